// auto-generated by cutlass_sweep.gemm — config: {"arch": "sm_90", "cluster_m": 2, "cluster_n": 1, "dtype": "e4m3", "dtype_b": "e4m3", "layout": "nt", "stages": 0, "tile_k": 32, "tile_m": 512, "tile_n": 80}
#include "cutlass/cutlass.h"
#include "cutlass/gemm/collective/collective_builder.hpp"
#include "cutlass/gemm/device/gemm_universal_adapter.h"
#include "cutlass/gemm/kernel/gemm_universal.hpp"
#include "cutlass/epilogue/collective/collective_builder.hpp"

using ElemA = cutlass::float_e4m3_t;
using ElemB = cutlass::float_e4m3_t;
using ElemCD = cutlass::float_e4m3_t;
using Acc  = float;
using TileShape    = cute::Shape<cute::_512, cute::_80, cute::_32>;
using ClusterShape = cute::Shape<cute::_2, cute::_1, cute::_1>;

using CollectiveEpilogue = typename cutlass::epilogue::collective::CollectiveBuilder<
    cutlass::arch::Sm90, cutlass::arch::OpClassTensorOp,
    TileShape, ClusterShape,
    cutlass::epilogue::collective::EpilogueTileAuto,
    Acc, Acc,
    ElemCD, cutlass::layout::RowMajor, 128 / cutlass::sizeof_bits<ElemCD>::value,
    ElemCD, cutlass::layout::RowMajor, 128 / cutlass::sizeof_bits<ElemCD>::value,
    cutlass::epilogue::collective::EpilogueScheduleAuto
  >::CollectiveOp;

using CollectiveMainloop = typename cutlass::gemm::collective::CollectiveBuilder<
    cutlass::arch::Sm90, cutlass::arch::OpClassTensorOp,
    ElemA, cutlass::layout::RowMajor, 128 / cutlass::sizeof_bits<ElemA>::value,
    ElemB, cutlass::layout::ColumnMajor, 128 / cutlass::sizeof_bits<ElemB>::value,
    Acc,
    TileShape, ClusterShape,
    cutlass::gemm::collective::StageCountAutoCarveout<static_cast<int>(sizeof(typename CollectiveEpilogue::SharedStorage))>,
    cutlass::gemm::collective::KernelScheduleAuto
  >::CollectiveOp;

using GemmKernel = cutlass::gemm::kernel::GemmUniversal<
    cute::Shape<int,int,int,int>,
    CollectiveMainloop,
    CollectiveEpilogue
>;
using Gemm = cutlass::gemm::device::GemmUniversalAdapter<GemmKernel>;

// Force the device kernel symbol into the cubin without needing a host main.
auto* _anchor = &cutlass::device_kernel<GemmKernel>;


// ===== COMPILED SASS (sm_90a) =====

	.target	sm_90a

	.elftype	@"ET_EXEC"


//--------------------- .note.nv.tkinfo           --------------------------
	.section	.note.nv.tkinfo,"",@"SHT_NOTE"
	.sectionflags	@"SHF_NOTE_NV_TKINFO"
	.tkinfo
        /*0018*/ 	.word	0x00000002
        /*0030*/ 	.string	""
        /*0030*/ 	.string	"ptxas"
        /*0030*/ 	.string	"Cuda compilation tools, release 13.0, V13.0.88"
        /*0030*/ 	.string	"Build cuda_13.0.r13.0/compiler.36424714_0"
        /*0030*/ 	.string	"-arch sm_90a -m 64 "



//--------------------- .note.nv.cuinfo           --------------------------
	.section	.note.nv.cuinfo,"",@"SHT_NOTE"
	.sectionflags	@"SHF_NOTE_NV_CUINFO"
        /*0018*/ 	.short	0x0002
        /*001a*/ 	.short	0x005a
        /*001c*/ 	.short	0x0082
	.zero		2


//--------------------- .nv.info                  --------------------------
	.section	.nv.info,"",@"SHT_CUDA_INFO"
	.align	4


	//----- nvinfo : EIATTR_REGCOUNT
	.align		4
        /*0000*/ 	.byte	0x04, 0x2f
        /*0002*/ 	.short	(.L_12 - .L_11)
	.align		4
.L_11:
        /*0004*/ 	.word	index@(_ZN7cutlass13device_kernelINS_4gemm6kernel13GemmUniversalIN4cute5tupleIJiiiiEEENS1_10collective13CollectiveMmaINS1_37MainloopSm90TmaGmmaWarpSpecializedFP8ILi12ENS5_IJNS4_1CILi2EEENSA_ILi1EEESC_EEENS1_35KernelTmaWarpSpecializedCooperativeEEENS5_IJNSA_ILi512EEENSA_ILi80EEENSA_ILi32EEEEEENS_12float_e4m3_tENS5_IJlSC_lEEESK_SL_NS4_8TiledMMAINS4_8MMA_AtomIJNS4_4SM904GMMA30MMA_64x16x32_F32E4M3E4M3_SS_TNILNSP_7ScaleInE1ELSR_1EEEEEENS4_6LayoutISD_NS5_IJSC_NSA_ILi0EEESV_EEEEENS5_IJNS4_10UnderscoreESY_SY_EEEEENS4_13SM90_TMA_LOADENS4_14ComposedLayoutINS4_7SwizzleILi1ELi4ELi3EEENS4_18smem_ptr_flag_bitsILi8EEENSU_INS5_IJNSA_ILi8EEESI_EEENS5_IJSI_SC_EEEEEEEvNS4_8identityENS4_23SM90_TMA_LOAD_MULTICASTES1B_vS1C_EENS_8epilogue10collective6detail29Sm90TmaWarpSpecializedAdapterINS1G_15DefaultEpilogueISK_SL_SL_NS1F_6thread17LinearCombinationISK_Li1EffLNS1K_9ScaleType4KindE0ELNS_15FloatRoundStyleE2ESK_EENS1_15EpilogueDefaultEEEEEvvEEEEvNT_6ParamsE)
        /*0008*/ 	.word	0x000000a8


	//----- nvinfo : EIATTR_FRAME_SIZE
	.align		4
.L_12:
        /*000c*/ 	.byte	0x04, 0x11
        /*000e*/ 	.short	(.L_14 - .L_13)
	.align		4
.L_13:
        /*0010*/ 	.word	index@(_ZN7cutlass13device_kernelINS_4gemm6kernel13GemmUniversalIN4cute5tupleIJiiiiEEENS1_10collective13CollectiveMmaINS1_37MainloopSm90TmaGmmaWarpSpecializedFP8ILi12ENS5_IJNS4_1CILi2EEENSA_ILi1EEESC_EEENS1_35KernelTmaWarpSpecializedCooperativeEEENS5_IJNSA_ILi512EEENSA_ILi80EEENSA_ILi32EEEEEENS_12float_e4m3_tENS5_IJlSC_lEEESK_SL_NS4_8TiledMMAINS4_8MMA_AtomIJNS4_4SM904GMMA30MMA_64x16x32_F32E4M3E4M3_SS_TNILNSP_7ScaleInE1ELSR_1EEEEEENS4_6LayoutISD_NS5_IJSC_NSA_ILi0EEESV_EEEEENS5_IJNS4_10UnderscoreESY_SY_EEEEENS4_13SM90_TMA_LOADENS4_14ComposedLayoutINS4_7SwizzleILi1ELi4ELi3EEENS4_18smem_ptr_flag_bitsILi8EEENSU_INS5_IJNSA_ILi8EEESI_EEENS5_IJSI_SC_EEEEEEEvNS4_8identityENS4_23SM90_TMA_LOAD_MULTICASTES1B_vS1C_EENS_8epilogue10collective6detail29Sm90TmaWarpSpecializedAdapterINS1G_15DefaultEpilogueISK_SL_SL_NS1F_6thread17LinearCombinationISK_Li1EffLNS1K_9ScaleType4KindE0ELNS_15FloatRoundStyleE2ESK_EENS1_15EpilogueDefaultEEEEEvvEEEEvNT_6ParamsE)
        /*0014*/ 	.word	0x00000210


	//----- nvinfo : EIATTR_MIN_STACK_SIZE
	.align		4
.L_14:
        /*0018*/ 	.byte	0x04, 0x12
        /*001a*/ 	.short	(.L_16 - .L_15)
	.align		4
.L_15:
        /*001c*/ 	.word	index@(_ZN7cutlass13device_kernelINS_4gemm6kernel13GemmUniversalIN4cute5tupleIJiiiiEEENS1_10collective13CollectiveMmaINS1_37MainloopSm90TmaGmmaWarpSpecializedFP8ILi12ENS5_IJNS4_1CILi2EEENSA_ILi1EEESC_EEENS1_35KernelTmaWarpSpecializedCooperativeEEENS5_IJNSA_ILi512EEENSA_ILi80EEENSA_ILi32EEEEEENS_12float_e4m3_tENS5_IJlSC_lEEESK_SL_NS4_8TiledMMAINS4_8MMA_AtomIJNS4_4SM904GMMA30MMA_64x16x32_F32E4M3E4M3_SS_TNILNSP_7ScaleInE1ELSR_1EEEEEENS4_6LayoutISD_NS5_IJSC_NSA_ILi0EEESV_EEEEENS5_IJNS4_10UnderscoreESY_SY_EEEEENS4_13SM90_TMA_LOADENS4_14ComposedLayoutINS4_7SwizzleILi1ELi4ELi3EEENS4_18smem_ptr_flag_bitsILi8EEENSU_INS5_IJNSA_ILi8EEESI_EEENS5_IJSI_SC_EEEEEEEvNS4_8identityENS4_23SM90_TMA_LOAD_MULTICASTES1B_vS1C_EENS_8epilogue10collective6detail29Sm90TmaWarpSpecializedAdapterINS1G_15DefaultEpilogueISK_SL_SL_NS1F_6thread17LinearCombinationISK_Li1EffLNS1K_9ScaleType4KindE0ELNS_15FloatRoundStyleE2ESK_EENS1_15EpilogueDefaultEEEEEvvEEEEvNT_6ParamsE)
        /*0020*/ 	.word	0x00000210
.L_16:


//--------------------- .nv.compat                --------------------------
	.section	.nv.compat,"",@"SHT_CUDA_COMPAT_INFO"
	.align	4
        /*0000*/ 	.byte	0x02, 0x09, 0x01, 0x00, 0x02, 0x02, 0x04, 0x00, 0x02, 0x05, 0x05, 0x00, 0x03, 0x07, 0x01, 0x01
        /*0010*/ 	.byte	0x02, 0x03, 0x01, 0x00, 0x02, 0x06, 0x01, 0x00, 0x04, 0x0b, 0x08, 0x00, 0x00, 0x00, 0x00, 0x00
        /*0020*/ 	.byte	0x00, 0x00, 0x00, 0x00


//--------------------- .nv.info._ZN7cutlass13device_kernelINS_4gemm6kernel13GemmUniversalIN4cute5tupleIJiiiiEEENS1_10collective13CollectiveMmaINS1_37MainloopSm90TmaGmmaWarpSpecializedFP8ILi12ENS5_IJNS4_1CILi2EEENSA_ILi1EEESC_EEENS1_35KernelTmaWarpSpecializedCooperativeEEENS5_IJNSA_ILi512EEENSA_ILi80EEENSA_ILi32EEEEEENS_12float_e4m3_tENS5_IJlSC_lEEESK_SL_NS4_8TiledMMAINS4_8MMA_AtomIJNS4_4SM904GMMA30MMA_64x16x32_F32E4M3E4M3_SS_TNILNSP_7ScaleInE1ELSR_1EEEEEENS4_6LayoutISD_NS5_IJSC_NSA_ILi0EEESV_EEEEENS5_IJNS4_10UnderscoreESY_SY_EEEEENS4_13SM90_TMA_LOADENS4_14ComposedLayoutINS4_7SwizzleILi1ELi4ELi3EEENS4_18smem_ptr_flag_bitsILi8EEENSU_INS5_IJNSA_ILi8EEESI_EEENS5_IJSI_SC_EEEEEEEvNS4_8identityENS4_23SM90_TMA_LOAD_MULTICASTES1B_vS1C_EENS_8epilogue10collective6detail29Sm90TmaWarpSpecializedAdapterINS1G_15DefaultEpilogueISK_SL_SL_NS1F_6thread17LinearCombinationISK_Li1EffLNS1K_9ScaleType4KindE0ELNS_15FloatRoundStyleE2ESK_EENS1_15EpilogueDefaultEEEEEvvEEEEvNT_6ParamsE --------------------------
	.section	.nv.info._ZN7cutlass13device_kernelINS_4gemm6kernel13GemmUniversalIN4cute5tupleIJiiiiEEENS1_10collective13CollectiveMmaINS1_37MainloopSm90TmaGmmaWarpSpecializedFP8ILi12ENS5_IJNS4_1CILi2EEENSA_ILi1EEESC_EEENS1_35KernelTmaWarpSpecializedCooperativeEEENS5_IJNSA_ILi512EEENSA_ILi80EEENSA_ILi32EEEEEENS_12float_e4m3_tENS5_IJlSC_lEEESK_SL_NS4_8TiledMMAINS4_8MMA_AtomIJNS4_4SM904GMMA30MMA_64x16x32_F32E4M3E4M3_SS_TNILNSP_7ScaleInE1ELSR_1EEEEEENS4_6LayoutISD_NS5_IJSC_NSA_ILi0EEESV_EEEEENS5_IJNS4_10UnderscoreESY_SY_EEEEENS4_13SM90_TMA_LOADENS4_14ComposedLayoutINS4_7SwizzleILi1ELi4ELi3EEENS4_18smem_ptr_flag_bitsILi8EEENSU_INS5_IJNSA_ILi8EEESI_EEENS5_IJSI_SC_EEEEEEEvNS4_8identityENS4_23SM90_TMA_LOAD_MULTICASTES1B_vS1C_EENS_8epilogue10collective6detail29Sm90TmaWarpSpecializedAdapterINS1G_15DefaultEpilogueISK_SL_SL_NS1F_6thread17LinearCombinationISK_Li1EffLNS1K_9ScaleType4KindE0ELNS_15FloatRoundStyleE2ESK_EENS1_15EpilogueDefaultEEEEEvvEEEEvNT_6ParamsE,"",@"SHT_CUDA_INFO"
	.sectionflags	@""
	.align	4


	//----- nvinfo : EIATTR_CUDA_API_VERSION
	.align		4
        /*0000*/ 	.byte	0x04, 0x37
        /*0002*/ 	.short	(.L_18 - .L_17)
.L_17:
        /*0004*/ 	.word	0x00000082


	//----- nvinfo : EIATTR_KPARAM_INFO
	.align		4
.L_18:
        /*0008*/ 	.byte	0x04, 0x17
        /*000a*/ 	.short	(.L_20 - .L_19)
.L_19:
        /*000c*/ 	.word	0x00000000
        /*0010*/ 	.short	0x0000
        /*0012*/ 	.short	0x0070
        /*0014*/ 	.byte	0x00, 0xf0, 0x01, 0x10


	//----- nvinfo : EIATTR_SPARSE_MMA_MASK
	.align		4
.L_20:
        /*0018*/ 	.byte	0x03, 0x50
        /*001a*/ 	.short	0x0000


	//----- nvinfo : EIATTR_MAXREG_COUNT
	.align		4
        /*001c*/ 	.byte	0x03, 0x1b
        /*001e*/ 	.short	0x00a8


	//----- nvinfo : EIATTR_NUM_BARRIERS
	.align		4
        /*0020*/ 	.byte	0x02, 0x4c
        /*0022*/ 	.byte	0x01
	.zero		1


	//----- nvinfo : EIATTR_ANNOTATIONS
	.align		4
        /*0024*/ 	.byte	0x04, 0x55
        /*0026*/ 	.short	(.L_22 - .L_21)


	//   ....[0]....
.L_21:
        /*0028*/ 	.word	0x00000001
        /*002c*/ 	.byte	0x30, 0x08, 0x00, 0x00, 0x01, 0x00, 0x00, 0x00, 0x30, 0x09, 0x00, 0x00, 0x01, 0x00, 0x00, 0x00
        /* <DEDUP_REMOVED lines=494> */
        /*1f1c*/ 	.byte	0x30, 0xd5, 0x01, 0x00


	//----- nvinfo : EIATTR_MERCURY_ISA_VERSION
	.align		4
.L_22:
        /*1f20*/ 	.byte	0x03, 0x5f
        /*1f22*/ 	.short	0x0101


	//----- nvinfo : EIATTR_INT_WARP_WIDE_INSTR_OFFSETS
	.align		4
        /*1f24*/ 	.byte	0x04, 0x31
        /*1f26*/ 	.short	(.L_24 - .L_23)


	//   ....[0]....
.L_23:
        /*1f28*/ 	.word	0x00000650


	//   ....[1]....
        /*1f2c*/ 	.word	0x000006e0


	//   ....[2]....
        /*1f30*/ 	.word	0x00000800


	//   ....[3]....
        /*1f34*/ 	.word	0x000061c0


	//----- nvinfo : EIATTR_COOP_GROUP_MASK_REGIDS
	.align		4
.L_24:
        /*1f38*/ 	.byte	0x04, 0x29
        /*1f3a*/ 	.short	(.L_26 - .L_25)


	//   ....[0]....
.L_25:
        /*1f3c*/ 	.word	0xffffffff


	//   ....[1]....
        /*1f40*/ 	.word	0xffffffff


	//   ....[2]....
        /*1f44*/ 	.word	0xffffffff


	//   ....[3]....
        /*1f48*/ 	.word	0xffffffff


	//   ....[4]....
        /*1f4c*/ 	.word	0xffffffff


	//   ....[5]....
        /*1f50*/ 	.word	0xffffffff


	//----- nvinfo : EIATTR_COOP_GROUP_INSTR_OFFSETS
	.align		4
.L_26:
        /*1f54*/ 	.byte	0x04, 0x28
        /*1f56*/ 	.short	(.L_28 - .L_27)


	//   ....[0]....
.L_27:
        /*1f58*/ 	.word	0x00000070


	//   ....[1]....
        /*1f5c*/ 	.word	0x00000080


	//   ....[2]....
        /*1f60*/ 	.word	0x000001a0


	//   ....[3]....
        /*1f64*/ 	.word	0x000004f0


	//   ....[4]....
        /*1f68*/ 	.word	0x00000970


	//   ....[5]....
        /*1f6c*/ 	.word	0x00001fa0


	//----- nvinfo : EIATTR_REG_RECONFIG
	.align		4
.L_28:
        /*1f70*/ 	.byte	0x01, 0x54
	.zero		2


	//----- nvinfo : EIATTR_MBARRIER_INSTR_OFFSETS
	.align		4
        /*1f74*/ 	.byte	0x04, 0x39
        /*1f76*/ 	.short	(.L_30 - .L_29)


	//   ....[0]....
.L_29:
        /*1f78*/ 	.word	0x00000340
        /*1f7c*/ 	.word	0x000000ff
        /*1f80*/ 	.word	0x00000000
        /*1f84*/ 	.short	0x0100
        /*1f86*/ 	.byte	0x0a
	.zero		1


	//   ....[1]....
        /*1f88*/ 	.word	0x00000350
        /*1f8c*/ 	.word	0x000000ff
        /*1f90*/ 	.word	0x00000060
        /*1f94*/ 	.short	0x0100
        /*1f96*/ 	.byte	0x0a
	.zero		1


	//   ....[2]....
        /*1f98*/ 	.word	0x00000360
        /*1f9c*/ 	.word	0x000000ff
        /*1fa0*/ 	.word	0x00000008
        /*1fa4*/ 	.short	0x0100
        /*1fa6*/ 	.byte	0x0a
	.zero		1


	//   ....[3]....
        /*1fa8*/ 	.word	0x00000370
        /*1fac*/ 	.word	0x000000ff
        /*1fb0*/ 	.word	0x00000068
        /*1fb4*/ 	.short	0x0100
        /*1fb6*/ 	.byte	0x0a
	.zero		1


	//   ....[4]....
        /*1fb8*/ 	.word	0x00000380
        /*1fbc*/ 	.word	0x000000ff
        /*1fc0*/ 	.word	0x00000010
        /*1fc4*/ 	.short	0x0100
        /*1fc6*/ 	.byte	0x0a
	.zero		1


	//   ....[5]....
        /*1fc8*/ 	.word	0x00000390
        /*1fcc*/ 	.word	0x000000ff
        /*1fd0*/ 	.word	0x00000070
        /*1fd4*/ 	.short	0x0100
        /*1fd6*/ 	.byte	0x0a
	.zero		1


	//   ....[6]....
        /*1fd8*/ 	.word	0x000003a0
        /*1fdc*/ 	.word	0x000000ff
        /*1fe0*/ 	.word	0x00000018
        /*1fe4*/ 	.short	0x0100
        /*1fe6*/ 	.byte	0x0a
	.zero		1


	//   ....[7]....
        /*1fe8*/ 	.word	0x000003b0
        /*1fec*/ 	.word	0x000000ff
        /*1ff0*/ 	.word	0x00000078
        /*1ff4*/ 	.short	0x0100
        /*1ff6*/ 	.byte	0x0a
	.zero		1


	//   ....[8]....
        /*1ff8*/ 	.word	0x000003c0
        /*1ffc*/ 	.word	0x000000ff
        /*2000*/ 	.word	0x00000020
        /*2004*/ 	.short	0x0100
        /*2006*/ 	.byte	0x0a
	.zero		1


	//   ....[9]....
        /*2008*/ 	.word	0x000003d0
        /*200c*/ 	.word	0x000000ff
        /*2010*/ 	.word	0x00000080
        /*2014*/ 	.short	0x0100
        /*2016*/ 	.byte	0x0a
	.zero		1


	//   ....[10]....
        /*2018*/ 	.word	0x000003e0
        /*201c*/ 	.word	0x000000ff
        /*2020*/ 	.word	0x00000028
        /*2024*/ 	.short	0x0100
        /*2026*/ 	.byte	0x0a
	.zero		1


	//   ....[11]....
        /*2028*/ 	.word	0x000003f0
        /*202c*/ 	.word	0x000000ff
        /*2030*/ 	.word	0x00000088
        /*2034*/ 	.short	0x0100
        /*2036*/ 	.byte	0x0a
	.zero		1


	//   ....[12]....
        /*2038*/ 	.word	0x00000400
        /*203c*/ 	.word	0x000000ff
        /*2040*/ 	.word	0x00000030
        /*2044*/ 	.short	0x0100
        /*2046*/ 	.byte	0x0a
	.zero		1


	//   ....[13]....
        /*2048*/ 	.word	0x00000410
        /*204c*/ 	.word	0x000000ff
        /*2050*/ 	.word	0x00000090
        /*2054*/ 	.short	0x0100
        /*2056*/ 	.byte	0x0a
	.zero		1


	//   ....[14]....
        /*2058*/ 	.word	0x00000420
        /*205c*/ 	.word	0x000000ff
        /*2060*/ 	.word	0x00000038
        /*2064*/ 	.short	0x0100
        /*2066*/ 	.byte	0x0a
	.zero		1


	//   ....[15]....
        /*2068*/ 	.word	0x00000430
        /*206c*/ 	.word	0x000000ff
        /*2070*/ 	.word	0x00000098
        /*2074*/ 	.short	0x0100
        /*2076*/ 	.byte	0x0a
	.zero		1


	//   ....[16]....
        /*2078*/ 	.word	0x00000440
        /*207c*/ 	.word	0x000000ff
        /*2080*/ 	.word	0x00000040
        /*2084*/ 	.short	0x0100
        /*2086*/ 	.byte	0x0a
	.zero		1


	//   ....[17]....
        /*2088*/ 	.word	0x00000450
        /*208c*/ 	.word	0x000000ff
        /*2090*/ 	.word	0x000000a0
        /*2094*/ 	.short	0x0100
        /*2096*/ 	.byte	0x0a
	.zero		1


	//   ....[18]....
        /*2098*/ 	.word	0x00000460
        /*209c*/ 	.word	0x000000ff
        /*20a0*/ 	.word	0x00000048
        /*20a4*/ 	.short	0x0100
        /*20a6*/ 	.byte	0x0a
	.zero		1


	//   ....[19]....
        /*20a8*/ 	.word	0x00000470
        /*20ac*/ 	.word	0x000000ff
        /*20b0*/ 	.word	0x000000a8
        /*20b4*/ 	.short	0x0100
        /*20b6*/ 	.byte	0x0a
	.zero		1


	//   ....[20]....
        /*20b8*/ 	.word	0x00000480
        /*20bc*/ 	.word	0x000000ff
        /*20c0*/ 	.word	0x00000050
        /*20c4*/ 	.short	0x0100
        /*20c6*/ 	.byte	0x0a
	.zero		1


	//   ....[21]....
        /*20c8*/ 	.word	0x00000490
        /*20cc*/ 	.word	0x000000ff
        /*20d0*/ 	.word	0x000000b0
        /*20d4*/ 	.short	0x0100
        /*20d6*/ 	.byte	0x0a
	.zero		1


	//   ....[22]....
        /*20d8*/ 	.word	0x000004a0
        /*20dc*/ 	.word	0x000000ff
        /*20e0*/ 	.word	0x00000058
        /*20e4*/ 	.short	0x0100
        /*20e6*/ 	.byte	0x0a
	.zero		1


	//   ....[23]....
        /*20e8*/ 	.word	0x000004b0
        /*20ec*/ 	.word	0x000000ff
        /*20f0*/ 	.word	0x000000b8
        /*20f4*/ 	.short	0x0100
        /*20f6*/ 	.byte	0x0a
	.zero		1


	//   ....[24]....
        /*20f8*/ 	.word	0x00000860
        /*20fc*/ 	.word	0x000000ff
        /*2100*/ 	.word	0x000000d0
        /*2104*/ 	.short	0x0100
        /*2106*/ 	.byte	0x08
	.zero		1


	//   ....[25]....
        /*2108*/ 	.word	0x00000900
        /*210c*/ 	.word	0x000000ff
        /*2110*/ 	.word	0x000000d8
        /*2114*/ 	.short	0x0100
        /*2116*/ 	.byte	0x08
	.zero		1


	//   ....[26]....
        /*2118*/ 	.word	0x000023a0
        /*211c*/ 	.word	0x000000ff
        /*2120*/ 	.word	0x00000000
        /*2124*/ 	.short	0x010a
        /*2126*/ 	.byte	0x0c
	.zero		1


	//   ....[27]....
        /*2128*/ 	.word	0x00002400
        /*212c*/ 	.word	0x000000ff
        /*2130*/ 	.word	0x00000000
        /*2134*/ 	.short	0x010a
        /*2136*/ 	.byte	0x0c
	.zero		1


	//   ....[28]....
        /*2138*/ 	.word	0x00004310
        /*213c*/ 	.word	0x000000ff
        /*2140*/ 	.word	0x00000000
        /*2144*/ 	.short	0x010a
        /*2146*/ 	.byte	0x0e
	.zero		1


	//   ....[29]....
        /*2148*/ 	.word	0x00004350
        /*214c*/ 	.word	0x000000ff
        /*2150*/ 	.word	0x00000000
        /*2154*/ 	.short	0x010a
        /*2156*/ 	.byte	0x0e
	.zero		1


	//   ....[30]....
        /*2158*/ 	.word	0x00006230
        /*215c*/ 	.word	0x000000e4
        /*2160*/ 	.word	0x00000000
        /*2164*/ 	.short	0x0101
        /*2166*/ 	.byte	0x3f
	.zero		1


	//   ....[31]....
        /*2168*/ 	.word	0x00007e90
        /*216c*/ 	.word	0x00000018
        /*2170*/ 	.word	0x00000000
        /*2174*/ 	.short	0x0101
        /*2176*/ 	.byte	0x3f
	.zero		1


	//   ....[32]....
        /*2178*/ 	.word	0x0001c2b0
        /*217c*/ 	.word	0x0000000f
        /*2180*/ 	.word	0x00000060
        /*2184*/ 	.short	0x010a
        /*2186*/ 	.byte	0x3f
	.zero		1


	//   ....[33]....
        /*2188*/ 	.word	0x0001c660
        /*218c*/ 	.word	0x00000004
        /*2190*/ 	.word	0x000000d8
        /*2194*/ 	.short	0x0101
        /*2196*/ 	.byte	0x3f
	.zero		1


	//   ....[34]....
        /*2198*/ 	.word	0x0001ce00
        /*219c*/ 	.word	0x00000007
        /*21a0*/ 	.word	0x00000000
        /*21a4*/ 	.short	0x010a
        /*21a6*/ 	.byte	0x3f
	.zero		1


	//   ....[35]....
        /*21a8*/ 	.word	0x0001ce80
        /*21ac*/ 	.word	0x00000009
        /*21b0*/ 	.word	0x00000000
        /*21b4*/ 	.short	0x010a
        /*21b6*/ 	.byte	0x3f
	.zero		1


	//   ....[36]....
        /*21b8*/ 	.word	0x0001cf10
        /*21bc*/ 	.word	0x00000006
        /*21c0*/ 	.word	0x00000000
        /*21c4*/ 	.short	0x010a
        /*21c6*/ 	.byte	0x3f
	.zero		1


	//   ....[37]....
        /*21c8*/ 	.word	0x0001cfa0
        /*21cc*/ 	.word	0x00000009
        /*21d0*/ 	.word	0x00000000
        /*21d4*/ 	.short	0x010a
        /*21d6*/ 	.byte	0x3f
	.zero		1


	//   ....[38]....
        /*21d8*/ 	.word	0x0001d030
        /*21dc*/ 	.word	0x00000006
        /*21e0*/ 	.word	0x00000000
        /*21e4*/ 	.short	0x010a
        /*21e6*/ 	.byte	0x3f
	.zero		1


	//   ....[39]....
        /*21e8*/ 	.word	0x0001d0c0
        /*21ec*/ 	.word	0x00000009
        /*21f0*/ 	.word	0x00000000
        /*21f4*/ 	.short	0x010a
        /*21f6*/ 	.byte	0x3f
	.zero		1


	//   ....[40]....
        /*21f8*/ 	.word	0x0001d150
        /*21fc*/ 	.word	0x00000006
        /*2200*/ 	.word	0x00000000
        /*2204*/ 	.short	0x010a
        /*2206*/ 	.byte	0x3f
	.zero		1


	//   ....[41]....
        /*2208*/ 	.word	0x0001d1e0
        /*220c*/ 	.word	0x00000009
        /*2210*/ 	.word	0x00000000
        /*2214*/ 	.short	0x010a
        /*2216*/ 	.byte	0x3f
	.zero		1


	//   ....[42]....
        /*2218*/ 	.word	0x0001d270
        /*221c*/ 	.word	0x00000006
        /*2220*/ 	.word	0x00000000
        /*2224*/ 	.short	0x010a
        /*2226*/ 	.byte	0x3f
	.zero		1


	//   ....[43]....
        /*2228*/ 	.word	0x0001d300
        /*222c*/ 	.word	0x00000009
        /*2230*/ 	.word	0x00000000
        /*2234*/ 	.short	0x010a
        /*2236*/ 	.byte	0x3f
	.zero		1


	//   ....[44]....
        /*2238*/ 	.word	0x0001d390
        /*223c*/ 	.word	0x00000006
        /*2240*/ 	.word	0x00000000
        /*2244*/ 	.short	0x010a
        /*2246*/ 	.byte	0x3f
	.zero		1


	//   ....[45]....
        /*2248*/ 	.word	0x0001d420
        /*224c*/ 	.word	0x00000003
        /*2250*/ 	.word	0x00000000
        /*2254*/ 	.short	0x010a
        /*2256*/ 	.byte	0x3f
	.zero		1


	//   ....[46]....
        /*2258*/ 	.word	0x0001d490
        /*225c*/ 	.word	0x00000003
        /*2260*/ 	.word	0x00000000
        /*2264*/ 	.short	0x010a
        /*2266*/ 	.byte	0x3f
	.zero		1


	//   ....[47]....
        /*2268*/ 	.word	0x0001d500
        /*226c*/ 	.word	0x00000000
        /*2270*/ 	.word	0x00000000
        /*2274*/ 	.short	0x010a
        /*2276*/ 	.byte	0x3f
	.zero		1


	//   ....[48]....
        /*2278*/ 	.word	0x0001d5e0
        /*227c*/ 	.word	0x0000000f
        /*2280*/ 	.word	0x00000060
        /*2284*/ 	.short	0x010a
        /*2286*/ 	.byte	0x3f
	.zero		1


	//   ....[49]....
        /*2288*/ 	.word	0x0001d6b0
        /*228c*/ 	.word	0x00000007
        /*2290*/ 	.word	0x00000000
        /*2294*/ 	.short	0x010a
        /*2296*/ 	.byte	0x3f
	.zero		1


	//   ....[50]....
        /*2298*/ 	.word	0x0001d700
        /*229c*/ 	.word	0x00000009
        /*22a0*/ 	.word	0x00000000
        /*22a4*/ 	.short	0x010a
        /*22a6*/ 	.byte	0x3f
	.zero		1


	//   ....[51]....
        /*22a8*/ 	.word	0x0001d750
        /*22ac*/ 	.word	0x00000006
        /*22b0*/ 	.word	0x00000000
        /*22b4*/ 	.short	0x010a
        /*22b6*/ 	.byte	0x3f
	.zero		1


	//   ....[52]....
        /*22b8*/ 	.word	0x0001d7a0
        /*22bc*/ 	.word	0x00000009
        /*22c0*/ 	.word	0x00000000
        /*22c4*/ 	.short	0x010a
        /*22c6*/ 	.byte	0x3f
	.zero		1


	//   ....[53]....
        /*22c8*/ 	.word	0x0001d7f0
        /*22cc*/ 	.word	0x00000006
        /*22d0*/ 	.word	0x00000000
        /*22d4*/ 	.short	0x010a
        /*22d6*/ 	.byte	0x3f
	.zero		1


	//   ....[54]....
        /*22d8*/ 	.word	0x0001d840
        /*22dc*/ 	.word	0x00000009
        /*22e0*/ 	.word	0x00000000
        /*22e4*/ 	.short	0x010a
        /*22e6*/ 	.byte	0x3f
	.zero		1


	//   ....[55]....
        /*22e8*/ 	.word	0x0001d890
        /*22ec*/ 	.word	0x00000006
        /*22f0*/ 	.word	0x00000000
        /*22f4*/ 	.short	0x010a
        /*22f6*/ 	.byte	0x3f
	.zero		1


	//   ....[56]....
        /*22f8*/ 	.word	0x0001d8e0
        /*22fc*/ 	.word	0x00000009
        /*2300*/ 	.word	0x00000000
        /*2304*/ 	.short	0x010a
        /*2306*/ 	.byte	0x3f
	.zero		1


	//   ....[57]....
        /*2308*/ 	.word	0x0001d930
        /*230c*/ 	.word	0x00000006
        /*2310*/ 	.word	0x00000000
        /*2314*/ 	.short	0x010a
        /*2316*/ 	.byte	0x3f
	.zero		1


	//   ....[58]....
        /*2318*/ 	.word	0x0001d980
        /*231c*/ 	.word	0x00000009
        /*2320*/ 	.word	0x00000000
        /*2324*/ 	.short	0x010a
        /*2326*/ 	.byte	0x3f
	.zero		1


	//   ....[59]....
        /*2328*/ 	.word	0x0001d9d0
        /*232c*/ 	.word	0x00000006
        /*2330*/ 	.word	0x00000000
        /*2334*/ 	.short	0x010a
        /*2336*/ 	.byte	0x3f
	.zero		1


	//----- nvinfo : EIATTR_NUM_MBARRIERS
	.align		4
.L_30:
        /*2338*/ 	.byte	0x03, 0x38
        /*233a*/ 	.short	0x001a


	//----- nvinfo : EIATTR_EXIT_INSTR_OFFSETS
	.align		4
        /*233c*/ 	.byte	0x04, 0x1c
        /*233e*/ 	.short	(.L_32 - .L_31)


	//   ....[0]....
.L_31:
        /*2340*/ 	.word	0x00000b20


	//   ....[1]....
        /*2344*/ 	.word	0x000013c0


	//   ....[2]....
        /*2348*/ 	.word	0x0001b970


	//   ....[3]....
        /*234c*/ 	.word	0x0001bf40


	//   ....[4]....
        /*2350*/ 	.word	0x0001d470


	//----- nvinfo : EIATTR_MAX_THREADS
	.align		4
.L_32:
        /*2354*/ 	.byte	0x04, 0x05
        /*2356*/ 	.short	(.L_34 - .L_33)
.L_33:
        /*2358*/ 	.word	0x00000180
        /*235c*/ 	.word	0x00000001
        /*2360*/ 	.word	0x00000001


	//----- nvinfo : EIATTR_CRS_STACK_SIZE
	.align		4
.L_34:
        /*2364*/ 	.byte	0x04, 0x1e
        /*2366*/ 	.short	(.L_36 - .L_35)
.L_35:
        /*2368*/ 	.word	0x00000000


	//----- nvinfo : EIATTR_CBANK_PARAM_SIZE
	.align		4
.L_36:
        /*236c*/ 	.byte	0x03, 0x19
        /*236e*/ 	.short	0x0470


	//----- nvinfo : EIATTR_PARAM_CBANK
	.align		4
        /*2370*/ 	.byte	0x04, 0x0a
        /*2372*/ 	.short	(.L_38 - .L_37)
	.align		4
.L_37:
        /*2374*/ 	.word	index@(.nv.constant0._ZN7cutlass13device_kernelINS_4gemm6kernel13GemmUniversalIN4cute5tupleIJiiiiEEENS1_10collective13CollectiveMmaINS1_37MainloopSm90TmaGmmaWarpSpecializedFP8ILi12ENS5_IJNS4_1CILi2EEENSA_ILi1EEESC_EEENS1_35KernelTmaWarpSpecializedCooperativeEEENS5_IJNSA_ILi512EEENSA_ILi80EEENSA_ILi32EEEEEENS_12float_e4m3_tENS5_IJlSC_lEEESK_SL_NS4_8TiledMMAINS4_8MMA_AtomIJNS4_4SM904GMMA30MMA_64x16x32_F32E4M3E4M3_SS_TNILNSP_7ScaleInE1ELSR_1EEEEEENS4_6LayoutISD_NS5_IJSC_NSA_ILi0EEESV_EEEEENS5_IJNS4_10UnderscoreESY_SY_EEEEENS4_13SM90_TMA_LOADENS4_14ComposedLayoutINS4_7SwizzleILi1ELi4ELi3EEENS4_18smem_ptr_flag_bitsILi8EEENSU_INS5_IJNSA_ILi8EEESI_EEENS5_IJSI_SC_EEEEEEEvNS4_8identityENS4_23SM90_TMA_LOAD_MULTICASTES1B_vS1C_EENS_8epilogue10collective6detail29Sm90TmaWarpSpecializedAdapterINS1G_15DefaultEpilogueISK_SL_SL_NS1F_6thread17LinearCombinationISK_Li1EffLNS1K_9ScaleType4KindE0ELNS_15FloatRoundStyleE2ESK_EENS1_15EpilogueDefaultEEEEEvvEEEEvNT_6ParamsE)
        /*2378*/ 	.short	0x0210
        /*237a*/ 	.short	0x0470


	//----- nvinfo : EIATTR_SW_WAR
	.align		4
.L_38:
        /*237c*/ 	.byte	0x04, 0x36
        /*237e*/ 	.short	(.L_40 - .L_39)
.L_39:
        /*2380*/ 	.word	0x00000008
.L_40:


//--------------------- .nv.callgraph             --------------------------
	.section	.nv.callgraph,"",@"SHT_CUDA_CALLGRAPH"
	.align	4
	.sectionentsize	8
	.align		4
        /*0000*/ 	.word	0x00000000
	.align		4
        /*0004*/ 	.word	0xffffffff
	.align		4
        /*0008*/ 	.word	0x00000000
	.align		4
        /*000c*/ 	.word	0xfffffffe
	.align		4
        /*0010*/ 	.word	0x00000000
	.align		4
        /*0014*/ 	.word	0xfffffffd
	.align		4
        /*0018*/ 	.word	0x00000000
	.align		4
        /*001c*/ 	.word	0xfffffffc


//--------------------- .nv.constant4             --------------------------
	.section	.nv.constant4,"a",@progbits
	.align	8
	.align		8
.nv.constant4:
        /*0000*/ 	.dword	_ZN40_INTERNAL_d543c03f_4_k_cu_b5a181ad_170934cuda3std3__45__cpo5beginE
	.align		8
        /*0008*/ 	.dword	_ZN40_INTERNAL_d543c03f_4_k_cu_b5a181ad_170934cuda3std3__45__cpo3endE
	.align		8
        /*0010*/ 	.dword	_ZN40_INTERNAL_d543c03f_4_k_cu_b5a181ad_170934cuda3std3__45__cpo6cbeginE
	.align		8
        /*0018*/ 	.dword	_ZN40_INTERNAL_d543c03f_4_k_cu_b5a181ad_170934cuda3std3__45__cpo4cendE
	.align		8
        /*0020*/ 	.dword	_ZN40_INTERNAL_d543c03f_4_k_cu_b5a181ad_170934cuda3std3__442_GLOBAL__N__d543c03f_4_k_cu_b5a181ad_170936ignoreE
	.align		8
        /*0028*/ 	.dword	_ZN40_INTERNAL_d543c03f_4_k_cu_b5a181ad_170934cuda3std3__419piecewise_constructE
	.align		8
        /*0030*/ 	.dword	_ZN40_INTERNAL_d543c03f_4_k_cu_b5a181ad_170934cuda3std3__48in_placeE
	.align		8
        /*0038*/ 	.dword	_ZN40_INTERNAL_d543c03f_4_k_cu_b5a181ad_170934cuda3std6ranges3__45__cpo4swapE
	.align		8
        /*0040*/ 	.dword	_ZN40_INTERNAL_d543c03f_4_k_cu_b5a181ad_170934cuda3std6ranges3__45__cpo9iter_moveE
	.align		8
        /*0048*/ 	.dword	_ZN40_INTERNAL_d543c03f_4_k_cu_b5a181ad_170934cute7productE
	.align		8
        /*0050*/ 	.dword	_ZN40_INTERNAL_d543c03f_4_k_cu_b5a181ad_170934cute1_E


//--------------------- .text._ZN7cutlass13device_kernelINS_4gemm6kernel13GemmUniversalIN4cute5tupleIJiiiiEEENS1_10collective13CollectiveMmaINS1_37MainloopSm90TmaGmmaWarpSpecializedFP8ILi12ENS5_IJNS4_1CILi2EEENSA_ILi1EEESC_EEENS1_35KernelTmaWarpSpecializedCooperativeEEENS5_IJNSA_ILi512EEENSA_ILi80EEENSA_ILi32EEEEEENS_12float_e4m3_tENS5_IJlSC_lEEESK_SL_NS4_8TiledMMAINS4_8MMA_AtomIJNS4_4SM904GMMA30MMA_64x16x32_F32E4M3E4M3_SS_TNILNSP_7ScaleInE1ELSR_1EEEEEENS4_6LayoutISD_NS5_IJSC_NSA_ILi0EEESV_EEEEENS5_IJNS4_10UnderscoreESY_SY_EEEEENS4_13SM90_TMA_LOADENS4_14ComposedLayoutINS4_7SwizzleILi1ELi4ELi3EEENS4_18smem_ptr_flag_bitsILi8EEENSU_INS5_IJNSA_ILi8EEESI_EEENS5_IJSI_SC_EEEEEEEvNS4_8identityENS4_23SM90_TMA_LOAD_MULTICASTES1B_vS1C_EENS_8epilogue10collective6detail29Sm90TmaWarpSpecializedAdapterINS1G_15DefaultEpilogueISK_SL_SL_NS1F_6thread17LinearCombinationISK_Li1EffLNS1K_9ScaleType4KindE0ELNS_15FloatRoundStyleE2ESK_EENS1_15EpilogueDefaultEEEEEvvEEEEvNT_6ParamsE --------------------------
	.section	.text._ZN7cutlass13device_kernelINS_4gemm6kernel13GemmUniversalIN4cute5tupleIJiiiiEEENS1_10collective13CollectiveMmaINS1_37MainloopSm90TmaGmmaWarpSpecializedFP8ILi12ENS5_IJNS4_1CILi2EEENSA_ILi1EEESC_EEENS1_35KernelTmaWarpSpecializedCooperativeEEENS5_IJNSA_ILi512EEENSA_ILi80EEENSA_ILi32EEEEEENS_12float_e4m3_tENS5_IJlSC_lEEESK_SL_NS4_8TiledMMAINS4_8MMA_AtomIJNS4_4SM904GMMA30MMA_64x16x32_F32E4M3E4M3_SS_TNILNSP_7ScaleInE1ELSR_1EEEEEENS4_6LayoutISD_NS5_IJSC_NSA_ILi0EEESV_EEEEENS5_IJNS4_10UnderscoreESY_SY_EEEEENS4_13SM90_TMA_LOADENS4_14ComposedLayoutINS4_7SwizzleILi1ELi4ELi3EEENS4_18smem_ptr_flag_bitsILi8EEENSU_INS5_IJNSA_ILi8EEESI_EEENS5_IJSI_SC_EEEEEEEvNS4_8identityENS4_23SM90_TMA_LOAD_MULTICASTES1B_vS1C_EENS_8epilogue10collective6detail29Sm90TmaWarpSpecializedAdapterINS1G_15DefaultEpilogueISK_SL_SL_NS1F_6thread17LinearCombinationISK_Li1EffLNS1K_9ScaleType4KindE0ELNS_15FloatRoundStyleE2ESK_EENS1_15EpilogueDefaultEEEEEvvEEEEvNT_6ParamsE,"ax",@progbits
	.align	128
.text._ZN7cutlass13device_kernelINS_4gemm6kernel13GemmUniversalIN4cute5tupleIJiiiiEEENS1_10collective13CollectiveMmaINS1_37MainloopSm90TmaGmmaWarpSpecializedFP8ILi12ENS5_IJNS4_1CILi2EEENSA_ILi1EEESC_EEENS1_35KernelTmaWarpSpecializedCooperativeEEENS5_IJNSA_ILi512EEENSA_ILi80EEENSA_ILi32EEEEEENS_12float_e4m3_tENS5_IJlSC_lEEESK_SL_NS4_8TiledMMAINS4_8MMA_AtomIJNS4_4SM904GMMA30MMA_64x16x32_F32E4M3E4M3_SS_TNILNSP_7ScaleInE1ELSR_1EEEEEENS4_6LayoutISD_NS5_IJSC_NSA_ILi0EEESV_EEEEENS5_IJNS4_10UnderscoreESY_SY_EEEEENS4_13SM90_TMA_LOADENS4_14ComposedLayoutINS4_7SwizzleILi1ELi4ELi3EEENS4_18smem_ptr_flag_bitsILi8EEENSU_INS5_IJNSA_ILi8EEESI_EEENS5_IJSI_SC_EEEEEEEvNS4_8identityENS4_23SM90_TMA_LOAD_MULTICASTES1B_vS1C_EENS_8epilogue10collective6detail29Sm90TmaWarpSpecializedAdapterINS1G_15DefaultEpilogueISK_SL_SL_NS1F_6thread17LinearCombinationISK_Li1EffLNS1K_9ScaleType4KindE0ELNS_15FloatRoundStyleE2ESK_EENS1_15EpilogueDefaultEEEEEvvEEEEvNT_6ParamsE:
        .type           _ZN7cutlass13device_kernelINS_4gemm6kernel13GemmUniversalIN4cute5tupleIJiiiiEEENS1_10collective13CollectiveMmaINS1_37MainloopSm90TmaGmmaWarpSpecializedFP8ILi12ENS5_IJNS4_1CILi2EEENSA_ILi1EEESC_EEENS1_35KernelTmaWarpSpecializedCooperativeEEENS5_IJNSA_ILi512EEENSA_ILi80EEENSA_ILi32EEEEEENS_12float_e4m3_tENS5_IJlSC_lEEESK_SL_NS4_8TiledMMAINS4_8MMA_AtomIJNS4_4SM904GMMA30MMA_64x16x32_F32E4M3E4M3_SS_TNILNSP_7ScaleInE1ELSR_1EEEEEENS4_6LayoutISD_NS5_IJSC_NSA_ILi0EEESV_EEEEENS5_IJNS4_10UnderscoreESY_SY_EEEEENS4_13SM90_TMA_LOADENS4_14ComposedLayoutINS4_7SwizzleILi1ELi4ELi3EEENS4_18smem_ptr_flag_bitsILi8EEENSU_INS5_IJNSA_ILi8EEESI_EEENS5_IJSI_SC_EEEEEEEvNS4_8identityENS4_23SM90_TMA_LOAD_MULTICASTES1B_vS1C_EENS_8epilogue10collective6detail29Sm90TmaWarpSpecializedAdapterINS1G_15DefaultEpilogueISK_SL_SL_NS1F_6thread17LinearCombinationISK_Li1EffLNS1K_9ScaleType4KindE0ELNS_15FloatRoundStyleE2ESK_EENS1_15EpilogueDefaultEEEEEvvEEEEvNT_6ParamsE,@function
        .size           _ZN7cutlass13device_kernelINS_4gemm6kernel13GemmUniversalIN4cute5tupleIJiiiiEEENS1_10collective13CollectiveMmaINS1_37MainloopSm90TmaGmmaWarpSpecializedFP8ILi12ENS5_IJNS4_1CILi2EEENSA_ILi1EEESC_EEENS1_35KernelTmaWarpSpecializedCooperativeEEENS5_IJNSA_ILi512EEENSA_ILi80EEENSA_ILi32EEEEEENS_12float_e4m3_tENS5_IJlSC_lEEESK_SL_NS4_8TiledMMAINS4_8MMA_AtomIJNS4_4SM904GMMA30MMA_64x16x32_F32E4M3E4M3_SS_TNILNSP_7ScaleInE1ELSR_1EEEEEENS4_6LayoutISD_NS5_IJSC_NSA_ILi0EEESV_EEEEENS5_IJNS4_10UnderscoreESY_SY_EEEEENS4_13SM90_TMA_LOADENS4_14ComposedLayoutINS4_7SwizzleILi1ELi4ELi3EEENS4_18smem_ptr_flag_bitsILi8EEENSU_INS5_IJNSA_ILi8EEESI_EEENS5_IJSI_SC_EEEEEEEvNS4_8identityENS4_23SM90_TMA_LOAD_MULTICASTES1B_vS1C_EENS_8epilogue10collective6detail29Sm90TmaWarpSpecializedAdapterINS1G_15DefaultEpilogueISK_SL_SL_NS1F_6thread17LinearCombinationISK_Li1EffLNS1K_9ScaleType4KindE0ELNS_15FloatRoundStyleE2ESK_EENS1_15EpilogueDefaultEEEEEvvEEEEvNT_6ParamsE,(.L_x_135 - _ZN7cutlass13device_kernelINS_4gemm6kernel13GemmUniversalIN4cute5tupleIJiiiiEEENS1_10collective13CollectiveMmaINS1_37MainloopSm90TmaGmmaWarpSpecializedFP8ILi12ENS5_IJNS4_1CILi2EEENSA_ILi1EEESC_EEENS1_35KernelTmaWarpSpecializedCooperativeEEENS5_IJNSA_ILi512EEENSA_ILi80EEENSA_ILi32EEEEEENS_12float_e4m3_tENS5_IJlSC_lEEESK_SL_NS4_8TiledMMAINS4_8MMA_AtomIJNS4_4SM904GMMA30MMA_64x16x32_F32E4M3E4M3_SS_TNILNSP_7ScaleInE1ELSR_1EEEEEENS4_6LayoutISD_NS5_IJSC_NSA_ILi0EEESV_EEEEENS5_IJNS4_10UnderscoreESY_SY_EEEEENS4_13SM90_TMA_LOADENS4_14ComposedLayoutINS4_7SwizzleILi1ELi4ELi3EEENS4_18smem_ptr_flag_bitsILi8EEENSU_INS5_IJNSA_ILi8EEESI_EEENS5_IJSI_SC_EEEEEEEvNS4_8identityENS4_23SM90_TMA_LOAD_MULTICASTES1B_vS1C_EENS_8epilogue10collective6detail29Sm90TmaWarpSpecializedAdapterINS1G_15DefaultEpilogueISK_SL_SL_NS1F_6thread17LinearCombinationISK_Li1EffLNS1K_9ScaleType4KindE0ELNS_15FloatRoundStyleE2ESK_EENS1_15EpilogueDefaultEEEEEvvEEEEvNT_6ParamsE)
        .other          _ZN7cutlass13device_kernelINS_4gemm6kernel13GemmUniversalIN4cute5tupleIJiiiiEEENS1_10collective13CollectiveMmaINS1_37MainloopSm90TmaGmmaWarpSpecializedFP8ILi12ENS5_IJNS4_1CILi2EEENSA_ILi1EEESC_EEENS1_35KernelTmaWarpSpecializedCooperativeEEENS5_IJNSA_ILi512EEENSA_ILi80EEENSA_ILi32EEEEEENS_12float_e4m3_tENS5_IJlSC_lEEESK_SL_NS4_8TiledMMAINS4_8MMA_AtomIJNS4_4SM904GMMA30MMA_64x16x32_F32E4M3E4M3_SS_TNILNSP_7ScaleInE1ELSR_1EEEEEENS4_6LayoutISD_NS5_IJSC_NSA_ILi0EEESV_EEEEENS5_IJNS4_10UnderscoreESY_SY_EEEEENS4_13SM90_TMA_LOADENS4_14ComposedLayoutINS4_7SwizzleILi1ELi4ELi3EEENS4_18smem_ptr_flag_bitsILi8EEENSU_INS5_IJNSA_ILi8EEESI_EEENS5_IJSI_SC_EEEEEEEvNS4_8identityENS4_23SM90_TMA_LOAD_MULTICASTES1B_vS1C_EENS_8epilogue10collective6detail29Sm90TmaWarpSpecializedAdapterINS1G_15DefaultEpilogueISK_SL_SL_NS1F_6thread17LinearCombinationISK_Li1EffLNS1K_9ScaleType4KindE0ELNS_15FloatRoundStyleE2ESK_EENS1_15EpilogueDefaultEEEEEvvEEEEvNT_6ParamsE,@"STO_CUDA_ENTRY STV_DEFAULT"
_ZN7cutlass13device_kernelINS_4gemm6kernel13GemmUniversalIN4cute5tupleIJiiiiEEENS1_10collective13CollectiveMmaINS1_37MainloopSm90TmaGmmaWarpSpecializedFP8ILi12ENS5_IJNS4_1CILi2EEENSA_ILi1EEESC_EEENS1_35KernelTmaWarpSpecializedCooperativeEEENS5_IJNSA_ILi512EEENSA_ILi80EEENSA_ILi32EEEEEENS_12float_e4m3_tENS5_IJlSC_lEEESK_SL_NS4_8TiledMMAINS4_8MMA_AtomIJNS4_4SM904GMMA30MMA_64x16x32_F32E4M3E4M3_SS_TNILNSP_7ScaleInE1ELSR_1EEEEEENS4_6LayoutISD_NS5_IJSC_NSA_ILi0EEESV_EEEEENS5_IJNS4_10UnderscoreESY_SY_EEEEENS4_13SM90_TMA_LOADENS4_14ComposedLayoutINS4_7SwizzleILi1ELi4ELi3EEENS4_18smem_ptr_flag_bitsILi8EEENSU_INS5_IJNSA_ILi8EEESI_EEENS5_IJSI_SC_EEEEEEEvNS4_8identityENS4_23SM90_TMA_LOAD_MULTICASTES1B_vS1C_EENS_8epilogue10collective6detail29Sm90TmaWarpSpecializedAdapterINS1G_15DefaultEpilogueISK_SL_SL_NS1F_6thread17LinearCombinationISK_Li1EffLNS1K_9ScaleType4KindE0ELNS_15FloatRoundStyleE2ESK_EENS1_15EpilogueDefaultEEEEEvvEEEEvNT_6ParamsE:
[----:B------:R-:W0:Y:S02]  /*0000*/  LDC R1, c[0x0][0x28] ;  /* 0x00000a00ff017b82 */ /* 0x000e240000000800 */
[----:B0-----:R-:W-:Y:S01]  /*0010*/  VIADD R1, R1, 0xfffffdf0 ;  /* 0xfffffdf001017836 */ /* 0x001fe20000000000 */
[----:B------:R-:W0:Y:S01]  /*0020*/  S2R R4, SR_TID.X ;  /* 0x0000000000047919 */ /* 0x000e220000002100 */
[----:B------:R-:W-:Y:S01]  /*0030*/  ELECT P0, URZ, PT ;  /* 0x00000000003f782f */ /* 0x000fe20003800000 */
[----:B------:R-:W-:Y:S01]  /*0040*/  BSSY B0, `(.L_x_0) ;  /* 0x0000015000007945 */ /* 0x000fe20003800000 */
[--C-:B0-----:R-:W-:Y:S02]  /*0050*/  SHF.R.U32.HI R0, RZ, 0x5, R4.reuse ;  /* 0x00000005ff007819 */ /* 0x101fe40000011604 */
[----:B------:R-:W-:-:S03]  /*0060*/  SHF.R.U32.HI R2, RZ, 0x7, R4 ;  /* 0x00000007ff027819 */ /* 0x000fc60000011604 */
[----:B------:R-:W0:Y:S04]  /*0070*/  SHFL.IDX PT, R3, R0, RZ, 0x1f ;  /* 0x00001fff00037589 */ /* 0x000e2800000e0000 */
[----:B------:R-:W1:Y:S01]  /*0080*/  SHFL.IDX PT, R2, R2, RZ, 0x1f ;  /* 0x00001fff02027589 */ /* 0x000e6200000e0000 */
[----:B0-----:R-:W-:Y:S02]  /*0090*/  R2UR UR4, R3 ;  /* 0x00000000030472ca */ /* 0x001fe400000e0000 */
[----:B-1----:R-:W-:-:S11]  /*00a0*/  R2UR UR6, R2 ;  /* 0x00000000020672ca */ /* 0x002fd600000e0000 */
[----:B------:R-:W-:Y:S02]  /*00b0*/  USHF.R.S32.HI UR5, URZ, 0x1f, UR4 ;  /* 0x0000001f3f057899 */ /* 0x000fe40008011404 */
[----:B------:R-:W-:Y:S02]  /*00c0*/  ISETP.NE.OR P0, PT, RZ, UR4, !P0 ;  /* 0x00000004ff007c0c */ /* 0x000fe4000c705670 */
[----:B------:R-:W-:-:S04]  /*00d0*/  ULEA.HI UR5, UR5, UR4, URZ, 0x2 ;  /* 0x0000000405057291 */ /* 0x000fc8000f8f103f */
[----:B------:R-:W-:-:S04]  /*00e0*/  ULOP3.LUT UR5, UR5, 0xfffffffc, URZ, 0xc0, !UPT ;  /* 0xfffffffc05057892 */ /* 0x000fc8000f8ec03f */
[----:B------:R-:W-:-:S03]  /*00f0*/  UIADD3 UR5, UR4, -UR5, URZ ;  /* 0x8000000504057290 */ /* 0x000fc6000fffe03f */
[----:B------:R-:W-:Y:S09]  /*0100*/  @P0 BRA `(.L_x_1) ;  /* 0x0000000000200947 */ /* 0x000ff20003800000 */
[----:B------:R-:W-:Y:S02]  /*0110*/  ULDC.64 UR8, c[0x0][0x198] ;  /* 0x0000660000087ab9 */ /* 0x000fe40000000a00 */
[----:B------:R-:W-:Y:S02]  /*0120*/  UIADD3 UR10, UP0, UR8, 0xf0, URZ ;  /* 0x000000f0080a7890 */ /* 0x000fe4000ff1e03f */
[----:B------:R-:W-:Y:S02]  /*0130*/  UIADD3 UR8, UP1, UR8, 0x1f0, URZ ;  /* 0x000001f008087890 */ /* 0x000fe4000ff3e03f */
[----:B------:R-:W-:Y:S02]  /*0140*/  UIADD3.X UR11, URZ, UR9, URZ, UP0, !UPT ;  /* 0x000000093f0b7290 */ /* 0x000fe400087fe43f */
[----:B------:R-:W-:-:S07]  /*0150*/  UIADD3.X UR9, URZ, UR9, URZ, UP1, !UPT ;  /* 0x000000093f097290 */ /* 0x000fce0008ffe43f */
[----:B------:R0:W-:Y:S02]  /*0160*/  UTMACCTL.PF [UR10] ;  /* 0x000000000a0079b9 */ /* 0x0001e40008040000 */
[----:B------:R0:W-:Y:S02]  /*0170*/  UTMACCTL.PF [UR8] ;  /* 0x00000000080079b9 */ /* 0x0001e40008040000 */
[----:B0-----:R-:W-:Y:S01]  /*0180*/  NOP ;  /* 0x0000000000007918 */ /* 0x001fe20000000000 */
.L_x_1:
[----:B------:R-:W-:Y:S05]  /*0190*/  BSYNC B0 ;  /* 0x0000000000007941 */ /* 0x000fea0003800000 */
.L_x_0:
[----:B------:R-:W0:Y:S01]  /*01a0*/  SHFL.IDX PT, R3, R0, RZ, 0x1f ;  /* 0x00001fff00037589 */ /* 0x000e2200000e0000 */
[----:B------:R-:W-:Y:S01]  /*01b0*/  UISETP.NE.AND UP0, UPT, UR5, 0x3, UPT ;  /* 0x000000030500788c */ /* 0x000fe2000bf05270 */
[----:B------:R-:W-:Y:S01]  /*01c0*/  ISETP.NE.AND P1, PT, RZ, UR6, PT ;  /* 0x00000006ff007c0c */ /* 0x000fe2000bf25270 */
[----:B------:R-:W-:Y:S02]  /*01d0*/  UIADD3 UR11, UR6, -0x1, URZ ;  /* 0xffffffff060b7890 */ /* 0x000fe4000fffe03f */
[----:B------:R-:W-:Y:S02]  /*01e0*/  UISETP.EQ.OR UP0, UPT, UR5, URZ, !UP0 ;  /* 0x0000003f0500728c */ /* 0x000fe4000c702670 */
[----:B------:R-:W-:Y:S02]  /*01f0*/  UISETP.GE.U32.AND UP1, UPT, UR11, 0x2, UPT ;  /* 0x000000020b00788c */ /* 0x000fe4000bf26070 */
[----:B------:R-:W-:-:S04]  /*0200*/  UISETP.EQ.AND UP0, UPT, UR6, URZ, UP0 ;  /* 0x0000003f0600728c */ /* 0x000fc80008702270 */
[----:B------:R-:W-:-:S04]  /*0210*/  USEL UR4, URZ, 0x1, !UP0 ;  /* 0x000000013f047887 */ /* 0x000fc8000c000000 */
[----:B------:R-:W-:Y:S01]  /*0220*/  USEL UR4, UR4, 0x2, UP1 ;  /* 0x0000000204047887 */ /* 0x000fe20008800000 */
[----:B0-----:R-:W-:-:S13]  /*0230*/  ISETP.NE.AND P0, PT, R3, RZ, PT ;  /* 0x000000ff0300720c */ /* 0x001fda0003f05270 */
[----:B------:R-:W-:Y:S05]  /*0240*/  @P0 BRA `(.L_x_2) ;  /* 0x0000000000a40947 */ /* 0x000fea0003800000 */
[----:B------:R-:W-:Y:S01]  /*0250*/  ELECT P0, URZ, PT ;  /* 0x00000000003f782f */ /* 0x000fe20003800000 */
[----:B------:R-:W-:-:S12]  /*0260*/  BSSY B0, `(.L_x_2) ;  /* 0x0000027000007945 */ /* 0x000fd80003800000 */
[----:B------:R-:W-:Y:S05]  /*0270*/  @!P0 BRA `(.L_x_3) ;  /* 0x0000000000948947 */ /* 0x000fea0003800000 */
[----:B------:R-:W0:Y:S01]  /*0280*/  S2UR UR10, SR_CgaCtaId ;  /* 0x00000000000a79c3 */ /* 0x000e220000008800 */
[----:B------:R-:W-:Y:S01]  /*0290*/  UMOV UR6, 0x400 ;  /* 0x0000040000067882 */ /* 0x000fe20000000000 */
[----:B------:R-:W-:Y:S01]  /*02a0*/  UMOV UR7, 0x1 ;  /* 0x0000000100077882 */ /* 0x000fe20000000000 */
[----:B------:R-:W-:Y:S02]  /*02b0*/  UMOV UR8, 0x4 ;  /* 0x0000000400087882 */ /* 0x000fe40000000000 */
[----:B------:R-:W-:-:S04]  /*02c0*/  UIADD3 UR8, -UR8, 0x100000, URZ ;  /* 0x0010000008087890 */ /* 0x000fc8000fffe13f */
[----:B------:R-:W-:Y:S02]  /*02d0*/  USHF.L.U32 UR9, UR8, 0xb, URZ ;  /* 0x0000000b08097899 */ /* 0x000fe4000800063f */
[----:B------:R-:W-:Y:S02]  /*02e0*/  USHF.L.U32 UR8, UR8, 0x1, URZ ;  /* 0x0000000108087899 */ /* 0x000fe4000800063f */
[----:B0-----:R-:W-:Y:S02]  /*02f0*/  ULEA UR10, UR10, UR6, 0x18 ;  /* 0x000000060a0a7291 */ /* 0x001fe4000f8ec03f */
[----:B------:R-:W-:-:S04]  /*0300*/  UIADD3 UR6, -UR7, 0x100000, URZ ;  /* 0x0010000007067890 */ /* 0x000fc8000fffe13f */
[----:B------:R-:W-:Y:S02]  /*0310*/  USHF.L.U32 UR7, UR6, 0xb, URZ ;  /* 0x0000000b06077899 */ /* 0x000fe4000800063f */
[----:B------:R-:W-:Y:S01]  /*0320*/  USHF.L.U32 UR6, UR6, 0x1, URZ ;  /* 0x0000000106067899 */ /* 0x000fe2000800063f */
[----:B------:R-:W0:Y:S11]  /*0330*/  FENCE.VIEW.ASYNC.S ;  /* 0x00000000000073c6 */ /* 0x000e360000000000 */
[----:B0-----:R0:W1:Y:S01]  /*0340*/  SYNCS.EXCH.64 URZ, [UR10], UR6 ;  /* 0x000000060a3f75b2 */ /* 0x0010620008000100 */
[----:B------:R0:W2:Y:S01]  /*0350*/  SYNCS.EXCH.64 URZ, [UR10+0x60], UR8 ;  /* 0x000060080a3f75b2 */ /* 0x0000a20008000100 */
[----:B------:R0:W3:Y:S01]  /*0360*/  SYNCS.EXCH.64 URZ, [UR10+0x8], UR6 ;  /* 0x000008060a3f75b2 */ /* 0x0000e20008000100 */
[----:B------:R0:W4:Y:S01]  /*0370*/  SYNCS.EXCH.64 URZ, [UR10+0x68], UR8 ;  /* 0x000068080a3f75b2 */ /* 0x0001220008000100 */
[----:B------:R0:W0:Y:S01]  /*0380*/  SYNCS.EXCH.64 URZ, [UR10+0x10], UR6 ;  /* 0x000010060a3f75b2 */ /* 0x0000220008000100 */
        /* <DEDUP_REMOVED lines=19> */
[----:B-1----:R-:W-:Y:S01]  /*04c0*/  NOP ;  /* 0x0000000000007918 */ /* 0x002fe20000000000 */
.L_x_3:
[----:B0-----:R-:W-:Y:S05]  /*04d0*/  BSYNC B0 ;  /* 0x0000000000007941 */ /* 0x001fea0003800000 */
.L_x_2:
[----:B------:R-:W-:Y:S01]  /*04e0*/  SHF.R.S32.HI R2, RZ, 0x1f, R4 ;  /* 0x0000001fff027819 */ /* 0x000fe20000011404 */
[----:B------:R-:W0:Y:S01]  /*04f0*/  SHFL.IDX PT, R0, R0, RZ, 0x1f ;  /* 0x00001fff00007589 */ /* 0x000e2200000e0000 */
[----:B------:R-:W1:Y:S01]  /*0500*/  S2UR UR10, SR_CTAID.X ;  /* 0x00000000000a79c3 */ /* 0x000e620000002500 */
[----:B------:R-:W-:Y:S02]  /*0510*/  ELECT P0, URZ, PT ;  /* 0x00000000003f782f */ /* 0x000fe40003800000 */
[----:B------:R-:W-:Y:S01]  /*0520*/  LEA.HI R2, R2, R4, RZ, 0x7 ;  /* 0x0000000402027211 */ /* 0x000fe200078f38ff */
[----:B------:R-:W-:Y:S01]  /*0530*/  ULDC UR6, c[0x0][0x150] ;  /* 0x0000540000067ab9 */ /* 0x000fe20000000800 */
[----:B------:R-:W-:Y:S01]  /*0540*/  NOP ;  /* 0x0000000000007918 */ /* 0x000fe20000000000 */
[----:B------:R-:W-:Y:S01]  /*0550*/  NOP ;  /* 0x0000000000007918 */ /* 0x000fe20000000000 */
[----:B------:R-:W-:Y:S01]  /*0560*/  LOP3.LUT R2, R2, 0xffffff80, RZ, 0xc0, !PT ;  /* 0xffffff8002027812 */ /* 0x000fe200078ec0ff */
[----:B------:R-:W5:Y:S04]  /*0570*/  LDC R8, c[0x0][0x144] ;  /* 0x00005100ff087b82 */ /* 0x000f680000000800 */
[----:B------:R-:W-:-:S02]  /*0580*/  IMAD.IADD R5, R4, 0x1, -R2 ;  /* 0x0000000104057824 */ /* 0x000fc400078e0a02 */
[----:B------:R-:W2:Y:S03]  /*0590*/  S2R R2, SR_CTAID.Y ;  /* 0x0000000000027919 */ /* 0x000ea60000002600 */
[----:B------:R-:W-:Y:S01]  /*05a0*/  SHF.R.S32.HI R4, RZ, 0x1f, R5 ;  /* 0x0000001fff047819 */ /* 0x000fe20000011405 */
[----:B------:R-:W3:Y:S03]  /*05b0*/  LDC R13, c[0x0][0x148] ;  /* 0x00005200ff0d7b82 */ /* 0x000ee60000000800 */
[----:B------:R-:W-:Y:S02]  /*05c0*/  LEA.HI R4, R4, R5, RZ, 0x3 ;  /* 0x0000000504047211 */ /* 0x000fe400078f18ff */
[----:B0-----:R-:W-:Y:S02]  /*05d0*/  ISETP.NE.OR P0, PT, R0, RZ, !P0 ;  /* 0x000000ff0000720c */ /* 0x001fe40004705670 */
[----:B------:R-:W-:-:S02]  /*05e0*/  SHF.R.S32.HI R0, RZ, 0x3, R4 ;  /* 0x00000003ff007819 */ /* 0x000fc40000011404 */
[----:B------:R-:W-:Y:S02]  /*05f0*/  SHF.R.S32.HI R7, RZ, 0x1f, R4 ;  /* 0x0000001fff077819 */ /* 0x000fe40000011404 */
[----:B-1----:R-:W-:Y:S02]  /*0600*/  I2FP.F32.U32 R6, UR10 ;  /* 0x0000000a00067c45 */ /* 0x002fe40008201000 */
[----:B------:R-:W-:Y:S02]  /*0610*/  SHF.R.S32.HI R4, RZ, 0x1f, R3 ;  /* 0x0000001fff047819 */ /* 0x000fe40000011403 */
[----:B------:R-:W-:Y:S01]  /*0620*/  LEA.HI R7, R7, R0, RZ, 0x2 ;  /* 0x0000000007077211 */ /* 0x000fe200078f10ff */
[----:B------:R-:W-:Y:S01]  /*0630*/  FMUL R6, R6, UR6 ;  /* 0x0000000606067c20 */ /* 0x000fe20008400000 */
[----:B------:R-:W-:Y:S01]  /*0640*/  LEA.HI R4, R4, R3, RZ, 0x2 ;  /* 0x0000000304047211 */ /* 0x000fe200078f10ff */
[----:B------:R-:W-:Y:S01]  /*0650*/  VOTEU.ALL UP0, P0 ;  /* 0x00000000003f7886 */ /* 0x000fe20000000000 */
[----:B------:R-:W-:Y:S01]  /*0660*/  LOP3.LUT R7, R7, 0xfffffffc, RZ, 0xc0, !PT ;  /* 0xfffffffc07077812 */ /* 0x000fe200078ec0ff */
[----:B------:R-:W-:Y:S01]  /*0670*/  ULDC UR6, c[0x0][0x154] ;  /* 0x0000550000067ab9 */ /* 0x000fe20000000800 */
[----:B------:R-:W-:Y:S01]  /*0680*/  LOP3.LUT R4, R4, 0x3ffffffc, RZ, 0xc0, !PT ;  /* 0x3ffffffc04047812 */ /* 0x000fe200078ec0ff */
[----:B------:R-:W0:Y:S01]  /*0690*/  F2I.U32.TRUNC.NTZ R6, R6 ;  /* 0x0000000600067305 */ /* 0x000e22000020f000 */
[----:B------:R-:W1:Y:S01]  /*06a0*/  @!UP0 S2UR UR9, SR_CgaCtaId ;  /* 0x00000000000989c3 */ /* 0x000e620000008800 */
[----:B------:R-:W-:Y:S01]  /*06b0*/  IMAD.IADD R7, R0, 0x1, -R7 ;  /* 0x0000000100077824 */ /* 0x000fe200078e0a07 */
[----:B------:R-:W-:Y:S01]  /*06c0*/  @!UP0 UMOV UR8, 0x400 ;  /* 0x0000040000088882 */ /* 0x000fe20000000000 */
[----:B------:R-:W-:Y:S01]  /*06d0*/  IMAD.IADD R4, R3, 0x1, -R4 ;  /* 0x0000000103047824 */ /* 0x000fe200078e0a04 */
[----:B------:R-:W-:-:S03]  /*06e0*/  VOTEU.ALL UP1, P0 ;  /* 0x00000000003f7886 */ /* 0x000fc60000020000 */
[----:B------:R-:W-:Y:S01]  /*06f0*/  IMAD R7, R4, 0x4, R7 ;  /* 0x0000000404077824 */ /* 0x000fe200078e0207 */
[----:B--2---:R-:W-:-:S04]  /*0700*/  I2FP.F32.U32 R4, R2 ;  /* 0x0000000200047245 */ /* 0x004fc80000201000 */
[----:B------:R-:W-:Y:S01]  /*0710*/  LEA.HI R0, R7, R7, RZ, 0x1 ;  /* 0x0000000707007211 */ /* 0x000fe200078f08ff */
[----:B0-----:R-:W-:Y:S02]  /*0720*/  IMAD.MOV R9, RZ, RZ, -R6 ;  /* 0x000000ffff097224 */ /* 0x001fe400078e0a06 */
[----:B------:R-:W-:Y:S01]  /*0730*/  FMUL R6, R4, UR6 ;  /* 0x0000000604067c20 */ /* 0x000fe20008400000 */
[----:B------:R-:W-:Y:S01]  /*0740*/  LOP3.LUT R0, R0, 0xfffffffe, RZ, 0xc0, !PT ;  /* 0xfffffffe00007812 */ /* 0x000fe200078ec0ff */
[----:B------:R-:W-:Y:S01]  /*0750*/  UMOV UR6, 0x20 ;  /* 0x0000002000067882 */ /* 0x000fe20000000000 */
[----:B-----5:R-:W-:Y:S01]  /*0760*/  IMAD R4, R8, R9, UR10 ;  /* 0x0000000a08047e24 */ /* 0x020fe2000f8e0209 */
[----:B------:R-:W-:-:S04]  /*0770*/  @!UP0 UIADD3 UR6, -UR6, 0x100000, URZ ;  /* 0x0010000006068890 */ /* 0x000fc8000fffe13f */
[----:B------:R-:W-:Y:S02]  /*0780*/  @!UP0 USHF.L.U32 UR7, UR6, 0xb, URZ ;  /* 0x0000000b06078899 */ /* 0x000fe4000800063f */
[----:B------:R-:W-:Y:S01]  /*0790*/  @!UP0 USHF.L.U32 UR6, UR6, 0x1, URZ ;  /* 0x0000000106068899 */ /* 0x000fe2000800063f */
[----:B------:R-:W0:Y:S01]  /*07a0*/  LDC R8, c[0x0][0x140] ;  /* 0x00005000ff087b82 */ /* 0x000e220000000800 */
[C---:B------:R-:W-:Y:S01]  /*07b0*/  IMAD.IADD R9, R7.reuse, 0x1, -R0 ;  /* 0x0000000107097824 */ /* 0x040fe200078e0a00 */
[----:B------:R-:W2:Y:S01]  /*07c0*/  F2I.U32.TRUNC.NTZ R6, R6 ;  /* 0x0000000600067305 */ /* 0x000ea2000020f000 */
[----:B------:R-:W-:Y:S01]  /*07d0*/  IMAD.SHL.U32 R0, R7, 0x4, RZ ;  /* 0x0000000407007824 */ /* 0x000fe200078e00ff */
[----:B-1----:R-:W-:Y:S02]  /*07e0*/  @!UP0 ULEA UR8, UR9, UR8, 0x18 ;  /* 0x0000000809088291 */ /* 0x002fe4000f8ec03f */
[----:B------:R-:W-:Y:S01]  /*07f0*/  ISETP.NE.AND P2, PT, R9, R4, PT ;  /* 0x000000040900720c */ /* 0x000fe20003f45270 */
[----:B------:R-:W-:Y:S01]  /*0800*/  VOTEU.ALL UP0, P0 ;  /* 0x00000000003f7886 */ /* 0x000fe20000000000 */
[----:B------:R-:W-:-:S02]  /*0810*/  LOP3.LUT R10, R7, 0xc, R0, 0x78, !PT ;  /* 0x0000000c070a7812 */ /* 0x000fc400078e7800 */
[----:B------:R-:W-:-:S03]  /*0820*/  LOP3.LUT P0, RZ, R5, 0x7, RZ, 0xc0, !PT ;  /* 0x0000000705ff7812 */ /* 0x000fc6000780c0ff */
[----:B------:R1:W-:Y:S01]  /*0830*/  STL [R1+0x184], R10 ;  /* 0x0001840a01007387 */ /* 0x0003e20000100800 */
[----:B------:R-:W-:-:S03]  /*0840*/  ISETP.LT.U32.AND P0, PT, R10, 0x2, !P0 ;  /* 0x000000020a00780c */ /* 0x000fc60004701070 */
[----:B------:R-:W5:Y:S02]  /*0850*/  FENCE.VIEW.ASYNC.S ;  /* 0x00000000000073c6 */ /* 0x000f640000000000 */
[----:B-----5:R1:W0:Y:S01]  /*0860*/  @!UP0 SYNCS.EXCH.64 URZ, [UR8+0xd0], UR6 ;  /* 0x0000d006083f85b2 */ /* 0x0202220008000100 */
[----:B--2---:R-:W-:Y:S01]  /*0870*/  IMAD.MOV R14, RZ, RZ, -R6 ;  /* 0x000000ffff0e7224 */ /* 0x004fe200078e0a06 */
[----:B------:R-:W-:Y:S02]  /*0880*/  SEL R5, RZ, 0x1, !P0 ;  /* 0x00000001ff057807 */ /* 0x000fe40004000000 */
[----:B------:R-:W-:Y:S01]  /*0890*/  @P2 LEA.HI R0, R10, R10, RZ, 0x1 ;  /* 0x0000000a0a002211 */ /* 0x000fe200078f08ff */
[----:B---3--:R-:W-:-:S03]  /*08a0*/  IMAD R7, R13, R14, R2 ;  /* 0x0000000e0d077224 */ /* 0x008fc600078e0202 */
[----:B------:R-:W-:Y:S02]  /*08b0*/  @P2 SHF.R.S32.HI R0, RZ, 0x1, R0 ;  /* 0x00000001ff002819 */ /* 0x000fe40000011400 */
[----:B0-----:R-:W-:Y:S02]  /*08c0*/  ISETP.EQ.U32.AND P4, PT, R8, 0x1, PT ;  /* 0x000000010800780c */ /* 0x001fe40003f82070 */
[----:B------:R-:W-:Y:S01]  /*08d0*/  @P2 ISETP.NE.AND P3, PT, R0, R7, PT ;  /* 0x000000070000220c */ /* 0x000fe20003f65270 */
[----:B------:R-:W-:-:S03]  /*08e0*/  IMAD.MOV.U32 R0, RZ, RZ, 0x1 ;  /* 0x00000001ff007424 */ /* 0x000fc600078e00ff */
[----:B------:R-:W-:Y:S01]  /*08f0*/  @P2 SEL R0, RZ, 0x1, P3 ;  /* 0x00000001ff002807 */ /* 0x000fe20001800000 */
[----:B------:R1:W0:Y:S01]  /*0900*/  @!UP1 SYNCS.EXCH.64 URZ, [UR8+0xd8], UR6 ;  /* 0x0000d806083f95b2 */ /* 0x0002220008000100 */
[----:B------:R-:W-:Y:S02]  /*0910*/  NOP ;  /* 0x0000000000007918 */ /* 0x000fe40000000000 */
[----:B------:R-:W-:-:S05]  /*0920*/  LOP3.LUT R0, R0, R5, RZ, 0xc0, !PT ;  /* 0x0000000500007212 */ /* 0x000fca00078ec0ff */
[----:B------:R1:W-:Y:S01]  /*0930*/  STL [R1+0x180], R0 ;  /* 0x0001800001007387 */ /* 0x0003e20000100800 */
[----:B------:R-:W-:Y:S05]  /*0940*/  @!P4 BRA `(.L_x_4) ;  /* 0x000000000008c947 */ /* 0x000fea0003800000 */
[----:B0---4-:R-:W-:Y:S01]  /*0950*/  UCGABAR_ARV ;  /* 0x00000000000079c7 */ /* 0x011fe20008000000 */
[----:B------:R-:W-:Y:S05]  /*0960*/  BRA `(.L_x_5) ;  /* 0x0000000000047947 */ /* 0x000fea0003800000 */
.L_x_4:
[----:B0---4-:R-:W-:Y:S01]  /*0970*/  NOP ;  /* 0x0000000000007918 */ /* 0x011fe20000000000 */
.L_x_5:
[----:B------:R-:W0:Y:S01]  /*0980*/  LDC R5, c[0x0][0x65c] ;  /* 0x00019700ff057b82 */ /* 0x000e220000000800 */
[----:B------:R-:W-:Y:S01]  /*0990*/  IMAD.U32 R6, RZ, RZ, UR10 ;  /* 0x0000000aff067e24 */ /* 0x000fe2000f8e00ff */
[----:B-1----:R-:W-:Y:S01]  /*09a0*/  LOP3.LUT R0, R0, 0xfffffff7, RZ, 0xc0, !PT ;  /* 0xfffffff700007812 */ /* 0x002fe200078ec0ff */
[----:B------:R-:W-:Y:S01]  /*09b0*/  IMAD.MOV.U32 R7, RZ, RZ, RZ ;  /* 0x000000ffff077224 */ /* 0x000fe200078e00ff */
[----:B0-----:R-:W-:-:S13]  /*09c0*/  ISETP.NE.AND P2, PT, R5, 0x1, PT ;  /* 0x000000010500780c */ /* 0x001fda0003f45270 */
[----:B------:R-:W0:Y:S01]  /*09d0*/  @P2 LDC R9, c[0x0][0x10] ;  /* 0x00000400ff092b82 */ /* 0x000e220000000800 */
[----:B------:R-:W-:Y:S01]  /*09e0*/  @P2 IMAD.MOV.U32 R3, RZ, RZ, RZ ;  /* 0x000000ffff032224 */ /* 0x000fe200078e00ff */
[----:B------:R-:W-:Y:S01]  /*09f0*/  @P2 LOP3.LUT R0, R0, 0x8, RZ, 0xfc, !PT ;  /* 0x0000000800002812 */ /* 0x000fe200078efcff */
[----:B------:R-:W-:-:S05]  /*0a00*/  @P2 IMAD.MOV.U32 R11, RZ, RZ, RZ ;  /* 0x000000ffff0b2224 */ /* 0x000fca00078e00ff */
[----:B------:R-:W1:Y:S01]  /*0a10*/  @!P2 LDC R5, c[0x0][0xc] ;  /* 0x00000300ff05ab82 */ /* 0x000e620000000800 */
[----:B0-----:R-:W-:-:S04]  /*0a20*/  @P2 IMAD.WIDE.U32 R8, R9, UR10, R2 ;  /* 0x0000000a09082c25 */ /* 0x001fc8000f8e0002 */
[----:B------:R-:W-:Y:S02]  /*0a30*/  @P2 IMAD.MOV.U32 R23, RZ, RZ, R8 ;  /* 0x000000ffff172224 */ /* 0x000fe400078e0008 */
[----:B------:R-:W-:Y:S02]  /*0a40*/  @P2 IMAD.IADD R20, R9, 0x1, R11 ;  /* 0x0000000109142824 */ /* 0x000fe400078e020b */
[----:B-1----:R-:W-:-:S04]  /*0a50*/  @!P2 IMAD.WIDE.U32 R6, R2, R5, R6 ;  /* 0x000000050206a225 */ /* 0x002fc800078e0006 */
[----:B------:R-:W-:Y:S02]  /*0a60*/  @!P2 IMAD.MOV.U32 R23, RZ, RZ, R6 ;  /* 0x000000ffff17a224 */ /* 0x000fe400078e0006 */
[----:B------:R-:W-:-:S03]  /*0a70*/  @!P2 IMAD.MOV.U32 R20, RZ, RZ, R7 ;  /* 0x000000ffff14a224 */ /* 0x000fc600078e0007 */
[----:B------:R0:W-:Y:S04]  /*0a80*/  STL [R1+0x194], R23 ;  /* 0x0001941701007387 */ /* 0x0001e80000100800 */
[----:B------:R0:W-:Y:S01]  /*0a90*/  STL [R1+0x188], R20 ;  /* 0x0001881401007387 */ /* 0x0001e20000100800 */
[----:B------:R-:W-:Y:S05]  /*0aa0*/  @!P4 BRA `(.L_x_6) ;  /* 0x00000000000cc947 */ /* 0x000fea0003800000 */
[----:B------:R-:W-:Y:S01]  /*0ab0*/  UCGABAR_WAIT ;  /* 0x0000000000007dc7 */ /* 0x000fe20008000000 */
[----:B------:R-:W-:Y:S01]  /*0ac0*/  CCTL.IVALL ;  /* 0x00000000ff00798f */ /* 0x000fe20002000000 */
[----:B------:R-:W-:Y:S05]  /*0ad0*/  BRA `(.L_x_7) ;  /* 0x0000000000047947 */ /* 0x000fea0003800000 */
.L_x_6:
[----:B------:R-:W-:Y:S06]  /*0ae0*/  BAR.SYNC.DEFER_BLOCKING 0x0 ;  /* 0x0000000000007b1d */ /* 0x000fec0000010000 */
.L_x_7:
[----:B------:R-:W-:Y:S05]  /*0af0*/  @!P1 BRA `(.L_x_8) ;  /* 0x000001ac00a09947 */ /* 0x000fea0003800000 */
[----:B------:R-:W-:-:S06]  /*0b00*/  UISETP.GT.U32.AND UP0, UPT, UR11, 0x1, UPT ;  /* 0x000000010b00788c */ /* 0x000fcc000bf04070 */
[----:B------:R-:W-:-:S13]  /*0b10*/  PLOP3.LUT P0, PT, PT, PT, UP0, 0x80, 0x0 ;  /* 0x000000000000781c */ /* 0x000fda0003f0f008 */
[----:B------:R-:W-:Y:S05]  /*0b20*/  @P0 EXIT ;  /* 0x000000000000094d */ /* 0x000fea0003800000 */
[----:B------:R-:W-:Y:S01]  /*0b30*/  IMAD.MOV.U32 R7, RZ, RZ, -0x1 ;  /* 0xffffffffff077424 */ /* 0x000fe200078e00ff */
[----:B------:R-:W-:Y:S01]  /*0b40*/  ULDC.64 UR6, c[0x0][0x650] ;  /* 0x0001940000067ab9 */ /* 0x000fe20000000a00 */
[----:B------:R-:W-:Y:S01]  /*0b50*/  IMAD.MOV.U32 R6, RZ, RZ, -0x1 ;  /* 0xffffffffff067424 */ /* 0x000fe200078e00ff */
[----:B------:R-:W-:Y:S01]  /*0b60*/  ISETP.GE.U32.AND P0, PT, R23, UR6, PT ;  /* 0x0000000617007c0c */ /* 0x000fe2000bf06070 */
[----:B------:R-:W-:Y:S01]  /*0b70*/  UMOV UR40, 0xffffffff ;  /* 0xffffffff00287882 */ /* 0x000fe20000000000 */
[----:B------:R1:W-:Y:S01]  /*0b80*/  STL [R1+0x190], R7 ;  /* 0x0001900701007387 */ /* 0x0003e20000100800 */
[----:B------:R-:W-:Y:S02]  /*0b90*/  PRMT R5, RZ, 0x7610, R5 ;  /* 0x00007610ff057816 */ /* 0x000fe40000000005 */
[----:B------:R-:W-:Y:S01]  /*0ba0*/  ISETP.GE.U32.AND.EX P0, PT, R20, UR7, PT, P0 ;  /* 0x0000000714007c0c */ /* 0x000fe2000bf06100 */
[----:B------:R1:W-:-:S12]  /*0bb0*/  STL [R1+0x18c], R6 ;  /* 0x00018c0601007387 */ /* 0x0003d80000100800 */
[----:B-1----:R-:W-:Y:S05]  /*0bc0*/  @P0 BRA `(.L_x_9) ;  /* 0x00000004003c0947 */ /* 0x002fea0003800000 */
[----:B------:R-:W1:Y:S01]  /*0bd0*/  LDC.64 R16, c[0x0][0x628] ;  /* 0x00018a00ff107b82 */ /* 0x000e620000000a00 */
[----:B------:R-:W-:Y:S02]  /*0be0*/  IMAD.MOV.U32 R6, RZ, RZ, R23 ;  /* 0x000000ffff067224 */ /* 0x000fe400078e0017 */
[----:B------:R-:W-:-:S05]  /*0bf0*/  IMAD.MOV.U32 R7, RZ, RZ, R20 ;  /* 0x000000ffff077224 */ /* 0x000fca00078e0014 */
[----:B------:R-:W2:Y:S08]  /*0c00*/  LDC R12, c[0x0][0x630] ;  /* 0x00018c00ff0c7b82 */ /* 0x000eb00000000800 */
[----:B------:R-:W3:Y:S01]  /*0c10*/  LDC.64 R18, c[0x0][0x620] ;  /* 0x00018800ff127b82 */ /* 0x000ee20000000a00 */
[----:B-1----:R-:W-:-:S04]  /*0c20*/  ISETP.NE.U32.AND P0, PT, R16, RZ, PT ;  /* 0x000000ff1000720c */ /* 0x002fc80003f05070 */
[----:B------:R-:W-:-:S13]  /*0c30*/  ISETP.NE.AND.EX P0, PT, R17, RZ, PT, P0 ;  /* 0x000000ff1100720c */ /* 0x000fda0003f05300 */
[----:B--23--:R-:W-:Y:S05]  /*0c40*/  @!P0 BRA `(.L_x_10) ;  /* 0x0000000000288947 */ /* 0x00cfea0003800000 */
[----:B------:R-:W1:Y:S02]  /*0c50*/  LDC R5, c[0x0][0x634] ;  /* 0x00018d00ff057b82 */ /* 0x000e640000000800 */
[----:B-1----:R-:W-:-:S05]  /*0c60*/  IADD3 R5, P0, R23, R5, RZ ;  /* 0x0000000517057210 */ /* 0x002fca0007f1e0ff */
[----:B------:R-:W-:-:S04]  /*0c70*/  IMAD.X R15, RZ, RZ, R20, P0 ;  /* 0x000000ffff0f7224 */ /* 0x000fc800000e0614 */
[----:B------:R-:W-:-:S04]  /*0c80*/  IMAD.WIDE.U32 R6, R15, R16, RZ ;  /* 0x000000100f067225 */ /* 0x000fc800078e00ff */
[----:B------:R-:W-:-:S04]  /*0c90*/  IMAD.WIDE.U32 R8, P0, R5, R17, R6 ;  /* 0x0000001105087225 */ /* 0x000fc80007800006 */
[----:B------:R-:W-:-:S04]  /*0ca0*/  IMAD.WIDE.U32 R6, R5, R16, RZ ;  /* 0x0000001005067225 */ /* 0x000fc800078e00ff */
[----:B------:R-:W-:Y:S01]  /*0cb0*/  IMAD.X R11, RZ, RZ, RZ, P0 ;  /* 0x000000ffff0b7224 */ /* 0x000fe200000e06ff */
[----:B------:R-:W-:Y:S01]  /*0cc0*/  IADD3 RZ, P0, R7, R8, RZ ;  /* 0x0000000807ff7210 */ /* 0x000fe20007f1e0ff */
[----:B------:R-:W-:-:S04]  /*0cd0*/  IMAD.MOV.U32 R10, RZ, RZ, R9 ;  /* 0x000000ffff0a7224 */ /* 0x000fc800078e0009 */
[----:B------:R-:W-:-:S08]  /*0ce0*/  IMAD.WIDE.U32.X R6, R15, R17, R10, P0 ;  /* 0x000000110f067225 */ /* 0x000fd000000e040a */
.L_x_10:
[----:B------:R-:W-:Y:S01]  /*0cf0*/  IMAD.MOV.U32 R11, RZ, RZ, R20 ;  /* 0x000000ffff0b7224 */ /* 0x000fe200078e0014 */
[-CC-:B------:R-:W-:Y:S01]  /*0d00*/  SHF.R.U64 R22, R6, R12.reuse, R7.reuse ;  /* 0x0000000c06167219 */ /* 0x180fe20000001207 */
[----:B0-----:R-:W0:Y:S01]  /*0d10*/  LDC.64 R20, c[0x0][0x640] ;  /* 0x00019000ff147b82 */ /* 0x001e220000000a00 */
[----:B------:R-:W-:Y:S01]  /*0d20*/  SHF.R.U32.HI R3, RZ, R12, R7 ;  /* 0x0000000cff037219 */ /* 0x000fe20000011607 */
[----:B------:R-:W-:Y:S01]  /*0d30*/  IMAD.MOV.U32 R6, RZ, RZ, R23 ;  /* 0x000000ffff067224 */ /* 0x000fe200078e0017 */
[----:B------:R-:W-:Y:S01]  /*0d40*/  IADD3 R5, P0, RZ, -R22, RZ ;  /* 0x80000016ff057210 */ /* 0x000fe20007f1e0ff */
[----:B------:R-:W-:Y:S02]  /*0d50*/  IMAD.MOV.U32 R7, RZ, RZ, R11 ;  /* 0x000000ffff077224 */ /* 0x000fe400078e000b */
[----:B------:R-:W-:Y:S02]  /*0d60*/  IMAD R23, R13, R14, R2 ;  /* 0x0000000e0d177224 */ /* 0x000fe400078e0202 */
[----:B------:R-:W1:Y:S01]  /*0d70*/  LDC R10, c[0x0][0x618] ;  /* 0x00018600ff0a7b82 */ /* 0x000e620000000800 */
[----:B------:R-:W-:-:S02]  /*0d80*/  IMAD.X R3, RZ, RZ, ~R3, P0 ;  /* 0x000000ffff037224 */ /* 0x000fc400000e0e03 */
[----:B------:R-:W-:-:S04]  /*0d90*/  IMAD.WIDE.U32 R6, R5, R18, R6 ;  /* 0x0000001205067225 */ /* 0x000fc800078e0006 */
[----:B------:R-:W-:Y:S01]  /*0da0*/  IMAD R8, R3, R18, RZ ;  /* 0x0000001203087224 */ /* 0x000fe200078e02ff */
[----:B------:R-:W2:Y:S01]  /*0db0*/  LDC R9, c[0x0][0x608] ;  /* 0x00018200ff097b82 */ /* 0x000ea20000000800 */
[----:B------:R-:W-:Y:S02]  /*0dc0*/  IMAD.MOV.U32 R13, RZ, RZ, 0x1 ;  /* 0x00000001ff0d7424 */ /* 0x000fe400078e00ff */
[----:B------:R-:W-:Y:S02]  /*0dd0*/  IMAD R3, R5, R19, R8 ;  /* 0x0000001305037224 */ /* 0x000fe400078e0208 */
[----:B------:R-:W-:Y:S02]  /*0de0*/  IMAD.MOV.U32 R5, RZ, RZ, -0x1 ;  /* 0xffffffffff057424 */ /* 0x000fe400078e00ff */
[----:B------:R-:W-:Y:S01]  /*0df0*/  IMAD.IADD R3, R7, 0x1, R3 ;  /* 0x0000000107037824 */ /* 0x000fe200078e0203 */
[----:B------:R-:W3:Y:S01]  /*0e00*/  LDC R12, c[0x0][0x658] ;  /* 0x00019600ff0c7b82 */ /* 0x000ee20000000800 */
[----:B0-----:R-:W-:-:S04]  /*0e10*/  ISETP.NE.U32.AND P0, PT, R20, RZ, PT ;  /* 0x000000ff1400720c */ /* 0x001fc80003f05070 */
[----:B------:R-:W-:-:S03]  /*0e20*/  ISETP.NE.AND.EX P0, PT, R21, RZ, PT, P0 ;  /* 0x000000ff1500720c */ /* 0x000fc60003f05300 */
[----:B------:R-:W0:Y:S01]  /*0e30*/  LDC R17, c[0x0][0x600] ;  /* 0x00018000ff117b82 */ /* 0x000e220000000800 */
[-CC-:B-1----:R-:W-:Y:S02]  /*0e40*/  SHF.R.U64 R15, R6, R10.reuse, R3.reuse ;  /* 0x0000000a060f7219 */ /* 0x182fe40000001203 */
[----:B------:R-:W-:-:S05]  /*0e50*/  SHF.R.U32.HI R6, RZ, R10, R3 ;  /* 0x0000000aff067219 */ /* 0x000fca0000011603 */
[----:B------:R-:W1:Y:S01]  /*0e60*/  LDC R16, c[0x0][0x648] ;  /* 0x00019200ff107b82 */ /* 0x000e620000000800 */
[-CC-:B--2---:R-:W-:Y:S02]  /*0e70*/  SHF.R.U64 R10, R15, R9.reuse, R6.reuse ;  /* 0x000000090f0a7219 */ /* 0x184fe40000001206 */
[----:B------:R-:W-:-:S05]  /*0e80*/  SHF.R.U32.HI R3, RZ, R9, R6 ;  /* 0x00000009ff037219 */ /* 0x000fca0000011606 */
[----:B------:R-:W2:Y:S01]  /*0e90*/  LDC R18, c[0x0][0x638] ;  /* 0x00018e00ff127b82 */ /* 0x000ea20000000800 */
[-C--:B---3--:R-:W-:Y:S02]  /*0ea0*/  SHF.L.U32 R2, R5, R12.reuse, RZ ;  /* 0x0000000c05027219 */ /* 0x088fe400000006ff */
[--C-:B------:R-:W-:Y:S02]  /*0eb0*/  SHF.R.U64 R14, R10, R12, R3.reuse ;  /* 0x0000000c0a0e7219 */ /* 0x100fe40000001203 */
[----:B------:R-:W-:Y:S02]  /*0ec0*/  LOP3.LUT R5, RZ, R2, RZ, 0x33, !PT ;  /* 0x00000002ff057212 */ /* 0x000fe400078e33ff */
[----:B------:R-:W-:Y:S01]  /*0ed0*/  SHF.R.U32.HI R3, RZ, R12, R3 ;  /* 0x0000000cff037219 */ /* 0x000fe20000011603 */
[----:B------:R-:W3:Y:S01]  /*0ee0*/  LDC R19, c[0x0][0x610] ;  /* 0x00018400ff137b82 */ /* 0x000ee20000000800 */
[----:B------:R-:W-:Y:S01]  /*0ef0*/  IMAD.MOV.U32 R2, RZ, RZ, R14 ;  /* 0x000000ffff027224 */ /* 0x000fe200078e000e */
[----:B------:R-:W-:Y:S06]  /*0f00*/  @!P0 BRA `(.L_x_11) ;  /* 0x0000000000288947 */ /* 0x000fec0003800000 */
[----:B------:R-:W4:Y:S02]  /*0f10*/  LDC R9, c[0x0][0x64c] ;  /* 0x00019300ff097b82 */ /* 0x000f240000000800 */
[----:B----4-:R-:W-:-:S05]  /*0f20*/  IADD3 R9, P0, R14, R9, RZ ;  /* 0x000000090e097210 */ /* 0x010fca0007f1e0ff */
        /* <DEDUP_REMOVED lines=8> */
.L_x_11:
[----:B-1----:R-:W-:Y:S01]  /*0fb0*/  SHF.R.U64 R3, R2, R16, R3 ;  /* 0x0000001002037219 */ /* 0x002fe20000001203 */
[----:B0-----:R-:W-:Y:S01]  /*0fc0*/  VIADD R6, R17, 0xffffffff ;  /* 0xffffffff11067836 */ /* 0x001fe20000000000 */
[----:B------:R-:W-:Y:S02]  /*0fd0*/  SHF.L.U32 R2, R13, R12, RZ ;  /* 0x0000000c0d027219 */ /* 0x000fe400000006ff */
[----:B------:R-:W-:Y:S01]  /*0fe0*/  LOP3.LUT R5, R10, R5, RZ, 0xc0, !PT ;  /* 0x000000050a057212 */ /* 0x000fe200078ec0ff */
[----:B------:R-:W-:Y:S01]  /*0ff0*/  IMAD.MOV R7, RZ, RZ, -R3 ;  /* 0x000000ffff077224 */ /* 0x000fe200078e0a03 */
[----:B------:R-:W-:Y:S02]  /*1000*/  SEL R4, R4, R23, !P2 ;  /* 0x0000001704047207 */ /* 0x000fe40005000000 */
[----:B------:R-:W-:Y:S01]  /*1010*/  LOP3.LUT R6, R15, R6, RZ, 0xc0, !PT ;  /* 0x000000060f067212 */ /* 0x000fe200078ec0ff */
[----:B------:R-:W-:Y:S01]  /*1020*/  IMAD R5, R2, R3, R5 ;  /* 0x0000000302057224 */ /* 0x000fe200078e0205 */
[----:B------:R-:W-:Y:S01]  /*1030*/  R2UR UR40, R22 ;  /* 0x00000000162872ca */ /* 0x000fe200000e0000 */
[----:B--2---:R-:W-:-:S02]  /*1040*/  IMAD R2, R7, R18, R14 ;  /* 0x0000001207027224 */ /* 0x004fc400078e020e */
[----:B---3--:R-:W-:Y:S02]  /*1050*/  IMAD R4, R5, R19, R4 ;  /* 0x0000001305047224 */ /* 0x008fe400078e0204 */
[----:B------:R-:W-:Y:S02]  /*1060*/  IMAD R3, R2, R17, R6 ;  /* 0x0000001102037224 */ /* 0x000fe400078e0206 */
[----:B------:R-:W-:-:S03]  /*1070*/  IMAD.MOV.U32 R5, RZ, RZ, 0x1 ;  /* 0x00000001ff057424 */ /* 0x000fc600078e00ff */
[----:B------:R-:W-:Y:S02]  /*1080*/  SEL R6, R3, R4, !P2 ;  /* 0x0000000403067207 */ /* 0x000fe40005000000 */
[----:B------:R-:W-:-:S03]  /*1090*/  SEL R2, R4, R3, !P2 ;  /* 0x0000000304027207 */ /* 0x000fc60005000000 */
[----:B------:R1:W-:Y:S04]  /*10a0*/  STL [R1+0x18c], R6 ;  /* 0x00018c0601007387 */ /* 0x0003e80000100800 */
[----:B------:R1:W-:Y:S02]  /*10b0*/  STL [R1+0x190], R2 ;  /* 0x0001900201007387 */ /* 0x0003e40000100800 */
.L_x_9:
[----:B------:R-:W-:-:S08]  /*10c0*/  NOP ;  /* 0x0000000000007918 */ /* 0x000fd00000000000 */
[----:B------:R-:W2:Y:S02]  /*10d0*/  USETMAXREG.TRY_ALLOC.CTAPOOL UP0, 0xe8 ;  /* 0x000000e8000079c8 */ /* 0x000ea40008000600 */
[----:B--2---:R-:W-:-:S13]  /*10e0*/  PLOP3.LUT P0, PT, PT, PT, UP0, 0x80, 0x0 ;  /* 0x000000000000781c */ /* 0x004fda0003f0f008 */
[----:B------:R-:W-:Y:S05]  /*10f0*/  @!P0 BRA `(.L_x_9) ;  /* 0xfffffffc00f08947 */ /* 0x000fea000383ffff */
[----:B------:R-:W-:Y:S01]  /*1100*/  ULDC.64 UR6, c[0x0][0x598] ;  /* 0x0001660000067ab9 */ /* 0x000fe20000000a00 */
[----:B------:R-:W-:Y:S01]  /*1110*/  ULDC.64 UR44, c[0x0][0x208] ;  /* 0x00008200002c7ab9 */ /* 0x000fe20000000a00 */
[----:B------:R-:W-:-:S04]  /*1120*/  ISETP.NE.U32.AND P0, PT, RZ, UR6, PT ;  /* 0x00000006ff007c0c */ /* 0x000fc8000bf05070 */
[----:B------:R-:W-:-:S13]  /*1130*/  ISETP.NE.AND.EX P0, PT, RZ, UR7, PT, P0 ;  /* 0x00000007ff007c0c */ /* 0x000fda000bf05300 */
[----:B------:R-:W-:Y:S05]  /*1140*/  @!P0 BRA `(.L_x_12) ;  /* 0x0000000000208947 */ /* 0x000fea0003800000 */
[----:B-1----:R-:W1:Y:S02]  /*1150*/  LDC.64 R2, c[0x0][0x598] ;  /* 0x00016600ff027b82 */ /* 0x002e640000000a00 */
[----:B-1----:R-:W2:Y:S02]  /*1160*/  LDG.E.64 R2, desc[UR44][R2.64] ;  /* 0x0000002c02027981 */ /* 0x002ea4000c1e1b00 */
[----:B--2---:R-:W-:-:S04]  /*1170*/  ISETP.NE.U32.AND P0, PT, R2, RZ, PT ;  /* 0x000000ff0200720c */ /* 0x004fc80003f05070 */
[----:B------:R-:W-:-:S13]  /*1180*/  ISETP.NE.AND.EX P0, PT, R3, RZ, PT, P0 ;  /* 0x000000ff0300720c */ /* 0x000fda0003f05300 */
[----:B------:R-:W-:Y:S05]  /*1190*/  @!P0 BRA `(.L_x_12) ;  /* 0x00000000000c8947 */ /* 0x000fea0003800000 */
[----:B------:R-:W2:Y:S02]  /*11a0*/  LD.E R2, desc[UR44][R2.64] ;  /* 0x0000002c02027980 */ /* 0x000ea4000c101900 */
[----:B--2---:R-:W-:Y:S01]  /*11b0*/  R2UR UR39, R2 ;  /* 0x00000000022772ca */ /* 0x004fe200000e0000 */
[----:B------:R-:W-:-:S14]  /*11c0*/  BRA `(.L_x_13) ;  /* 0x0000000000247947 */ /* 0x000fdc0003800000 */
.L_x_12:
[----:B------:R-:W-:Y:S02]  /*11d0*/  ULDC.64 UR6, c[0x0][0x588] ;  /* 0x0001620000067ab9 */ /* 0x000fe40000000a00 */
[----:B------:R-:W-:-:S04]  /*11e0*/  ISETP.NE.U32.AND P0, PT, RZ, UR6, PT ;  /* 0x00000006ff007c0c */ /* 0x000fc8000bf05070 */
[----:B------:R-:W-:-:S13]  /*11f0*/  ISETP.NE.AND.EX P0, PT, RZ, UR7, PT, P0 ;  /* 0x00000007ff007c0c */ /* 0x000fda000bf05300 */
[----:B------:R-:W-:Y:S05]  /*1200*/  @!P0 BRA `(.L_x_14) ;  /* 0x0000000000108947 */ /* 0x000fea0003800000 */
[----:B-1----:R-:W1:Y:S02]  /*1210*/  LDC.64 R2, c[0x0][0x588] ;  /* 0x00016200ff027b82 */ /* 0x002e640000000a00 */
[----:B-1----:R-:W2:Y:S02]  /*1220*/  LDG.E R2, desc[UR44][R2.64] ;  /* 0x0000002c02027981 */ /* 0x002ea4000c1e1900 */
[----:B--2---:R-:W-:Y:S01]  /*1230*/  R2UR UR39, R2 ;  /* 0x00000000022772ca */ /* 0x004fe200000e0000 */
[----:B------:R-:W-:-:S14]  /*1240*/  BRA `(.L_x_13) ;  /* 0x0000000000047947 */ /* 0x000fdc0003800000 */
.L_x_14:
[----:B------:R-:W-:-:S05]  /*1250*/  ULDC UR39, c[0x0][0x580] ;  /* 0x0001600000277ab9 */ /* 0x000fca0000000800 */
.L_x_13:
[----:B------:R-:W-:Y:S02]  /*1260*/  ULDC.64 UR6, c[0x0][0x5a0] ;  /* 0x0001680000067ab9 */ /* 0x000fe40000000a00 */
        /* <DEDUP_REMOVED lines=11> */
.L_x_15:
        /* <DEDUP_REMOVED lines=8> */
.L_x_17:
[----:B------:R-:W-:-:S05]  /*13a0*/  ULDC UR38, c[0x0][0x584] ;  /* 0x0001610000267ab9 */ /* 0x000fca0000000800 */
.L_x_16:
[----:B------:R-:W-:-:S13]  /*13b0*/  LOP3.LUT P0, RZ, R5, 0xff, RZ, 0xc0, !PT ;  /* 0x000000ff05ff7812 */ /* 0x000fda000780c0ff */
[----:B------:R-:W-:Y:S05]  /*13c0*/  @!P0 EXIT ;  /* 0x000000000000894d */ /* 0x000fea0003800000 */
[----:B------:R-:W-:Y:S01]  /*13d0*/  ULDC UR10, c[0x0][0x28c] ;  /* 0x0000a300000a7ab9 */ /* 0x000fe20000000800 */
[----:B------:R-:W-:Y:S01]  /*13e0*/  ULDC.64 UR12, c[0x0][0x5c8] ;  /* 0x00017200000c7ab9 */ /* 0x000fe20000000a00 */
[----:B------:R-:W-:Y:S02]  /*13f0*/  UIADD3 UR10, UR10, 0x1f, URZ ;  /* 0x0000001f0a0a7890 */ /* 0x000fe4000fffe03f */
[----:B------:R-:W-:Y:S02]  /*1400*/  USHF.L.U64.HI UR5, UR12, 0x7, UR13 ;  /* 0x000000070c057899 */ /* 0x000fe4000801020d */
[----:B------:R-:W-:Y:S02]  /*1410*/  USHF.R.S32.HI UR11, URZ, 0x1f, UR10 ;  /* 0x0000001f3f0b7899 */ /* 0x000fe4000801140a */
[----:B------:R-:W-:Y:S02]  /*1420*/  USHF.L.U32 UR6, UR12, 0x7, URZ ;  /* 0x000000070c067899 */ /* 0x000fe4000800063f */
[----:B------:R-:W-:-:S02]  /*1430*/  ULEA.HI UR11, UR11, UR10, URZ, 0x5 ;  /* 0x0000000a0b0b7291 */ /* 0x000fc4000f8f283f */
[----:B------:R-:W-:Y:S02]  /*1440*/  USHF.L.U64.HI UR7, UR12, 0x3, UR13 ;  /* 0x000000030c077899 */ /* 0x000fe4000801020d */
[----:B------:R-:W-:Y:S02]  /*1450*/  USHF.L.U32 UR8, UR12, 0x3, URZ ;  /* 0x000000030c087899 */ /* 0x000fe4000800063f */
[----:B------:R-:W-:Y:S02]  /*1460*/  USHF.L.U64.HI UR9, UR12, 0x8, UR13 ;  /* 0x000000080c097899 */ /* 0x000fe4000801020d */
[----:B------:R-:W-:Y:S02]  /*1470*/  USHF.L.U32 UR10, UR12, 0x8, URZ ;  /* 0x000000080c0a7899 */ /* 0x000fe4000800063f */
[----:B------:R-:W-:Y:S02]  /*1480*/  ULOP3.LUT UR36, UR4, 0x1, URZ, 0xfc, !UPT ;  /* 0x0000000104247892 */ /* 0x000fe4000f8efc3f */
[----:B------:R-:W-:Y:S01]  /*1490*/  USHF.R.S32.HI UR37, URZ, 0x5, UR11 ;  /* 0x000000053f257899 */ /* 0x000fe2000801140b */
[----:B------:R-:W-:Y:S01]  /*14a0*/  UMOV UR35, URZ ;  /* 0x0000003f00237c82 */ /* 0x000fe20008000000 */
[----:B------:R-:W-:-:S10]  /*14b0*/  UMOV UR34, URZ ;  /* 0x0000003f00227c82 */ /* 0x000fd40008000000 */
.L_x_84:
[----:B------:R-:W-:Y:S01]  /*14c0*/  STL [R1+0x17c], RZ ;  /* 0x00017cff01007387 */ /* 0x000fe20000100800 */
[----:B--2---:R-:W2:Y:S01]  /*14d0*/  S2UR UR17, SR_CgaCtaId ;  /* 0x00000000001179c3 */ /* 0x004ea20000008800 */
[----:B------:R-:W-:Y:S01]  /*14e0*/  UMOV UR16, 0x400 ;  /* 0x0000040000107882 */ /* 0x000fe20000000000 */
[----:B------:R-:W-:Y:S01]  /*14f0*/  UMOV UR33, URZ ;  /* 0x0000003f00217c82 */ /* 0x000fe20008000000 */
[----:B------:R-:W-:Y:S01]  /*1500*/  STL [R1+0x178], RZ ;  /* 0x000178ff01007387 */ /* 0x000fe20000100800 */
[----:B------:R-:W-:Y:S01]  /*1510*/  UMOV UR12, URZ ;  /* 0x0000003f000c7c82 */ /* 0x000fe20008000000 */
[----:B------:R-:W-:Y:S01]  /*1520*/  UMOV UR13, URZ ;  /* 0x0000003f000d7c82 */ /* 0x000fe20008000000 */
[----:B------:R-:W-:Y:S01]  /*1530*/  UMOV UR43, UR34 ;  /* 0x00000022002b7c82 */ /* 0x000fe20008000000 */
[----:B------:R-:W-:Y:S01]  /*1540*/  STL [R1+0x174], RZ ;  /* 0x000174ff01007387 */ /* 0x000fe20000100800 */
[----:B------:R-:W3:Y:S01]  /*1550*/  LDC R3, c[0x0][0x28c] ;  /* 0x0000a300ff037b82 */ /* 0x000ee20000000800 */
[----:B------:R-:W-:-:S02]  /*1560*/  CS2R R4, SRZ ;  /* 0x0000000000047805 */ /* 0x000fc4000001ff00 */
[----:B-1----:R-:W-:Y:S01]  /*1570*/  CS2R R6, SRZ ;  /* 0x0000000000067805 */ /* 0x002fe2000001ff00 */
[----:B------:R-:W-:Y:S01]  /*1580*/  STL [R1+0x170], RZ ;  /* 0x000170ff01007387 */ /* 0x000fe20000100800 */
[----:B------:R-:W-:Y:S02]  /*1590*/  CS2R R8, SRZ ;  /* 0x0000000000087805 */ /* 0x000fe4000001ff00 */
[----:B------:R-:W-:Y:S02]  /*15a0*/  CS2R R10, SRZ ;  /* 0x00000000000a7805 */ /* 0x000fe4000001ff00 */
[----:B------:R-:W-:Y:S01]  /*15b0*/  CS2R R12, SRZ ;  /* 0x00000000000c7805 */ /* 0x000fe2000001ff00 */
[----:B------:R-:W-:Y:S01]  /*15c0*/  STL [R1+0x16c], RZ ;  /* 0x00016cff01007387 */ /* 0x000fe20000100800 */
[----:B------:R-:W-:Y:S02]  /*15d0*/  CS2R R14, SRZ ;  /* 0x00000000000e7805 */ /* 0x000fe4000001ff00 */
[----:B------:R-:W-:-:S02]  /*15e0*/  CS2R R16, SRZ ;  /* 0x0000000000107805 */ /* 0x000fc4000001ff00 */
[----:B------:R-:W-:Y:S01]  /*15f0*/  CS2R R18, SRZ ;  /* 0x0000000000127805 */ /* 0x000fe2000001ff00 */
[----:B------:R-:W-:Y:S01]  /*1600*/  STL [R1+0x168], RZ ;  /* 0x000168ff01007387 */ /* 0x000fe20000100800 */
[----:B0-----:R-:W-:Y:S02]  /*1610*/  CS2R R20, SRZ ;  /* 0x0000000000147805 */ /* 0x001fe4000001ff00 */
[----:B------:R-:W-:Y:S02]  /*1620*/  CS2R R22, SRZ ;  /* 0x0000000000167805 */ /* 0x000fe4000001ff00 */
[----:B------:R-:W-:Y:S01]  /*1630*/  CS2R R184, SRZ ;  /* 0x0000000000b87805 */ /* 0x000fe2000001ff00 */
[----:B------:R-:W-:Y:S01]  /*1640*/  STL [R1+0x164], RZ ;  /* 0x000164ff01007387 */ /* 0x000fe20000100800 */
[----:B------:R-:W-:Y:S02]  /*1650*/  CS2R R186, SRZ ;  /* 0x0000000000ba7805 */ /* 0x000fe4000001ff00 */
[----:B------:R-:W-:-:S02]  /*1660*/  CS2R R188, SRZ ;  /* 0x0000000000bc7805 */ /* 0x000fc4000001ff00 */
[----:B------:R-:W-:Y:S01]  /*1670*/  CS2R R190, SRZ ;  /* 0x0000000000be7805 */ /* 0x000fe2000001ff00 */
[----:B------:R-:W-:Y:S01]  /*1680*/  STL [R1+0x160], RZ ;  /* 0x000160ff01007387 */ /* 0x000fe20000100800 */
[----:B------:R-:W-:Y:S02]  /*1690*/  CS2R R192, SRZ ;  /* 0x0000000000c07805 */ /* 0x000fe4000001ff00 */
[----:B------:R-:W-:Y:S02]  /*16a0*/  CS2R R194, SRZ ;  /* 0x0000000000c27805 */ /* 0x000fe4000001ff00 */
[----:B------:R-:W-:Y:S01]  /*16b0*/  CS2R R196, SRZ ;  /* 0x0000000000c47805 */ /* 0x000fe2000001ff00 */
[----:B------:R-:W-:Y:S01]  /*16c0*/  STL [R1+0x15c], RZ ;  /* 0x00015cff01007387 */ /* 0x000fe20000100800 */
[----:B---3--:R-:W-:Y:S02]  /*16d0*/  ISETP.GE.AND P0, PT, R3, 0x1, PT ;  /* 0x000000010300780c */ /* 0x008fe40003f06270 */
[----:B------:R-:W-:-:S02]  /*16e0*/  CS2R R198, SRZ ;  /* 0x0000000000c67805 */ /* 0x000fc4000001ff00 */
[----:B------:R-:W-:Y:S01]  /*16f0*/  CS2R R200, SRZ ;  /* 0x0000000000c87805 */ /* 0x000fe2000001ff00 */
[----:B------:R-:W0:Y:S01]  /*1700*/  S2R R2, SR_TID.X ;  /* 0x0000000000027919 */ /* 0x000e220000002100 */
        /* <DEDUP_REMOVED lines=16> */
[----:B------:R-:W-:Y:S01]  /*1810*/  IMAD.U32 R226, RZ, RZ, UR35 ;  /* 0x00000023ffe27e24 */ /* 0x000fe2000f8e00ff */
[----:B------:R-:W-:Y:S02]  /*1820*/  CS2R R176, SRZ ;  /* 0x0000000000b07805 */ /* 0x000fe4000001ff00 */
[----:B------:R-:W-:Y:S01]  /*1830*/  CS2R R178, SRZ ;  /* 0x0000000000b27805 */ /* 0x000fe2000001ff00 */
[----:B------:R-:W-:Y:S01]  /*1840*/  STL [R1+0x148], RZ ;  /* 0x000148ff01007387 */ /* 0x000fe20000100800 */
[----:B------:R-:W-:Y:S02]  /*1850*/  CS2R R180, SRZ ;  /* 0x0000000000b47805 */ /* 0x000fe4000001ff00 */
[----:B------:R-:W-:Y:S02]  /*1860*/  CS2R R182, SRZ ;  /* 0x0000000000b67805 */ /* 0x000fe4000001ff00 */
[----:B------:R-:W-:Y:S01]  /*1870*/  CS2R R168, SRZ ;  /* 0x0000000000a87805 */ /* 0x000fe2000001ff00 */
[----:B------:R-:W-:Y:S01]  /*1880*/  STL [R1+0x144], RZ ;  /* 0x000144ff01007387 */ /* 0x000fe20000100800 */
[----:B------:R-:W-:-:S02]  /*1890*/  CS2R R170, SRZ ;  /* 0x0000000000aa7805 */ /* 0x000fc4000001ff00 */
[----:B------:R-:W-:Y:S02]  /*18a0*/  CS2R R172, SRZ ;  /* 0x0000000000ac7805 */ /* 0x000fe4000001ff00 */
[----:B------:R-:W-:Y:S01]  /*18b0*/  CS2R R174, SRZ ;  /* 0x0000000000ae7805 */ /* 0x000fe2000001ff00 */
[----:B------:R-:W-:Y:S01]  /*18c0*/  STL [R1+0x140], RZ ;  /* 0x000140ff01007387 */ /* 0x000fe20000100800 */
[----:B------:R-:W-:Y:S02]  /*18d0*/  CS2R R160, SRZ ;  /* 0x0000000000a07805 */ /* 0x000fe4000001ff00 */
[----:B------:R-:W-:Y:S02]  /*18e0*/  CS2R R162, SRZ ;  /* 0x0000000000a27805 */ /* 0x000fe4000001ff00 */
[----:B------:R-:W-:Y:S01]  /*18f0*/  CS2R R164, SRZ ;  /* 0x0000000000a47805 */ /* 0x000fe2000001ff00 */
[----:B------:R-:W-:Y:S01]  /*1900*/  STL [R1+0x13c], RZ ;  /* 0x00013cff01007387 */ /* 0x000fe20000100800 */
[----:B0-----:R-:W-:-:S02]  /*1910*/  LOP3.LUT R2, R2, 0x80, RZ, 0xc0, !PT ;  /* 0x0000008002027812 */ /* 0x001fc400078ec0ff */
[----:B------:R-:W-:Y:S02]  /*1920*/  CS2R R166, SRZ ;  /* 0x0000000000a67805 */ /* 0x000fe4000001ff00 */
[----:B------:R-:W-:Y:S01]  /*1930*/  CS2R R152, SRZ ;  /* 0x0000000000987805 */ /* 0x000fe2000001ff00 */
[----:B------:R-:W-:Y:S01]  /*1940*/  STL [R1+0x138], RZ ;  /* 0x000138ff01007387 */ /* 0x000fe20000100800 */
[----:B------:R-:W-:Y:S02]  /*1950*/  SHF.R.U32.HI R2, RZ, 0x7, R2 ;  /* 0x00000007ff027819 */ /* 0x000fe40000011602 */
        /* <DEDUP_REMOVED lines=88> */
[----:B------:R-:W-:Y:S01]  /*1ee0*/  CS2R R30, SRZ ;  /* 0x00000000001e7805 */ /* 0x000fe2000001ff00 */
[----:B------:R-:W-:Y:S04]  /*1ef0*/  STL [R1+0xdc], RZ ;  /* 0x0000dcff01007387 */ /* 0x000fe80000100800 */
        /* <DEDUP_REMOVED lines=10> */
[----:B------:R-:W0:Y:S04]  /*1fa0*/  SHFL.IDX PT, R2, R2, RZ, 0x1f ;  /* 0x00001fff02027589 */ /* 0x000e2800000e0000 */
[----:B------:R1:W-:Y:S04]  /*1fb0*/  STL [R1+0xb0], RZ ;  /* 0x0000b0ff01007387 */ /* 0x0003e80000100800 */
[----:B------:R1:W-:Y:S04]  /*1fc0*/  STL [R1+0xac], RZ ;  /* 0x0000acff01007387 */ /* 0x0003e80000100800 */
[----:B------:R1:W-:Y:S04]  /*1fd0*/  STL [R1+0xa8], RZ ;  /* 0x0000a8ff01007387 */ /* 0x0003e80000100800 */
[----:B------:R1:W-:Y:S04]  /*1fe0*/  STL [R1+0xa4], RZ ;  /* 0x0000a4ff01007387 */ /* 0x0003e80000100800 */
[----:B------:R1:W-:Y:S04]  /*1ff0*/  STL [R1+0xa0], RZ ;  /* 0x0000a0ff01007387 */ /* 0x0003e80000100800 */
[----:B------:R1:W-:Y:S01]  /*2000*/  STL [R1+0x9c], RZ ;  /* 0x00009cff01007387 */ /* 0x0003e20000100800 */
[----:B0-----:R-:W-:-:S02]  /*2010*/  R2UR UR14, R2 ;  /* 0x00000000020e72ca */ /* 0x001fc400000e0000 */
[----:B------:R-:W-:Y:S01]  /*2020*/  CS2R R2, SRZ ;  /* 0x0000000000027805 */ /* 0x000fe2000001ff00 */
[----:B------:R1:W-:Y:S04]  /*2030*/  STL [R1+0x98], RZ ;  /* 0x000098ff01007387 */ /* 0x0003e80000100800 */
[----:B------:R1:W-:Y:S04]  /*2040*/  STL [R1+0x94], RZ ;  /* 0x000094ff01007387 */ /* 0x0003e80000100800 */
[----:B------:R1:W-:Y:S02]  /*2050*/  STL [R1+0x90], RZ ;  /* 0x000090ff01007387 */ /* 0x0003e40000100800 */
[----:B------:R-:W-:-:S02]  /*2060*/  ULEA.HI UR11, UR14, UR14, URZ, 0x1 ;  /* 0x0000000e0e0b7291 */ /* 0x000fc4000f8f083f */
[----:B------:R1:W-:Y:S02]  /*2070*/  STL [R1+0x8c], RZ ;  /* 0x00008cff01007387 */ /* 0x0003e40000100800 */
[----:B------:R-:W-:Y:S02]  /*2080*/  ULOP3.LUT UR15, UR11, 0x1ffffe, URZ, 0xc0, !UPT ;  /* 0x001ffffe0b0f7892 */ /* 0x000fe4000f8ec03f */
[----:B------:R1:W-:Y:S01]  /*2090*/  STL [R1+0x88], RZ ;  /* 0x000088ff01007387 */ /* 0x0003e20000100800 */
[----:B--2---:R-:W-:Y:S02]  /*20a0*/  ULEA UR11, UR17, UR16, 0x18 ;  /* 0x00000010110b7291 */ /* 0x004fe4000f8ec03f */
[----:B------:R-:W-:Y:S01]  /*20b0*/  UIADD3 UR15, UR14, -UR15, URZ ;  /* 0x8000000f0e0f7290 */ /* 0x000fe2000fffe03f */
[----:B------:R1:W-:Y:S03]  /*20c0*/  STL [R1+0x84], RZ ;  /* 0x000084ff01007387 */ /* 0x0003e60000100800 */
[----:B------:R-:W-:Y:S01]  /*20d0*/  ULEA UR15, UR15, UR11, 0xb ;  /* 0x0000000b0f0f7291 */ /* 0x000fe2000f8e583f */
[----:B------:R1:W-:Y:S03]  /*20e0*/  STL [R1+0x80], RZ ;  /* 0x000080ff01007387 */ /* 0x0003e60000100800 */
[----:B------:R-:W-:Y:S01]  /*20f0*/  UIADD3 UR15, UR15, 0x180, URZ ;  /* 0x000001800f0f7890 */ /* 0x000fe2000fffe03f */
[----:B------:R1:W-:Y:S03]  /*2100*/  STL [R1+0x7c], RZ ;  /* 0x00007cff01007387 */ /* 0x0003e60000100800 */
[----:B------:R-:W-:Y:S01]  /*2110*/  USHF.R.U32.HI UR15, URZ, 0x4, UR15 ;  /* 0x000000043f0f7899 */ /* 0x000fe2000801160f */
[----:B------:R1:W-:Y:S03]  /*2120*/  STL [R1+0x78], RZ ;  /* 0x000078ff01007387 */ /* 0x0003e60000100800 */
[----:B------:R-:W-:Y:S01]  /*2130*/  ULOP3.LUT UR32, UR15, 0x3fff, URZ, 0xc0, !UPT ;  /* 0x00003fff0f207892 */ /* 0x000fe2000f8ec03f */
[----:B------:R1:W-:Y:S04]  /*2140*/  STL [R1+0x74], RZ ;  /* 0x000074ff01007387 */ /* 0x0003e80000100800 */
        /* <DEDUP_REMOVED lines=28> */
[----:B------:R1:W-:Y:S01]  /*2310*/  STL [R1], RZ ;  /* 0x000000ff01007387 */ /* 0x0003e20000100800 */
[----:B----4-:R-:W-:Y:S05]  /*2320*/  @!P0 BRA `(.L_x_18) ;  /* 0x0000001c00b08947 */ /* 0x010fea0003800000 */
[----:B------:R-:W-:-:S06]  /*2330*/  UISETP.NE.AND UP0, UPT, UR36, 0x3, UPT ;  /* 0x000000032400788c */ /* 0x000fcc000bf05270 */
[----:B------:R-:W-:-:S13]  /*2340*/  PLOP3.LUT P1, PT, PT, PT, UP0, 0x80, 0x0 ;  /* 0x000000000000781c */ /* 0x000fda0003f2f008 */
[----:B------:R-:W-:Y:S05]  /*2350*/  @!P1 BRA `(.L_x_19) ;  /* 0x0000000000049947 */ /* 0x000fea0003800000 */
[----:B------:R-:W-:Y:S01]  /*2360*/  BPT.TRAP 0x1 ;  /* 0x000000040000795c */ /* 0x000fe20000300000 */
.L_x_19:
[----:B------:R-:W-:Y:S01]  /*2370*/  ULEA UR12, UR34, UR11, 0x3 ;  /* 0x0000000b220c7291 */ /* 0x000fe2000f8e183f */
[----:B------:R-:W-:-:S05]  /*2380*/  IMAD.U32 R2, RZ, RZ, UR35 ;  /* 0x00000023ff027e24 */ /* 0x000fca000f8e00ff */
[----:B------:R-:W-:-:S04]  /*2390*/  SHF.L.U32 R2, R2, 0x1f, RZ ;  /* 0x0000001f02027819 */ /* 0x000fc800000006ff */
[----:B------:R0:W2:Y:S01]  /*23a0*/  SYNCS.PHASECHK.TRANS64.TRYWAIT P0, [UR12], R2 ;  /* 0x00000002ff0075a7 */ /* 0x0000a2000800014c */
[----:B------:R-:W-:Y:S05]  /*23b0*/  @!P1 BRA `(.L_x_20) ;  /* 0x0000000000049947 */ /* 0x000fea0003800000 */
[----:B------:R-:W-:Y:S01]  /*23c0*/  BPT.TRAP 0x1 ;  /* 0x000000040000795c */ /* 0x000fe20000300000 */
.L_x_20:
[----:B------:R3:W-:Y:S01]  /*23d0*/  STL [R1+0x17c], RZ ;  /* 0x00017cff01007387 */ /* 0x0007e20000100800 */
[----:B------:R-:W-:Y:S01]  /*23e0*/  UMOV UR33, 0x1 ;  /* 0x0000000100217882 */ /* 0x000fe20000000000 */
[----:B--2---:R-:W-:Y:S05]  /*23f0*/  @P0 BRA `(.L_x_21) ;  /* 0x0000000000080947 */ /* 0x004fea0003800000 */
[----:B------:R-:W2:Y:S02]  /*2400*/  SYNCS.PHASECHK.TRANS64.TRYWAIT P0, [UR12], R2 ;  /* 0x00000002ff0075a7 */ /* 0x000ea4000800014c */
[----:B--2---:R-:W-:Y:S05]  /*2410*/  @!P0 BRA `(.L_x_22) ;  /* 0x000001b000188947 */ /* 0x004fea0003800000 */
.L_x_21:
[----:B------:R4:W-:Y:S01]  /*2420*/  STL [R1+0x178], RZ ;  /* 0x000178ff01007387 */ /* 0x0009e20000100800 */
[----:B------:R-:W-:Y:S01]  /*2430*/  UIADD3 UR12, UR11, 0x30180, URZ ;  /* 0x000301800b0c7890 */ /* 0x000fe2000fffe03f */
[----:B------:R-:W-:Y:S01]  /*2440*/  WARPGROUP.ARRIVE ;  /* 0x00000000000079c5 */ /* 0x000fe20000000000 */
[----:B------:R-:W-:Y:S01]  /*2450*/  ULOP3.LUT UR41, UR32, 0x10000, URZ, 0xfc, !UPT ;  /* 0x0001000020297892 */ /* 0x000fe2000f8efc3f */
[----:B------:R4:W-:Y:S01]  /*2460*/  STL [R1+0x174], RZ ;  /* 0x000174ff01007387 */ /* 0x0009e20000100800 */
[----:B------:R-:W-:Y:S01]  /*2470*/  USHF.R.U32.HI UR12, URZ, 0x4, UR12 ;  /* 0x000000043f0c7899 */ /* 0x000fe2000801160c */
[----:B0-2---:R-:W-:Y:S01]  /*2480*/  CS2R R2, SRZ ;  /* 0x0000000000027805 */ /* 0x005fe2000001ff00 */
[----:B------:R-:W-:Y:S01]  /*2490*/  ULEA UR41, UR34, UR41, 0xa ;  /* 0x0000002922297291 */ /* 0x000fe2000f8e503f */
[----:B------:R4:W-:Y:S01]  /*24a0*/  STL [R1+0x170], RZ ;  /* 0x000170ff01007387 */ /* 0x0009e20000100800 */
[----:B------:R-:W-:Y:S01]  /*24b0*/  ULOP3.LUT UR12, UR12, 0x3fff, URZ, 0xc0, !UPT ;  /* 0x00003fff0c0c7892 */ /* 0x000fe2000f8ec03f */
[----:B------:R-:W-:Y:S01]  /*24c0*/  CS2R R4, SRZ ;  /* 0x0000000000047805 */ /* 0x000fe2000001ff00 */
[----:B------:R-:W-:Y:S01]  /*24d0*/  UMOV UR17, 0xc0000010 ;  /* 0xc000001000117882 */ /* 0x000fe20000000000 */
[----:B------:R4:W-:Y:S01]  /*24e0*/  STL [R1+0x16c], RZ ;  /* 0x00016cff01007387 */ /* 0x0009e20000100800 */
[----:B------:R-:W-:Y:S01]  /*24f0*/  ULOP3.LUT UR12, UR12, 0x10000, URZ, 0xfc, !UPT ;  /* 0x000100000c0c7892 */ /* 0x000fe2000f8efc3f */
[----:B------:R-:W-:Y:S01]  /*2500*/  CS2R R6, SRZ ;  /* 0x0000000000067805 */ /* 0x000fe2000001ff00 */
[----:B------:R-:W-:Y:S01]  /*2510*/  UMOV UR16, UR41 ;  /* 0x0000002900107c82 */ /* 0x000fe20008000000 */
[----:B------:R4:W-:Y:S01]  /*2520*/  STL [R1+0x168], RZ ;  /* 0x000168ff01007387 */ /* 0x0009e20000100800 */
[----:B------:R-:W-:Y:S01]  /*2530*/  UIMAD UR18, UR34, 0xa0, UR12 ;  /* 0x000000a0221278a4 */ /* 0x000fe2000f8e020c */
[----:B------:R-:W-:Y:S01]  /*2540*/  CS2R R8, SRZ ;  /* 0x0000000000087805 */ /* 0x000fe2000001ff00 */
[----:B------:R-:W-:Y:S01]  /*2550*/  UMOV UR19, 0xc0000010 ;  /* 0xc000001000137882 */ /* 0x000fe20000000000 */
[----:B------:R4:W-:Y:S01]  /*2560*/  STL [R1+0x164], RZ ;  /* 0x000164ff01007387 */ /* 0x0009e20000100800 */
[----:B------:R-:W-:Y:S01]  /*2570*/  UIADD3 UR26, UR18, 0x20, URZ ;  /* 0x00000020121a7890 */ /* 0x000fe2000fffe03f */
[----:B------:R-:W-:Y:S01]  /*2580*/  CS2R R10, SRZ ;  /* 0x00000000000a7805 */ /* 0x000fe2000001ff00 */
[----:B------:R-:W-:Y:S01]  /*2590*/  UIADD3 UR30, UR18, 0x40, URZ ;  /* 0x00000040121e7890 */ /* 0x000fe2000fffe03f */
[----:B------:R4:W-:Y:S01]  /*25a0*/  STL [R1+0x160], RZ ;  /* 0x000160ff01007387 */ /* 0x0009e20000100800 */
[----:B------:R-:W-:-:S02]  /*25b0*/  UIADD3 UR14, UR18, 0x60, URZ ;  /* 0x00000060120e7890 */ /* 0x000fc4000fffe03f */
[----:B------:R-:W-:Y:S01]  /*25c0*/  QGMMA.64x16x32.F32.E4M3.E4M3 R176, gdesc[UR16], RZ, !UPT ;  /* 0x0020000010b079f3 */ /* 0x000fe2000c7008ff */
[----:B------:R-:W-:Y:S01]  /*25d0*/  UMOV UR24, UR16 ;  /* 0x0000001000187c82 */ /* 0x000fe20008000000 */
[----:B------:R4:W-:Y:S01]  /*25e0*/  STL [R1+0x15c], RZ ;  /* 0x00015cff01007387 */ /* 0x0009e20000100800 */
[----:B------:R-:W-:Y:S01]  /*25f0*/  UMOV UR25, UR17 ;  /* 0x0000001100197c82 */ /* 0x000fe20008000000 */
[----:B------:R-:W-:Y:S01]  /*2600*/  UMOV UR27, 0xc0000010 ;  /* 0xc0000010001b7882 */ /* 0x000fe20000000000 */
[----:B------:R-:W-:Y:S01]  /*2610*/  UMOV UR28, UR16 ;  /* 0x00000010001c7c82 */ /* 0x000fe20008000000 */
[----:B------:R4:W-:Y:S01]  /*2620*/  STL [R1+0x158], RZ ;  /* 0x000158ff01007387 */ /* 0x0009e20000100800 */
[----:B------:R-:W-:Y:S01]  /*2630*/  UMOV UR29, UR17 ;  /* 0x00000011001d7c82 */ /* 0x000fe20008000000 */
[----:B------:R-:W-:Y:S01]  /*2640*/  UMOV UR31, 0xc0000010 ;  /* 0xc0000010001f7882 */ /* 0x000fe20000000000 */
[----:B------:R-:W-:Y:S01]  /*2650*/  QGMMA.64x16x32.F32.E4M3.E4M3 R144, gdesc[UR24], RZ, !UPT ;  /* 0x00200000189079f3 */ /* 0x000fe2000c7008ff */
[----:B------:R4:W-:Y:S01]  /*2660*/  STL [R1+0x154], RZ ;  /* 0x000154ff01007387 */ /* 0x0009e20000100800 */
[----:B------:R-:W-:Y:S01]  /*2670*/  UIADD3 UR22, UR18, 0x80, URZ ;  /* 0x0000008012167890 */ /* 0x000fe2000fffe03f */
[----:B------:R-:W-:Y:S01]  /*2680*/  CS2R R12, SRZ ;  /* 0x00000000000c7805 */ /* 0x000fe2000001ff00 */
[----:B------:R-:W-:Y:S01]  /*2690*/  UMOV UR12, UR16 ;  /* 0x00000010000c7c82 */ /* 0x000fe20008000000 */
[----:B------:R4:W-:Y:S01]  /*26a0*/  STL [R1+0x150], RZ ;  /* 0x000150ff01007387 */ /* 0x0009e20000100800 */
[----:B------:R-:W-:Y:S01]  /*26b0*/  UMOV UR13, UR17 ;  /* 0x00000011000d7c82 */ /* 0x000fe20008000000 */
[----:B------:R-:W-:Y:S01]  /*26c0*/  UMOV UR15, 0xc0000010 ;  /* 0xc0000010000f7882 */ /* 0x000fe20000000000 */
[----:B------:R-:W-:Y:S01]  /*26d0*/  QGMMA.64x16x32.F32.E4M3.E4M3 R112, gdesc[UR28], RZ, !UPT ;  /* 0x002000001c7079f3 */ /* 0x000fe2000c7008ff */
[----:B------:R4:W-:Y:S01]  /*26e0*/  STL [R1+0x14c], RZ ;  /* 0x00014cff01007387 */ /* 0x0009e20000100800 */
[----:B------:R-:W-:Y:S01]  /*26f0*/  UMOV UR20, UR16 ;  /* 0x0000001000147c82 */ /* 0x000fe20008000000 */
[----:B------:R-:W-:Y:S01]  /*2700*/  UMOV UR21, UR17 ;  /* 0x0000001100157c82 */ /* 0x000fe20008000000 */
[----:B------:R-:W-:Y:S01]  /*2710*/  QGMMA.64x16x32.F32.E4M3.E4M3 R80, gdesc[UR12], RZ, !UPT ;  /* 0x002000000c5079f3 */ /* 0x000fe2000c7008ff */
[----:B------:R4:W-:Y:S01]  /*2720*/  STL [R1+0x148], RZ ;  /* 0x000148ff01007387 */ /* 0x0009e20000100800 */
[----:B------:R-:W-:Y:S01]  /*2730*/  UIADD3 UR12, UR41, 0x100, URZ ;  /* 0x00000100290c7890 */ /* 0x000fe2000fffe03f */
[----:B------:R-:W-:Y:S01]  /*2740*/  CS2R R14, SRZ ;  /* 0x00000000000e7805 */ /* 0x000fe2000001ff00 */
[----:B------:R-:W-:Y:S01]  /*2750*/  UMOV UR23, 0xc0000010 ;  /* 0xc000001000177882 */ /* 0x000fe20000000000 */
[----:B------:R4:W-:Y:S01]  /*2760*/  STL [R1+0x144], RZ ;  /* 0x000144ff01007387 */ /* 0x0009e20000100800 */
[----:B------:R-:W-:Y:S01]  /*2770*/  QGMMA.64x16x32.F32.E4M3.E4M3 R48, gdesc[UR20], RZ, !UPT ;  /* 0x00200000143079f3 */ /* 0x000fe2000c7008ff */
[----:B------:R-:W-:Y:S01]  /*2780*/  UMOV UR21, 0xc0000010 ;  /* 0xc000001000157882 */ /* 0x000fe20000000000 */
[----:B------:R-:W-:Y:S01]  /*2790*/  CS2R R16, SRZ ;  /* 0x0000000000107805 */ /* 0x000fe2000001ff00 */
[----:B------:R4:W-:Y:S01]  /*27a0*/  STL [R1+0x140], RZ ;  /* 0x000140ff01007387 */ /* 0x0009e20000100800 */
[----:B------:R-:W-:Y:S01]  /*27b0*/  UMOV UR20, UR12 ;  /* 0x0000000c00147c82 */ /* 0x000fe20008000000 */
[----:B------:R-:W-:Y:S01]  /*27c0*/  UMOV UR13, UR21 ;  /* 0x00000015000d7c82 */ /* 0x000fe20008000000 */
[----:B------:R-:W-:Y:S01]  /*27d0*/  UMOV UR12, UR20 ;  /* 0x00000014000c7c82 */ /* 0x000fe20008000000 */
[----:B------:R4:W-:Y:S01]  /*27e0*/  STL [R1+0x13c], RZ ;  /* 0x00013cff01007387 */ /* 0x0009e20000100800 */
[----:B------:R-:W-:Y:S01]  /*27f0*/  QGMMA.64x16x32.F32.E4M3.E4M3 R40, gdesc[UR20], RZ, !UPT ;  /* 0x00200000142879f3 */ /* 0x000fe2000c7008ff */
[----:B------:R-:W-:Y:S01]  /*2800*/  UMOV UR28, UR20 ;  /* 0x00000014001c7c82 */ /* 0x000fe20008000000 */
[----:B------:R-:W-:Y:S01]  /*2810*/  UMOV UR29, UR21 ;  /* 0x00000015001d7c82 */ /* 0x000fe20008000000 */
[----:B------:R4:W-:Y:S01]  /*2820*/  STL [R1+0x138], RZ ;  /* 0x000138ff01007387 */ /* 0x0009e20000100800 */
[----:B------:R-:W-:Y:S01]  /*2830*/  QGMMA.64x16x32.F32.E4M3.E4M3 R72, gdesc[UR12], RZ, !UPT ;  /* 0x002000000c4879f3 */ /* 0x000fe2000c7008ff */
[----:B------:R-:W-:Y:S01]  /*2840*/  UIADD3 UR12, UR41, 0x200, URZ ;  /* 0x00000200290c7890 */ /* 0x000fe2000fffe03f */
[----:B------:R-:W-:Y:S01]  /*2850*/  CS2R R18, SRZ ;  /* 0x0000000000127805 */ /* 0x000fe2000001ff00 */
[----:B------:R4:W-:Y:S01]  /*2860*/  STL [R1+0x134], RZ ;  /* 0x000134ff01007387 */ /* 0x0009e20000100800 */
[----:B------:R-:W-:Y:S01]  /*2870*/  UMOV UR24, UR20 ;  /* 0x0000001400187c82 */ /* 0x000fe20008000000 */
[----:B------:R-:W-:Y:S01]  /*2880*/  UMOV UR25, UR21 ;  /* 0x0000001500197c82 */ /* 0x000fe20008000000 */
        /* <DEDUP_REMOVED lines=8> */
[----:B------:R-:W-:Y:S01]  /*2910*/  QGMMA.64x16x32.F32.E4M3.E4M3 R168, gdesc[UR16], RZ, !UPT ;  /* 0x0020000010a879f3 */ /* 0x000fe2000c7008ff */
[----:B------:R4:W-:Y:S01]  /*2920*/  STL [R1+0x128], RZ ;  /* 0x000128ff01007387 */ /* 0x0009e20000100800 */
[----:B------:R-:W-:Y:S01]  /*2930*/  UMOV UR16, UR12 ;  /* 0x0000000c00107c82 */ /* 0x000fe20008000000 */
[----:B------:R-:W-:Y:S01]  /*2940*/  UMOV UR17, 0xc0000010 ;  /* 0xc000001000117882 */ /* 0x000fe20000000000 */
[----:B------:R-:W-:Y:S01]  /*2950*/  UMOV UR24, UR16 ;  /* 0x0000001000187c82 */ /* 0x000fe20008000000 */
[----:B------:R4:W-:Y:S01]  /*2960*/  STL [R1+0x124], RZ ;  /* 0x000124ff01007387 */ /* 0x0009e20000100800 */
[----:B------:R-:W-:Y:S01]  /*2970*/  UMOV UR25, UR17 ;  /* 0x0000001100197c82 */ /* 0x000fe20008000000 */
[----:B------:R-:W-:Y:S01]  /*2980*/  QGMMA.64x16x32.F32.E4M3.E4M3 R160, gdesc[UR16], RZ, !UPT ;  /* 0x0020000010a079f3 */ /* 0x000fe2000c7008ff */
        /* <DEDUP_REMOVED lines=12> */
[----:B------:R-:W-:Y:S01]  /*2a50*/  ULDC UR12, c[0x0][0x50c] ;  /* 0x00014300000c7ab9 */ /* 0x000fe20000000800 */
[----:B------:R4:W-:Y:S01]  /*2a60*/  STL [R1+0x114], RZ ;  /* 0x000114ff01007387 */ /* 0x0009e20000100800 */
[----:B------:R-:W-:Y:S01]  /*2a70*/  UISETP.NE.AND UP0, UPT, UR12, 0x1, UPT ;  /* 0x000000010c00788c */ /* 0x000fe2000bf05270 */
[----:B------:R-:W-:Y:S01]  /*2a80*/  QGMMA.64x16x32.F32.E4M3.E4M3 R32, gdesc[UR20], RZ, !UPT ;  /* 0x00200000142079f3 */ /* 0x000fe2000c7008ff */
[----:B------:R-:W-:Y:S01]  /*2a90*/  UMOV UR20, UR41 ;  /* 0x0000002900147c82 */ /* 0x000fe20008000000 */
[----:B------:R4:W-:Y:S01]  /*2aa0*/  STL [R1+0x110], RZ ;  /* 0x000110ff01007387 */ /* 0x0009e20000100800 */
[----:B------:R-:W-:Y:S01]  /*2ab0*/  UMOV UR21, 0xc0000010 ;  /* 0xc000001000157882 */ /* 0x000fe20000000000 */
        /* <DEDUP_REMOVED lines=8> */
[----:B------:R-:W-:Y:S01]  /*2b40*/  USEL UR12, URZ, 0x1, UP0 ;  /* 0x000000013f0c7887 */ /* 0x000fe20008000000 */
[----:B------:R-:W-:Y:S01]  /*2b50*/  CS2R R22, SRZ ;  /* 0x0000000000167805 */ /* 0x000fe2000001ff00 */
[----:B------:R4:W-:Y:S01]  /*2b60*/  STL [R1+0x104], RZ ;  /* 0x000104ff01007387 */ /* 0x0009e20000100800 */
[----:B------:R-:W-:Y:S01]  /*2b70*/  UMOV UR24, UR20 ;  /* 0x0000001400187c82 */ /* 0x000fe20008000000 */
[----:B------:R-:W-:Y:S01]  /*2b80*/  UMOV UR25, UR21 ;  /* 0x0000001500197c82 */ /* 0x000fe20008000000 */
[----:B------:R-:W-:Y:S01]  /*2b90*/  QGMMA.64x16x32.F32.E4M3.E4M3 R88, gdesc[UR28], RZ, !UPT ;  /* 0x002000001c5879f3 */ /* 0x000fe2000c7008ff */
[----:B------:R4:W-:Y:S01]  /*2ba0*/  STL [R1+0x100], RZ ;  /* 0x000100ff01007387 */ /* 0x0009e20000100800 */
[----:B------:R-:W-:Y:S01]  /*2bb0*/  ISETP.NE.AND P0, PT, RZ, UR12, PT ;  /* 0x0000000cff007c0c */ /* 0x000fe2000bf05270 */
[----:B------:R-:W-:Y:S01]  /*2bc0*/  UMOV UR16, UR20 ;  /* 0x0000001400107c82 */ /* 0x000fe20008000000 */
[----:B------:R-:W-:Y:S01]  /*2bd0*/  UMOV UR17, UR21 ;  /* 0x0000001500117c82 */ /* 0x000fe20008000000 */
[----:B------:R4:W-:Y:S01]  /*2be0*/  STL [R1+0xfc], RZ ;  /* 0x0000fcff01007387 */ /* 0x0009e20000100800 */
[----:B------:R-:W-:Y:S01]  /*2bf0*/  QGMMA.64x16x32.F32.E4M3.E4M3 R120, gdesc[UR24], RZ, !UPT ;  /* 0x00200000187879f3 */ /* 0x000fe2000c7008ff */
[----:B------:R-:W-:-:S02]  /*2c00*/  CS2R R184, SRZ ;  /* 0x0000000000b87805 */ /* 0x000fc4000001ff00 */
[----:B------:R-:W-:Y:S01]  /*2c10*/  CS2R R186, SRZ ;  /* 0x0000000000ba7805 */ /* 0x000fe2000001ff00 */
[----:B------:R4:W-:Y:S01]  /*2c20*/  STL [R1+0xf8], RZ ;  /* 0x0000f8ff01007387 */ /* 0x0009e20000100800 */
[----:B------:R-:W-:Y:S01]  /*2c30*/  QGMMA.64x16x32.F32.E4M3.E4M3 R152, gdesc[UR16], RZ, !UPT, gsb0 ;  /* 0x00200000109879f3 */ /* 0x000fe2000c0008ff */
[----:B------:R-:W-:Y:S02]  /*2c40*/  CS2R R188, SRZ ;  /* 0x0000000000bc7805 */ /* 0x000fe4000001ff00 */
[----:B------:R-:W-:Y:S01]  /*2c50*/  CS2R R190, SRZ ;  /* 0x0000000000be7805 */ /* 0x000fe2000001ff00 */
[----:B------:R4:W-:Y:S01]  /*2c60*/  STL [R1+0xf4], RZ ;  /* 0x0000f4ff01007387 */ /* 0x0009e20000100800 */
[----:B------:R-:W-:Y:S02]  /*2c70*/  CS2R R192, SRZ ;  /* 0x0000000000c07805 */ /* 0x000fe4000001ff00 */
[----:B------:R-:W-:Y:S02]  /*2c80*/  CS2R R194, SRZ ;  /* 0x0000000000c27805 */ /* 0x000fe4000001ff00 */
[----:B------:R-:W-:Y:S01]  /*2c90*/  CS2R R196, SRZ ;  /* 0x0000000000c47805 */ /* 0x000fe2000001ff00 */
[----:B------:R4:W-:Y:S01]  /*2ca0*/  STL [R1+0xf0], RZ ;  /* 0x0000f0ff01007387 */ /* 0x0009e20000100800 */
[----:B------:R-:W-:-:S02]  /*2cb0*/  CS2R R198, SRZ ;  /* 0x0000000000c67805 */ /* 0x000fc4000001ff00 */
        /* <DEDUP_REMOVED lines=16> */
[----:B------:R-:W-:Y:S01]  /*2dc0*/  CS2R R224, SRZ ;  /* 0x0000000000e07805 */ /* 0x000fe2000001ff00 */
        /* <DEDUP_REMOVED lines=56> */
[----:B------:R-:W-:Y:S05]  /*3150*/  @!P0 BRA `(.L_x_23) ;  /* 0x0000001000088947 */ /* 0x000fea0003800000 */
[----:B------:R-:W-:Y:S02]  /*3160*/  WARPGROUP.DEPBAR.LE gsb0, 0x0 ;  /* 0x00008000000079c5 */ /* 0x000fe40000010000 */
[----:B------:R-:W-:-:S01]  /*3170*/  FADD R227, RZ, R112 ;  /* 0x00000070ffe37221 */ /* 0x000fc20000000000 */
[----:B------:R-:W-:Y:S01]  /*3180*/  FADD R226, RZ, R113 ;  /* 0x00000071ffe27221 */ /* 0x000fe20000000000 */
[----:B------:R-:W-:-:S01]  /*3190*/  FADD R225, RZ, R176 ;  /* 0x000000b0ffe17221 */ /* 0x000fc20000000000 */
[----:B------:R-:W-:Y:S01]  /*31a0*/  FADD R224, RZ, R177 ;  /* 0x000000b1ffe07221 */ /* 0x000fe20000000000 */
[----:B------:R-:W-:-:S01]  /*31b0*/  FADD R223, RZ, R178 ;  /* 0x000000b2ffdf7221 */ /* 0x000fc20000000000 */
[----:B------:R0:W-:Y:S01]  /*31c0*/  STL [R1], R227 ;  /* 0x000000e301007387 */ /* 0x0001e20000100800 */
[----:B------:R-:W-:-:S01]  /*31d0*/  FADD R222, RZ, R179 ;  /* 0x000000b3ffde7221 */ /* 0x000fc20000000000 */
[----:B------:R-:W-:Y:S01]  /*31e0*/  FADD R221, RZ, R180 ;  /* 0x000000b4ffdd7221 */ /* 0x000fe20000000000 */
[----:B------:R-:W-:-:S01]  /*31f0*/  FADD R220, RZ, R181 ;  /* 0x000000b5ffdc7221 */ /* 0x000fc20000000000 */
[----:B------:R2:W-:Y:S01]  /*3200*/  STL [R1+0x4], R226 ;  /* 0x000004e201007387 */ /* 0x0005e20000100800 */
[----:B------:R-:W-:-:S01]  /*3210*/  FADD R219, RZ, R182 ;  /* 0x000000b6ffdb7221 */ /* 0x000fc20000000000 */
[----:B------:R-:W-:Y:S01]  /*3220*/  FADD R218, RZ, R183 ;  /* 0x000000b7ffda7221 */ /* 0x000fe20000000000 */
[----:B------:R-:W-:-:S01]  /*3230*/  FADD R217, RZ, R168 ;  /* 0x000000a8ffd97221 */ /* 0x000fc20000000000 */
[----:B------:R-:W-:Y:S01]  /*3240*/  FADD R216, RZ, R169 ;  /* 0x000000a9ffd87221 */ /* 0x000fe20000000000 */
[----:B------:R-:W-:-:S01]  /*3250*/  FADD R215, RZ, R170 ;  /* 0x000000aaffd77221 */ /* 0x000fc20000000000 */
[----:B0-----:R-:W-:Y:S01]  /*3260*/  FADD R227, RZ, R114 ;  /* 0x00000072ffe37221 */ /* 0x001fe20000000000 */
[----:B------:R-:W-:-:S01]  /*3270*/  FADD R214, RZ, R171 ;  /* 0x000000abffd67221 */ /* 0x000fc20000000000 */
[----:B------:R-:W-:Y:S01]  /*3280*/  FADD R213, RZ, R172 ;  /* 0x000000acffd57221 */ /* 0x000fe20000000000 */
[----:B------:R-:W-:-:S01]  /*3290*/  FADD R212, RZ, R173 ;  /* 0x000000adffd47221 */ /* 0x000fc20000000000 */
[----:B--2---:R-:W-:Y:S01]  /*32a0*/  FADD R226, RZ, R115 ;  /* 0x00000073ffe27221 */ /* 0x004fe20000000000 */
[----:B------:R0:W-:Y:S01]  /*32b0*/  STL [R1+0x8], R227 ;  /* 0x000008e301007387 */ /* 0x0001e20000100800 */
        /* <DEDUP_REMOVED lines=67> */
[----:B------:R-:W-:Y:S01]  /*36f0*/  UMOV UR33, URZ ;  /* 0x0000003f00217c82 */ /* 0x000fe20008000000 */
[----:B0-----:R-:W-:-:S01]  /*3700*/  FADD R227, RZ, R108 ;  /* 0x0000006cffe37221 */ /* 0x001fc20000000000 */
[----:B--2---:R-:W-:-:S04]  /*3710*/  FADD R226, RZ, R109 ;  /* 0x0000006dffe27221 */ /* 0x004fc80000000000 */
[----:B------:R0:W-:Y:S04]  /*3720*/  STL [R1+0x30], R227 ;  /* 0x000030e301007387 */ /* 0x0001e80000100800 */
[----:B------:R2:W-:Y:S01]  /*3730*/  STL [R1+0x34], R226 ;  /* 0x000034e201007387 */ /* 0x0005e20000100800 */
        /* <DEDUP_REMOVED lines=17> */
[----:B--2---:R-:W-:-:S05]  /*3850*/  FADD R226, RZ, R103 ;  /* 0x00000067ffe27221 */ /* 0x004fca0000000000 */
[----:B------:R0:W-:Y:S04]  /*3860*/  STL [R1+0x5c], R226 ;  /* 0x00005ce201007387 */ /* 0x0001e80000100800 */
[----:B------:R2:W-:Y:S01]  /*3870*/  STL [R1+0x58], R227 ;  /* 0x000058e301007387 */ /* 0x0005e20000100800 */
[----:B0-----:R-:W-:-:S01]  /*3880*/  FADD R226, RZ, R89 ;  /* 0x00000059ffe27221 */ /* 0x001fc20000000000 */
[----:B--2---:R-:W-:-:S05]  /*3890*/  FADD R227, RZ, R88 ;  /* 0x00000058ffe37221 */ /* 0x004fca0000000000 */
        /* <DEDUP_REMOVED lines=141> */
[----:B------:R0:W-:Y:S02]  /*4170*/  STL [R1+0x17c], R226 ;  /* 0x00017ce201007387 */ /* 0x0001e40000100800 */
.L_x_23:
[----:B------:R-:W-:-:S04]  /*4180*/  UIADD3 UR43, UR34, 0x1, URZ ;  /* 0x00000001222b7890 */ /* 0x000fc8000fffe03f */
[----:B------:R-:W-:-:S04]  /*4190*/  UISETP.NE.AND UP0, UPT, UR43, 0xc, UPT ;  /* 0x0000000c2b00788c */ /* 0x000fc8000bf05270 */
[----:B------:R-:W-:Y:S02]  /*41a0*/  USEL UR13, URZ, 0x1, UP0 ;  /* 0x000000013f0d7887 */ /* 0x000fe40008000000 */
[----:B------:R-:W-:Y:S02]  /*41b0*/  USEL UR43, UR43, URZ, UP0 ;  /* 0x0000003f2b2b7287 */ /* 0x000fe40008000000 */
[----:B------:R-:W-:-:S06]  /*41c0*/  ULOP3.LUT UR13, UR35, UR13, URZ, 0x3c, !UPT ;  /* 0x0000000d230d7292 */ /* 0x000fcc000f8e3c3f */
[----:B0-----:R-:W-:Y:S01]  /*41d0*/  IMAD.U32 R226, RZ, RZ, UR13 ;  /* 0x0000000dffe27e24 */ /* 0x001fe2000f8e00ff */
[----:B------:R-:W-:-:S06]  /*41e0*/  UMOV UR13, 0x1 ;  /* 0x00000001000d7882 */ /* 0x000fcc0000000000 */
.L_x_18:
[----:B------:R-:W-:-:S04]  /*41f0*/  UISETP.LT.AND UP0, UPT, UR37, 0x1, UPT ;  /* 0x000000012500788c */ /* 0x000fc8000bf01270 */
[----:B------:R-:W-:-:S04]  /*4200*/  USEL UR14, UR37, 0x1, UP0 ;  /* 0x00000001250e7887 */ /* 0x000fc80008000000 */
[----:B------:R-:W-:-:S04]  /*4210*/  UIADD3 UR14, UR37, -UR14, URZ ;  /* 0x8000000e250e7290 */ /* 0x000fc8000fffe03f */
[----:B------:R-:W-:-:S06]  /*4220*/  UISETP.GE.AND UP0, UPT, UR14, 0x1, UPT ;  /* 0x000000010e00788c */ /* 0x000fcc000bf06270 */
[----:B------:R-:W-:-:S13]  /*4230*/  PLOP3.LUT P0, PT, PT, PT, UP0, 0x80, 0x0 ;  /* 0x000000000000781c */ /* 0x000fda0003f0f008 */
[----:B------:R-:W-:Y:S05]  /*4240*/  @!P0 BRA `(.L_x_24) ;  /* 0x0000002000388947 */ /* 0x000fea0003800000 */
[----:B------:R-:W-:Y:S01]  /*4250*/  IMAD.U32 R227, RZ, RZ, UR14 ;  /* 0x0000000effe37e24 */ /* 0x000fe2000f8e00ff */
[----:B------:R-:W-:Y:S01]  /*4260*/  UMOV UR42, UR34 ;  /* 0x00000022002a7c82 */ /* 0x000fe20008000000 */
[----:B------:R-:W-:-:S05]  /*4270*/  ULDC UR41, c[0x0][0x50c] ;  /* 0x0001430000297ab9 */ /* 0x000fca0000000800 */
.L_x_32:
[----:B------:R-:W-:-:S06]  /*4280*/  UISETP.NE.AND UP0, UPT, UR36, 0x3, UPT ;  /* 0x000000032400788c */ /* 0x000fcc000bf05270 */
[----:B------:R-:W-:-:S13]  /*4290*/  PLOP3.LUT P1, PT, PT, PT, UP0, 0x80, 0x0 ;  /* 0x000000000000781c */ /* 0x000fda0003f2f008 */
[----:B-----5:R-:W-:Y:S05]  /*42a0*/  @!P1 BRA `(.L_x_25) ;  /* 0x0000000000049947 */ /* 0x020fea0003800000 */
[----:B------:R-:W-:Y:S01]  /*42b0*/  BPT.TRAP 0x1 ;  /* 0x000000040000795c */ /* 0x000fe20000300000 */
.L_x_25:
[----:B------:R-:W0:Y:S01]  /*42c0*/  S2UR UR14, SR_CgaCtaId ;  /* 0x00000000000e79c3 */ /* 0x000e220000008800 */
[----:B------:R-:W-:Y:S01]  /*42d0*/  UMOV UR11, 0x400 ;  /* 0x00000400000b7882 */ /* 0x000fe20000000000 */
[----:B------:R-:W-:Y:S01]  /*42e0*/  SHF.L.U32 R228, R226, 0x1f, RZ ;  /* 0x0000001fe2e47819 */ /* 0x000fe200000006ff */
[----:B0-----:R-:W-:-:S04]  /*42f0*/  ULEA UR11, UR14, UR11, 0x18 ;  /* 0x0000000b0e0b7291 */ /* 0x001fc8000f8ec03f */
[----:B------:R-:W-:-:S09]  /*4300*/  ULEA UR14, UR43, UR11, 0x3 ;  /* 0x0000000b2b0e7291 */ /* 0x000fd2000f8e183f */
[----:B------:R0:W2:Y:S01]  /*4310*/  SYNCS.PHASECHK.TRANS64.TRYWAIT P0, [UR14], R228 ;  /* 0x000000e4ff0075a7 */ /* 0x0000a2000800014e */
[----:B------:R-:W-:Y:S05]  /*4320*/  @!P1 BRA `(.L_x_26) ;  /* 0x0000000000049947 */ /* 0x000fea0003800000 */
[----:B------:R-:W-:Y:S01]  /*4330*/  BPT.TRAP 0x1 ;  /* 0x000000040000795c */ /* 0x000fe20000300000 */
.L_x_26:
[----:B--2---:R-:W-:Y:S05]  /*4340*/  @P0 BRA `(.L_x_27) ;  /* 0x0000000000080947 */ /* 0x004fea0003800000 */
[----:B------:R-:W2:Y:S02]  /*4350*/  SYNCS.PHASECHK.TRANS64.TRYWAIT P0, [UR14], R228 ;  /* 0x000000e4ff0075a7 */ /* 0x000ea4000800014e */
[----:B--2---:R-:W-:Y:S05]  /*4360*/  @!P0 BRA `(.L_x_28) ;  /* 0x00000190005c8947 */ /* 0x004fea0003800000 */
.L_x_27:
[----:B------:R-:W-:Y:S01]  /*4370*/  UIADD3 UR14, UR11, 0x30180, URZ ;  /* 0x000301800b0e7890 */ /* 0x000fe2000fffe03f */
[----:B------:R-:W-:Y:S01]  /*4380*/  WARPGROUP.ARRIVE ;  /* 0x00000000000079c5 */ /* 0x000fe20000000000 */
[----:B------:R-:W-:Y:S02]  /*4390*/  UISETP.NE.AND UP0, UPT, UR12, URZ, UPT ;  /* 0x0000003f0c00728c */ /* 0x000fe4000bf05270 */
[----:B------:R-:W-:Y:S02]  /*43a0*/  USHF.R.U32.HI UR14, URZ, 0x4, UR14 ;  /* 0x000000043f0e7899 */ /* 0x000fe4000801160e */
[----:B------:R-:W-:Y:S02]  /*43b0*/  USEL UR13, UR13, URZ, !UP0 ;  /* 0x0000003f0d0d7287 */ /* 0x000fe4000c000000 */
[----:B------:R-:W-:Y:S02]  /*43c0*/  ULOP3.LUT UR14, UR14, 0x3fff, URZ, 0xc0, !UPT ;  /* 0x00003fff0e0e7892 */ /* 0x000fe4000f8ec03f */
[----:B------:R-:W-:-:S02]  /*43d0*/  ULOP3.LUT UR46, UR32, 0x10000, URZ, 0xfc, !UPT ;  /* 0x00010000202e7892 */ /* 0x000fc4000f8efc3f */
[----:B------:R-:W-:Y:S02]  /*43e0*/  ULOP3.LUT UR14, UR14, 0x10000, URZ, 0xfc, !UPT ;  /* 0x000100000e0e7892 */ /* 0x000fe4000f8efc3f */
[----:B------:R-:W-:Y:S02]  /*43f0*/  UISETP.NE.U32.AND UP0, UPT, UR13, URZ, UPT ;  /* 0x0000003f0d00728c */ /* 0x000fe4000bf05070 */
[----:B------:R-:W-:Y:S02]  /*4400*/  UIMAD UR14, UR43, 0xa0, UR14 ;  /* 0x000000a02b0e78a4 */ /* 0x000fe4000f8e020e */
[----:B------:R-:W-:Y:S02]  /*4410*/  ULEA UR46, UR43, UR46, 0xa ;  /* 0x0000002e2b2e7291 */ /* 0x000fe4000f8e503f */
[----:B------:R-:W-:Y:S01]  /*4420*/  UIADD3 UR18, UR14, 0x20, URZ ;  /* 0x000000200e127890 */ /* 0x000fe2000fffe03f */
[----:B------:R-:W-:Y:S01]  /*4430*/  UMOV UR13, 0xc0000010 ;  /* 0xc0000010000d7882 */ /* 0x000fe20000000000 */
[----:B------:R-:W-:-:S03]  /*4440*/  UIADD3 UR22, UR14, 0x40, URZ ;  /* 0x000000400e167890 */ /* 0x000fc6000fffe03f */
[----:B------:R-:W-:Y:S01]  /*4450*/  UMOV UR12, UR46 ;  /* 0x0000002e000c7c82 */ /* 0x000fe20008000000 */
[----:B------:R-:W-:Y:S01]  /*4460*/  UMOV UR15, 0xc0000010 ;  /* 0xc0000010000f7882 */ /* 0x000fe20000000000 */
[----:B------:R-:W-:Y:S02]  /*4470*/  UIADD3 UR26, UR14, 0x60, URZ ;  /* 0x000000600e1a7890 */ /* 0x000fe4000fffe03f */
[----:B------:R-:W-:Y:S01]  /*4480*/  QGMMA.64x16x32.F32.E4M3.E4M3 R176, gdesc[UR12], R176, UP0 ;  /* 0x002000000cb079f3 */ /* 0x000fe2000bf008b0 */
[----:B------:R-:W-:Y:S01]  /*4490*/  UMOV UR16, UR12 ;  /* 0x0000000c00107c82 */ /* 0x000fe20008000000 */
[----:B------:R-:W-:Y:S01]  /*44a0*/  UMOV UR17, UR13 ;  /* 0x0000000d00117c82 */ /* 0x000fe20008000000 */
[----:B------:R-:W-:Y:S01]  /*44b0*/  UMOV UR19, 0xc0000010 ;  /* 0xc000001000137882 */ /* 0x000fe20000000000 */
[----:B------:R-:W-:Y:S01]  /*44c0*/  UIADD3 UR30, UR14, 0x80, URZ ;  /* 0x000000800e1e7890 */ /* 0x000fe2000fffe03f */
[----:B------:R-:W-:Y:S01]  /*44d0*/  QGMMA.64x16x32.F32.E4M3.E4M3 R144, gdesc[UR16], R144, UP0 ;  /* 0x00200000109079f3 */ /* 0x000fe2000bf00890 */
[----:B------:R-:W-:Y:S01]  /*44e0*/  UIADD3 UR16, UR46, 0x100, URZ ;  /* 0x000001002e107890 */ /* 0x000fe2000fffe03f */
[----:B------:R-:W-:Y:S01]  /*44f0*/  UMOV UR20, UR12 ;  /* 0x0000000c00147c82 */ /* 0x000fe20008000000 */
[----:B------:R-:W-:Y:S01]  /*4500*/  UMOV UR21, UR13 ;  /* 0x0000000d00157c82 */ /* 0x000fe20008000000 */
[----:B------:R-:W-:Y:S01]  /*4510*/  UMOV UR23, 0xc0000010 ;  /* 0xc000001000177882 */ /* 0x000fe20000000000 */
[----:B------:R-:W-:Y:S01]  /*4520*/  UMOV UR24, UR12 ;  /* 0x0000000c00187c82 */ /* 0x000fe20008000000 */
[----:B------:R-:W-:Y:S01]  /*4530*/  UMOV UR25, UR13 ;  /* 0x0000000d00197c82 */ /* 0x000fe20008000000 */
[----:B------:R-:W-:Y:S01]  /*4540*/  UMOV UR27, 0xc0000010 ;  /* 0xc0000010001b7882 */ /* 0x000fe20000000000 */
[----:B------:R-:W-:Y:S01]  /*4550*/  QGMMA.64x16x32.F32.E4M3.E4M3 R112, gdesc[UR20], R112, UP0 ;  /* 0x00200000147079f3 */ /* 0x000fe2000bf00870 */
[----:B------:R-:W-:Y:S01]  /*4560*/  UMOV UR28, UR12 ;  /* 0x0000000c001c7c82 */ /* 0x000fe20008000000 */
[----:B------:R-:W-:Y:S01]  /*4570*/  UMOV UR29, UR13 ;  /* 0x0000000d001d7c82 */ /* 0x000fe20008000000 */
[----:B------:R-:W-:Y:S01]  /*4580*/  UMOV UR31, 0xc0000010 ;  /* 0xc0000010001f7882 */ /* 0x000fe20000000000 */
[----:B------:R-:W-:Y:S01]  /*4590*/  QGMMA.64x16x32.F32.E4M3.E4M3 R80, gdesc[UR24], R80, UP0 ;  /* 0x00200000185079f3 */ /* 0x000fe2000bf00850 */
[----:B------:R-:W-:-:S03]  /*45a0*/  UIADD3 UR33, UR33, 0x1, URZ ;  /* 0x0000000121217890 */ /* 0x000fc6000fffe03f */
[----:B------:R-:W-:Y:S01]  /*45b0*/  QGMMA.64x16x32.F32.E4M3.E4M3 R48, gdesc[UR28], R48, UP0 ;  /* 0x002000001c3079f3 */ /* 0x000fe2000bf00830 */
[----:B------:R-:W-:Y:S01]  /*45c0*/  UMOV UR28, UR16 ;  /* 0x00000010001c7c82 */ /* 0x000fe20008000000 */
[----:B------:R-:W-:Y:S01]  /*45d0*/  UMOV UR29, 0xc0000010 ;  /* 0xc0000010001d7882 */ /* 0x000fe20000000000 */
[----:B------:R-:W-:Y:S01]  /*45e0*/  UMOV UR24, UR28 ;  /* 0x0000001c00187c82 */ /* 0x000fe20008000000 */
[----:B------:R-:W-:Y:S01]  /*45f0*/  UMOV UR25, UR29 ;  /* 0x0000001d00197c82 */ /* 0x000fe20008000000 */
[----:B------:R-:W-:Y:S01]  /*4600*/  QGMMA.64x16x32.F32.E4M3.E4M3 R40, gdesc[UR28], R40, UP0 ;  /* 0x002000001c2879f3 */ /* 0x000fe2000bf00828 */
[----:B------:R-:W-:Y:S01]  /*4610*/  UMOV UR20, UR28 ;  /* 0x0000001c00147c82 */ /* 0x000fe20008000000 */
[----:B------:R-:W-:Y:S01]  /*4620*/  UMOV UR21, UR29 ;  /* 0x0000001d00157c82 */ /* 0x000fe20008000000 */
[----:B------:R-:W-:Y:S01]  /*4630*/  UMOV UR16, UR28 ;  /* 0x0000001c00107c82 */ /* 0x000fe20008000000 */
[----:B------:R-:W-:Y:S01]  /*4640*/  QGMMA.64x16x32.F32.E4M3.E4M3 R72, gdesc[UR24], R72, UP0 ;  /* 0x00200000184879f3 */ /* 0x000fe2000bf00848 */
[----:B------:R-:W-:Y:S01]  /*4650*/  UMOV UR17, UR29 ;  /* 0x0000001d00117c82 */ /* 0x000fe20008000000 */
[----:B------:R-:W-:Y:S01]  /*4660*/  UMOV UR12, UR28 ;  /* 0x0000001c000c7c82 */ /* 0x000fe20008000000 */
[----:B------:R-:W-:Y:S01]  /*4670*/  UMOV UR13, UR29 ;  /* 0x0000001d000d7c82 */ /* 0x000fe20008000000 */
[----:B------:R-:W-:Y:S01]  /*4680*/  QGMMA.64x16x32.F32.E4M3.E4M3 R104, gdesc[UR20], R104, UP0 ;  /* 0x00200000146879f3 */ /* 0x000fe2000bf00868 */
[----:B------:R-:W-:-:S02]  /*4690*/  UIADD3 UR20, UR46, 0x200, URZ ;  /* 0x000002002e147890 */ /* 0x000fc4000fffe03f */
[----:B------:R-:W-:Y:S01]  /*46a0*/  UIADD3 UR46, UR46, 0x300, URZ ;  /* 0x000003002e2e7890 */ /* 0x000fe2000fffe03f */
[----:B------:R-:W-:Y:S04]  /*46b0*/  QGMMA.64x16x32.F32.E4M3.E4M3 R136, gdesc[UR16], R136, UP0 ;  /* 0x00200000108879f3 */ /* 0x000fe8000bf00888 */
        /* <DEDUP_REMOVED lines=13> */
[----:B------:R-:W-:Y:S04]  /*4790*/  QGMMA.64x16x32.F32.E4M3.E4M3 R96, gdesc[UR20], R96, UP0 ;  /* 0x00200000146079f3 */ /* 0x000fe8000bf00860 */
        /* <DEDUP_REMOVED lines=16> */
[----:B------:R-:W-:Y:S01]  /*48a0*/  QGMMA.64x16x32.F32.E4M3.E4M3 R152, gdesc[UR12], R152, UP0, gsb0 ;  /* 0x002000000c9879f3 */ /* 0x000fe2000b800898 */
[----:B------:R-:W-:-:S04]  /*48b0*/  UISETP.NE.AND UP0, UPT, UR33, UR41, UPT ;  /* 0x000000292100728c */ /* 0x000fc8000bf05270 */
[----:B------:R-:W-:-:S06]  /*48c0*/  USEL UR12, URZ, 0x1, UP0 ;  /* 0x000000013f0c7887 */ /* 0x000fcc0008000000 */
[----:B------:R-:W-:Y:S01]  /*48d0*/  ISETP.NE.AND P0, PT, RZ, UR12, PT ;  /* 0x0000000cff007c0c */ /* 0x000fe2000bf05270 */
[----:B------:R-:W-:-:S12]  /*48e0*/  WARPGROUP.DEPBAR.LE gsb0, 0x1 ;  /* 0x00008000000079c5 */ /* 0x000fd80000010100 */
[----:B------:R-:W-:Y:S05]  /*48f0*/  @!P0 BRA `(.L_x_29) ;  /* 0x0000001800108947 */ /* 0x000fea0003800000 */
[----:B------:R2:W-:Y:S01]  /*4900*/  STL [R1+0x1a0], R227 ;  /* 0x0001a0e301007387 */ /* 0x0005e20000100800 */
[----:B------:R-:W-:Y:S02]  /*4910*/  WARPGROUP.DEPBAR.LE gsb0, 0x0 ;  /* 0x00008000000079c5 */ /* 0x000fe40000010000 */
[----:B------:R-:W-:-:S01]  /*4920*/  FADD R225, R176, R225 ;  /* 0x000000e1b0e17221 */ /* 0x000fc20000000000 */
[----:B------:R-:W-:Y:S01]  /*4930*/  FADD R224, R177, R224 ;  /* 0x000000e0b1e07221 */ /* 0x000fe20000000000 */
[----:B------:R-:W-:-:S01]  /*4940*/  FADD R223, R178, R223 ;  /* 0x000000dfb2df7221 */ /* 0x000fc20000000000 */
[----:B--2---:R-:W2:Y:S04]  /*4950*/  LDL.LU R227, [R1+0x28] ;  /* 0x0000280001e37983 */ /* 0x004ea80000300800 */
[----:B------:R0:W-:Y:S01]  /*4960*/  STL [R1+0x19c], R226 ;  /* 0x00019ce201007387 */ /* 0x0001e20000100800 */
[----:B------:R-:W-:-:S01]  /*4970*/  FADD R222, R179, R222 ;  /* 0x000000deb3de7221 */ /* 0x000fc20000000000 */
[----:B------:R-:W-:-:S02]  /*4980*/  FADD R221, R180, R221 ;  /* 0x000000ddb4dd7221 */ /* 0x000fc40000000000 */
[----:B0-----:R-:W3:Y:S04]  /*4990*/  LDL.LU R226, [R1+0x24] ;  /* 0x0000240001e27983 */ /* 0x001ee80000300800 */
[----:B-----5:R0:W-:Y:S01]  /*49a0*/  STL [R1+0x198], R0 ;  /* 0x0001980001007387 */ /* 0x0201e20000100800 */
[----:B------:R-:W-:-:S01]  /*49b0*/  FADD R220, R181, R220 ;  /* 0x000000dcb5dc7221 */ /* 0x000fc20000000000 */
[----:B------:R-:W-:Y:S02]  /*49c0*/  FADD R219, R182, R219 ;  /* 0x000000dbb6db7221 */ /* 0x000fe40000000000 */
[----:B0-----:R-:W4:Y:S04]  /*49d0*/  LDL.LU R0, [R1+0x20] ;  /* 0x0000200001007983 */ /* 0x001f280000300800 */
[----:B------:R0:W-:Y:S01]  /*49e0*/  STL [R1+0x1a4], R225 ;  /* 0x0001a4e101007387 */ /* 0x0001e20000100800 */
[----:B------:R-:W-:-:S03]  /*49f0*/  FADD R218, R183, R218 ;  /* 0x000000dab7da7221 */ /* 0x000fc60000000000 */
[----:B0-----:R-:W4:Y:S04]  /*4a00*/  LDL.LU R225, [R1+0x1c] ;  /* 0x00001c0001e17983 */ /* 0x001f280000300800 */
[----:B------:R0:W-:Y:S04]  /*4a10*/  STL [R1+0x1a8], R224 ;  /* 0x0001a8e001007387 */ /* 0x0001e80000100800 */
        /* <DEDUP_REMOVED lines=12> */
[----:B0-----:R-:W4:Y:S01]  /*4ae0*/  LDL.LU R218, [R1] ;  /* 0x0000000001da7983 */ /* 0x001f220000300800 */
[----:B------:R-:W-:-:S01]  /*4af0*/  FADD R217, R168, R217 ;  /* 0x000000d9a8d97221 */ /* 0x000fc20000000000 */
[----:B------:R-:W-:Y:S01]  /*4b00*/  FADD R216, R169, R216 ;  /* 0x000000d8a9d87221 */ /* 0x000fe20000000000 */
[----:B------:R-:W-:-:S01]  /*4b10*/  FADD R215, R170, R215 ;  /* 0x000000d7aad77221 */ /* 0x000fc20000000000 */
[----:B------:R-:W-:Y:S01]  /*4b20*/  FADD R214, R171, R214 ;  /* 0x000000d6abd67221 */ /* 0x000fe20000000000 */
[----:B------:R-:W-:-:S01]  /*4b30*/  FADD R213, R172, R213 ;  /* 0x000000d5acd57221 */ /* 0x000fc20000000000 */
[----:B------:R-:W-:Y:S01]  /*4b40*/  STL [R1+0x1c4], R217 ;  /* 0x0001c4d901007387 */ /* 0x000fe20000100800 */
        /* <DEDUP_REMOVED lines=56> */
[----:B--2---:R-:W-:-:S01]  /*4ed0*/  FADD R227, R106, R227 ;  /* 0x000000e36ae37221 */ /* 0x004fc20000000000 */
[----:B---3--:R-:W-:Y:S01]  /*4ee0*/  FADD R226, R105, R226 ;  /* 0x000000e269e27221 */ /* 0x008fe20000000000 */
[----:B----4-:R-:W-:-:S01]  /*4ef0*/  FADD R0, R104, R0 ;  /* 0x0000000068007221 */ /* 0x010fc20000000000 */
[----:B------:R-:W-:Y:S01]  /*4f00*/  FADD R225, R119, R225 ;  /* 0x000000e177e17221 */ /* 0x000fe20000000000 */
[----:B------:R-:W-:-:S01]  /*4f10*/  FADD R224, R118, R224 ;  /* 0x000000e076e07221 */ /* 0x000fc20000000000 */
[----:B------:R-:W-:Y:S01]  /*4f20*/  FADD R223, R117, R223 ;  /* 0x000000df75df7221 */ /* 0x000fe20000000000 */
[----:B------:R-:W-:-:S01]  /*4f30*/  FADD R222, R116, R222 ;  /* 0x000000de74de7221 */ /* 0x000fc20000000000 */
[----:B------:R-:W-:Y:S01]  /*4f40*/  FADD R221, R115, R221 ;  /* 0x000000dd73dd7221 */ /* 0x000fe20000000000 */
[----:B------:R-:W-:-:S01]  /*4f50*/  FADD R220, R114, R220 ;  /* 0x000000dc72dc7221 */ /* 0x000fc20000000000 */
[----:B------:R-:W-:Y:S01]  /*4f60*/  FADD R219, R113, R219 ;  /* 0x000000db71db7221 */ /* 0x000fe20000000000 */
[----:B------:R-:W-:-:S05]  /*4f70*/  FADD R218, R112, R218 ;  /* 0x000000da70da7221 */ /* 0x000fca0000000000 */
[----:B------:R-:W-:Y:S04]  /*4f80*/  STL [R1], R218 ;  /* 0x000000da01007387 */ /* 0x000fe80000100800 */
[----:B------:R-:W-:Y:S04]  /*4f90*/  STL [R1+0x4], R219 ;  /* 0x000004db01007387 */ /* 0x000fe80000100800 */
[----:B------:R-:W-:Y:S04]  /*4fa0*/  STL [R1+0x8], R220 ;  /* 0x000008dc01007387 */ /* 0x000fe80000100800 */
[----:B------:R-:W-:Y:S04]  /*4fb0*/  STL [R1+0xc], R221 ;  /* 0x00000cdd01007387 */ /* 0x000fe80000100800 */
[----:B------:R-:W-:Y:S04]  /*4fc0*/  STL [R1+0x10], R222 ;  /* 0x000010de01007387 */ /* 0x000fe80000100800 */
[----:B------:R-:W-:Y:S04]  /*4fd0*/  STL [R1+0x14], R223 ;  /* 0x000014df01007387 */ /* 0x000fe80000100800 */
[----:B------:R-:W-:Y:S04]  /*4fe0*/  STL [R1+0x18], R224 ;  /* 0x000018e001007387 */ /* 0x000fe80000100800 */
[----:B------:R-:W-:Y:S04]  /*4ff0*/  STL [R1+0x1c], R225 ;  /* 0x00001ce101007387 */ /* 0x000fe80000100800 */
[----:B------:R0:W-:Y:S04]  /*5000*/  STL [R1+0x28], R227 ;  /* 0x000028e301007387 */ /* 0x0001e80000100800 */
[----:B------:R-:W-:Y:S04]  /*5010*/  STL [R1+0x20], R0 ;  /* 0x0000200001007387 */ /* 0x000fe80000100800 */
[----:B0-----:R-:W2:Y:S04]  /*5020*/  LDL.LU R227, [R1+0x2c] ;  /* 0x00002c0001e37983 */ /* 0x001ea80000300800 */
[----:B------:R0:W-:Y:S04]  /*5030*/  STL [R1+0x24], R226 ;  /* 0x000024e201007387 */ /* 0x0001e80000100800 */
[----:B0-----:R-:W3:Y:S04]  /*5040*/  LDL.LU R226, [R1+0x30] ;  /* 0x0000300001e27983 */ /* 0x001ee80000300800 */
[----:B------:R-:W4:Y:S04]  /*5050*/  LDL.LU R225, [R1+0x34] ;  /* 0x0000340001e17983 */ /* 0x000f280000300800 */
        /* <DEDUP_REMOVED lines=13> */
[----:B------:R-:W4:Y:S01]  /*5130*/  LDL.LU R0, [R1+0x6c] ;  /* 0x00006c0001007983 */ /* 0x000f220000300800 */
[----:B--2---:R-:W-:-:S05]  /*5140*/  FADD R227, R107, R227 ;  /* 0x000000e36be37221 */ /* 0x004fca0000000000 */
[----:B------:R0:W-:Y:S01]  /*5150*/  STL [R1+0x2c], R227 ;  /* 0x00002ce301007387 */ /* 0x0001e20000100800 */
[----:B---3--:R-:W-:-:S01]  /*5160*/  FADD R226, R108, R226 ;  /* 0x000000e26ce27221 */ /* 0x008fc20000000000 */
[----:B----4-:R-:W-:-:S04]  /*5170*/  FADD R225, R109, R225 ;  /* 0x000000e16de17221 */ /* 0x010fc80000000000 */
[----:B------:R2:W-:Y:S01]  /*5180*/  STL [R1+0x30], R226 ;  /* 0x000030e201007387 */ /* 0x0005e20000100800 */
[----:B------:R-:W-:-:S03]  /*5190*/  FADD R224, R110, R224 ;  /* 0x000000e06ee07221 */ /* 0x000fc60000000000 */
        /* <DEDUP_REMOVED lines=24> */
[----:B0-----:R-:W4:Y:S01]  /*5320*/  LDL.LU R227, [R1+0x70] ;  /* 0x0000700001e37983 */ /* 0x001f220000300800 */
[----:B------:R-:W-:-:S03]  /*5330*/  FADD R0, R91, R0 ;  /* 0x000000005b007221 */ /* 0x000fc60000000000 */
[----:B------:R0:W-:Y:S04]  /*5340*/  STL [R1+0x64], R213 ;  /* 0x000064d501007387 */ /* 0x0001e80000100800 */
[----:B--2---:R-:W2:Y:S04]  /*5350*/  LDL.LU R226, [R1+0x74] ;  /* 0x0000740001e27983 */ /* 0x004ea80000300800 */
[----:B------:R0:W-:Y:S04]  /*5360*/  STL [R1+0x68], R212 ;  /* 0x000068d401007387 */ /* 0x0001e80000100800 */
[----:B---3--:R-:W3:Y:S04]  /*5370*/  LDL.LU R225, [R1+0x78] ;  /* 0x0000780001e17983 */ /* 0x008ee80000300800 */
[----:B------:R0:W-:Y:S04]  /*5380*/  STL [R1+0x6c], R0 ;  /* 0x00006c0001007387 */ /* 0x0001e80000100800 */
[----:B----4-:R-:W4:Y:S04]  /*5390*/  LDL.LU R224, [R1+0x7c] ;  /* 0x00007c0001e07983 */ /* 0x010f280000300800 */
[----:B-1----:R-:W4:Y:S04]  /*53a0*/  LDL.LU R223, [R1+0x80] ;  /* 0x0000800001df7983 */ /* 0x002f280000300800 */
        /* <DEDUP_REMOVED lines=9> */
[----:B0-----:R-:W4:Y:S04]  /*5440*/  LDL.LU R213, [R1+0xa8] ;  /* 0x0000a80001d57983 */ /* 0x001f280000300800 */
[----:B------:R-:W4:Y:S04]  /*5450*/  LDL.LU R212, [R1+0xac] ;  /* 0x0000ac0001d47983 */ /* 0x000f280000300800 */
[----:B------:R-:W4:Y:S01]  /*5460*/  LDL.LU R0, [R1+0xb0] ;  /* 0x0000b00001007983 */ /* 0x000f220000300800 */
[----:B------:R-:W-:-:S01]  /*5470*/  FADD R227, R92, R227 ;  /* 0x000000e35ce37221 */ /* 0x000fc20000000000 */
[----:B--2---:R-:W-:-:S04]  /*5480*/  FADD R226, R93, R226 ;  /* 0x000000e25de27221 */ /* 0x004fc80000000000 */
[----:B------:R0:W-:Y:S01]  /*5490*/  STL [R1+0x70], R227 ;  /* 0x000070e301007387 */ /* 0x0001e20000100800 */
[----:B---3--:R-:W-:-:S03]  /*54a0*/  FADD R225, R94, R225 ;  /* 0x000000e15ee17221 */ /* 0x008fc60000000000 */
[----:B------:R1:W-:Y:S01]  /*54b0*/  STL [R1+0x74], R226 ;  /* 0x000074e201007387 */ /* 0x0003e20000100800 */
[----:B----4-:R-:W-:-:S03]  /*54c0*/  FADD R224, R95, R224 ;  /* 0x000000e05fe07221 */ /* 0x010fc60000000000 */
        /* <DEDUP_REMOVED lines=27> */
[----:B-1----:R-:W4:Y:S04]  /*5680*/  LDL.LU R226, [R1+0xb8] ;  /* 0x0000b80001e27983 */ /* 0x002f280000300800 */
[----:B------:R1:W-:Y:S04]  /*5690*/  STL [R1+0xac], R212 ;  /* 0x0000acd401007387 */ /* 0x0003e80000100800 */
[----:B--2---:R-:W2:Y:S04]  /*56a0*/  LDL.LU R225, [R1+0xbc] ;  /* 0x0000bc0001e17983 */ /* 0x004ea80000300800 */
[----:B------:R1:W-:Y:S04]  /*56b0*/  STL [R1+0xb0], R0 ;  /* 0x0000b00001007387 */ /* 0x0003e80000100800 */
[----:B---3--:R-:W3:Y:S04]  /*56c0*/  LDL.LU R224, [R1+0xc0] ;  /* 0x0000c00001e07983 */ /* 0x008ee80000300800 */
[----:B----4-:R-:W4:Y:S04]  /*56d0*/  LDL.LU R223, [R1+0xc4] ;  /* 0x0000c40001df7983 */ /* 0x010f280000300800 */
        /* <DEDUP_REMOVED lines=10> */
[----:B-1----:R-:W4:Y:S04]  /*5780*/  LDL.LU R212, [R1+0xf0] ;  /* 0x0000f00001d47983 */ /* 0x002f280000300800 */
[----:B------:R-:W4:Y:S01]  /*5790*/  LDL.LU R0, [R1+0xf4] ;  /* 0x0000f40001007983 */ /* 0x000f220000300800 */
[----:B------:R-:W-:-:S01]  /*57a0*/  FADD R227, R77, R227 ;  /* 0x000000e34de37221 */ /* 0x000fc20000000000 */
[----:B------:R-:W-:-:S04]  /*57b0*/  FADD R226, R78, R226 ;  /* 0x000000e24ee27221 */ /* 0x000fc80000000000 */
[----:B------:R0:W-:Y:S01]  /*57c0*/  STL [R1+0xb4], R227 ;  /* 0x0000b4e301007387 */ /* 0x0001e20000100800 */
[----:B--2---:R-:W-:-:S03]  /*57d0*/  FADD R225, R79, R225 ;  /* 0x000000e14fe17221 */ /* 0x004fc60000000000 */
        /* <DEDUP_REMOVED lines=49> */
[----:B------:R-:W-:Y:S01]  /*5af0*/  STL [R1+0xf8], R227 ;  /* 0x0000f8e301007387 */ /* 0x000fe20000100800 */
[----:B--2---:R-:W-:-:S03]  /*5b00*/  FADD R225, R48, R225 ;  /* 0x000000e130e17221 */ /* 0x004fc60000000000 */
[----:B------:R-:W-:Y:S01]  /*5b10*/  STL [R1+0xfc], R226 ;  /* 0x0000fce201007387 */ /* 0x000fe20000100800 */
[----:B---3--:R-:W-:-:S03]  /*5b20*/  FADD R224, R49, R224 ;  /* 0x000000e031e07221 */ /* 0x008fc60000000000 */
[----:B------:R-:W-:Y:S01]  /*5b30*/  STL [R1+0x100], R225 ;  /* 0x000100e101007387 */ /* 0x000fe20000100800 */
[----:B----4-:R-:W-:-:S03]  /*5b40*/  FADD R223, R50, R223 ;  /* 0x000000df32df7221 */ /* 0x010fc60000000000 */
[----:B------:R-:W-:Y:S01]  /*5b50*/  STL [R1+0x104], R224 ;  /* 0x000104e001007387 */ /* 0x000fe20000100800 */
[----:B------:R-:W-:-:S03]  /*5b60*/  FADD R222, R51, R222 ;  /* 0x000000de33de7221 */ /* 0x000fc60000000000 */
        /* <DEDUP_REMOVED lines=17> */
[----:B------:R-:W-:-:S01]  /*5c80*/  FADD R213, R44, R213 ;  /* 0x000000d52cd57221 */ /* 0x000fc20000000000 */
[----:B------:R-:W-:Y:S02]  /*5c90*/  FADD R212, R45, R212 ;  /* 0x000000d42dd47221 */ /* 0x000fe40000000000 */
[----:B------:R-:W-:Y:S04]  /*5ca0*/  STL [R1+0x12c], R214 ;  /* 0x00012cd601007387 */ /* 0x000fe80000100800 */
[----:B------:R0:W-:Y:S01]  /*5cb0*/  STL [R1+0x134], R212 ;  /* 0x000134d401007387 */ /* 0x0001e20000100800 */
[----:B------:R-:W-:-:S03]  /*5cc0*/  FADD R0, R46, R0 ;  /* 0x000000002e007221 */ /* 0x000fc60000000000 */
[----:B------:R1:W-:Y:S04]  /*5cd0*/  STL [R1+0x130], R213 ;  /* 0x000130d501007387 */ /* 0x0003e80000100800 */
[----:B0-----:R-:W2:Y:S04]  /*5ce0*/  LDL.LU R212, [R1+0x13c] ;  /* 0x00013c0001d47983 */ /* 0x001ea80000300800 */
[----:B-1----:R-:W3:Y:S04]  /*5cf0*/  LDL.LU R213, [R1+0x140] ;  /* 0x0001400001d57983 */ /* 0x002ee80000300800 */
[----:B------:R-:W4:Y:S04]  /*5d00*/  LDL.LU R214, [R1+0x144] ;  /* 0x0001440001d67983 */ /* 0x000f280000300800 */
[----:B------:R0:W-:Y:S04]  /*5d10*/  STL [R1+0x138], R0 ;  /* 0x0001380001007387 */ /* 0x0001e80000100800 */
        /* <DEDUP_REMOVED lines=13> */
[----:B0-----:R-:W4:Y:S01]  /*5df0*/  LDL.LU R0, [R1+0x17c] ;  /* 0x00017c0001007983 */ /* 0x001f220000300800 */
[----:B--2---:R-:W-:-:S01]  /*5e00*/  FADD R212, R47, R212 ;  /* 0x000000d42fd47221 */ /* 0x004fc20000000000 */
[----:B---3--:R-:W-:-:S04]  /*5e10*/  FADD R213, R32, R213 ;  /* 0x000000d520d57221 */ /* 0x008fc80000000000 */
[----:B------:R0:W-:Y:S01]  /*5e20*/  STL [R1+0x13c], R212 ;  /* 0x00013cd401007387 */ /* 0x0001e20000100800 */
[----:B----4-:R-:W-:-:S03]  /*5e30*/  FADD R214, R33, R214 ;  /* 0x000000d621d67221 */ /* 0x010fc60000000000 */
[----:B0-----:R2:W5:Y:S01]  /*5e40*/  LDL.LU R212, [R1+0x1d8] ;  /* 0x0001d80001d47983 */ /* 0x0015620000300800 */
[----:B------:R-:W-:-:S03]  /*5e50*/  FADD R215, R34, R215 ;  /* 0x000000d722d77221 */ /* 0x000fc60000000000 */
[----:B------:R0:W-:Y:S01]  /*5e60*/  STL [R1+0x140], R213 ;  /* 0x000140d501007387 */ /* 0x0001e20000100800 */
[----:B------:R-:W-:-:S01]  /*5e70*/  FADD R216, R35, R216 ;  /* 0x000000d823d87221 */ /* 0x000fc20000000000 */
[----:B------:R-:W-:Y:S02]  /*5e80*/  FADD R217, R36, R217 ;  /* 0x000000d924d97221 */ /* 0x000fe40000000000 */
[----:B0-----:R2:W5:Y:S01]  /*5e90*/  LDL.LU R213, [R1+0x1d4] ;  /* 0x0001d40001d57983 */ /* 0x0015620000300800 */
[----:B------:R-:W-:-:S03]  /*5ea0*/  FADD R218, R37, R218 ;  /* 0x000000da25da7221 */ /* 0x000fc60000000000 */
[----:B------:R0:W-:Y:S01]  /*5eb0*/  STL [R1+0x144], R214 ;  /* 0x000144d601007387 */ /* 0x0001e20000100800 */
[----:B------:R-:W-:-:S01]  /*5ec0*/  FADD R219, R38, R219 ;  /* 0x000000db26db7221 */ /* 0x000fc20000000000 */
[----:B------:R-:W-:Y:S02]  /*5ed0*/  FADD R220, R39, R220 ;  /* 0x000000dc27dc7221 */ /* 0x000fe40000000000 */
[----:B0-----:R2:W5:Y:S04]  /*5ee0*/  LDL.LU R214, [R1+0x1d0] ;  /* 0x0001d00001d67983 */ /* 0x0015680000300800 */
[----:B------:R0:W-:Y:S01]  /*5ef0*/  STL [R1+0x148], R215 ;  /* 0x000148d701007387 */ /* 0x0001e20000100800 */
[----:B------:R-:W-:-:S01]  /*5f00*/  FADD R221, R24, R221 ;  /* 0x000000dd18dd7221 */ /* 0x000fc20000000000 */
[----:B------:R-:W-:-:S02]  /*5f10*/  FADD R222, R25, R222 ;  /* 0x000000de19de7221 */ /* 0x000fc40000000000 */
[----:B0-----:R2:W5:Y:S04]  /*5f20*/  LDL.LU R215, [R1+0x1cc] ;  /* 0x0001cc0001d77983 */ /* 0x0015680000300800 */
[----:B------:R0:W-:Y:S01]  /*5f30*/  STL [R1+0x14c], R216 ;  /* 0x00014cd801007387 */ /* 0x0001e20000100800 */
[----:B------:R-:W-:-:S03]  /*5f40*/  FADD R223, R26, R223 ;  /* 0x000000df1adf7221 */ /* 0x000fc60000000000 */
        /* <DEDUP_REMOVED lines=16> */
[----:B------:R0:W-:Y:S04]  /*6050*/  STL [R1+0x164], R222 ;  /* 0x000164de01007387 */ /* 0x0001e80000100800 */
        /* <DEDUP_REMOVED lines=12> */
[----:B0-----:R2:W5:Y:S01]  /*6120*/  LDL.LU R0, [R1+0x198] ;  /* 0x0001980001007983 */ /* 0x0015620000300800 */
[----:B------:R-:W-:-:S05]  /*6130*/  UMOV UR33, URZ ;  /* 0x0000003f00217c82 */ /* 0x000fca0008000000 */
.L_x_29:
[----:B------:R-:W-:Y:S05]  /*6140*/  @!P1 BRA `(.L_x_30) ;  /* 0x0000000000049947 */ /* 0x000fea0003800000 */
[----:B------:R-:W-:Y:S01]  /*6150*/  BPT.TRAP 0x1 ;  /* 0x000000040000795c */ /* 0x000fe20000300000 */
.L_x_30:
[----:B------:R0:W-:Y:S04]  /*6160*/  STL [R1+0x19c], R2 ;  /* 0x00019c0201007387 */ /* 0x0001e80000100800 */
[----:B0-----:R-:W2:Y:S04]  /*6170*/  LDL R2, [R1+0x180] ;  /* 0x0001800001027983 */ /* 0x001ea80000100800 */
[----:B-----5:R0:W-:Y:S04]  /*6180*/  STL [R1+0x198], R0 ;  /* 0x0001980001007387 */ /* 0x0201e80000100800 */
[----:B0-----:R-:W3:Y:S01]  /*6190*/  LDL R0, [R1+0x184] ;  /* 0x0001840001007983 */ /* 0x001ee20000100800 */
[----:B--2---:R-:W-:-:S03]  /*61a0*/  ISETP.NE.AND P0, PT, R2, RZ, PT ;  /* 0x000000ff0200720c */ /* 0x004fc60003f05270 */
[----:B------:R0:W5:Y:S10]  /*61b0*/  LDL.LU R2, [R1+0x19c] ;  /* 0x00019c0001027983 */ /* 0x0001740000300800 */
[----:B------:R-:W-:-:S05]  /*61c0*/  VOTEU.ANY UP0, P0 ;  /* 0x00000000003f7886 */ /* 0x000fca0000000100 */
[----:B------:R-:W-:-:S04]  /*61d0*/  @UP0 ULEA UR13, UR42, UR11, 0x3 ;  /* 0x0000000b2a0d0291 */ /* 0x000fc8000f8e183f */
[----:B------:R-:W-:-:S06]  /*61e0*/  @UP0 UIADD3 UR13, UR13, 0x60, URZ ;  /* 0x000000600d0d0890 */ /* 0x000fcc000fffe03f */
[----:B------:R-:W-:-:S05]  /*61f0*/  IMAD.U32 R228, RZ, RZ, UR13 ;  /* 0x0000000dffe47e24 */ /* 0x000fca000f8e00ff */
[----:B---3--:R-:W-:Y:S02]  /*6200*/  @P0 PRMT R228, R0, 0x654, R228 ;  /* 0x0000065400e40816 */ /* 0x008fe400000000e4 */
[----:B------:R0:W5:Y:S01]  /*6210*/  LDL.LU R0, [R1+0x198] ;  /* 0x0001980001007983 */ /* 0x0001620000300800 */
[----:B------:R-:W-:Y:S01]  /*6220*/  UISETP.GT.U32.AND UP0, UPT, UR4, 0x1, UPT ;  /* 0x000000010400788c */ /* 0x000fe2000bf04070 */
[----:B------:R0:W-:Y:S05]  /*6230*/  @P0 SYNCS.ARRIVE.TRANS64.RED.A1T0 RZ, [R228+URZ], RZ ;  /* 0x000000ffe4ff09a7 */ /* 0x0001ea000810043f */
[----:B------:R-:W-:-:S13]  /*6240*/  PLOP3.LUT P0, PT, PT, PT, UP0, 0x80, 0x0 ;  /* 0x000000000000781c */ /* 0x000fda0003f0f008 */
[----:B0-----:R-:W-:Y:S05]  /*6250*/  @P0 BRA `(.L_x_31) ;  /* 0x0000000000040947 */ /* 0x001fea0003800000 */
[----:B------:R-:W-:Y:S01]  /*6260*/  BPT.TRAP 0x1 ;  /* 0x000000040000795c */ /* 0x000fe20000300000 */
.L_x_31:
[----:B------:R-:W-:Y:S01]  /*6270*/  UIADD3 UR43, UR43, 0x1, URZ ;  /* 0x000000012b2b7890 */ /* 0x000fe2000fffe03f */
[C---:B------:R-:W-:Y:S01]  /*6280*/  ISETP.GT.AND P0, PT, R227.reuse, 0x1, PT ;  /* 0x00000001e300780c */ /* 0x040fe20003f04270 */
[----:B------:R-:W-:Y:S01]  /*6290*/  UIADD3 UR42, UR42, 0x1, URZ ;  /* 0x000000012a2a7890 */ /* 0x000fe2000fffe03f */
[----:B------:R-:W-:Y:S01]  /*62a0*/  VIADD R227, R227, 0xffffffff ;  /* 0xffffffffe3e37836 */ /* 0x000fe20000000000 */
[----:B------:R-:W-:Y:S02]  /*62b0*/  UISETP.NE.AND UP0, UPT, UR43, 0xc, UPT ;  /* 0x0000000c2b00788c */ /* 0x000fe4000bf05270 */
[----:B------:R-:W-:Y:S02]  /*62c0*/  UISETP.NE.AND UP1, UPT, UR42, 0xc, UPT ;  /* 0x0000000c2a00788c */ /* 0x000fe4000bf25270 */
[----:B------:R-:W-:Y:S02]  /*62d0*/  USEL UR13, URZ, 0x1, UP0 ;  /* 0x000000013f0d7887 */ /* 0x000fe40008000000 */
[----:B------:R-:W-:-:S02]  /*62e0*/  USEL UR43, UR43, URZ, UP0 ;  /* 0x0000003f2b2b7287 */ /* 0x000fc40008000000 */
[----:B------:R-:W-:Y:S02]  /*62f0*/  USEL UR42, UR42, URZ, UP1 ;  /* 0x0000003f2a2a7287 */ /* 0x000fe40008800000 */
[----:B------:R-:W-:Y:S01]  /*6300*/  LOP3.LUT R226, R226, UR13, RZ, 0x3c, !PT ;  /* 0x0000000de2e27c12 */ /* 0x000fe2000f8e3cff */
[----:B------:R-:W-:Y:S01]  /*6310*/  UMOV UR13, 0x1 ;  /* 0x00000001000d7882 */ /* 0x000fe20000000000 */
[----:B------:R-:W-:Y:S08]  /*6320*/  @P0 BRA `(.L_x_32) ;  /* 0xffffffdc00d40947 */ /* 0x000ff0000383ffff */
.L_x_24:
[----:B------:R-:W-:-:S04]  /*6330*/  UISETP.NE.AND UP0, UPT, UR33, URZ, UPT ;  /* 0x0000003f2100728c */ /* 0x000fc8000bf05270 */
[----:B------:R-:W-:-:S06]  /*6340*/  USEL UR12, URZ, 0x1, !UP0 ;  /* 0x000000013f0c7887 */ /* 0x000fcc000c000000 */
[----:B------:R-:W-:-:S13]  /*6350*/  ISETP.NE.AND P0, PT, RZ, UR12, PT ;  /* 0x0000000cff007c0c */ /* 0x000fda000bf05270 */
[----:B------:R-:W-:Y:S05]  /*6360*/  @!P0 BRA `(.L_x_33) ;  /* 0x00000018006c8947 */ /* 0x000fea0003800000 */
[----:B------:R-:W2:Y:S04]  /*6370*/  LDL.LU R226, [R1+0x4] ;  /* 0x0000040001e27983 */ /* 0x000ea80000300800 */
[----:B------:R-:W3:Y:S04]  /*6380*/  LDL.LU R227, [R1+0x8] ;  /* 0x0000080001e37983 */ /* 0x000ee80000300800 */
[----:B-----5:R0:W-:Y:S04]  /*6390*/  STL [R1+0x198], R0 ;  /* 0x0001980001007387 */ /* 0x0201e80000100800 */
[----:B0-----:R-:W4:Y:S01]  /*63a0*/  LDL.LU R0, [R1] ;  /* 0x0000000001007983 */ /* 0x001f220000300800 */
[----:B------:R-:W-:-:S02]  /*63b0*/  WARPGROUP.DEPBAR.LE gsb0, 0x0 ;  /* 0x00008000000079c5 */ /* 0x000fc40000010000 */
[----:B------:R-:W-:Y:S01]  /*63c0*/  FADD R225, R176, R225 ;  /* 0x000000e1b0e17221 */ /* 0x000fe20000000000 */
[----:B------:R-:W-:Y:S01]  /*63d0*/  FADD R224, R177, R224 ;  /* 0x000000e0b1e07221 */ /* 0x000fe20000000000 */
[----:B------:R-:W-:Y:S01]  /*63e0*/  FADD R223, R178, R223 ;  /* 0x000000dfb2df7221 */ /* 0x000fe20000000000 */
[----:B------:R-:W-:Y:S01]  /*63f0*/  FADD R222, R179, R222 ;  /* 0x000000deb3de7221 */ /* 0x000fe20000000000 */
[----:B------:R-:W-:Y:S01]  /*6400*/  FADD R221, R180, R221 ;  /* 0x000000ddb4dd7221 */ /* 0x000fe20000000000 */
[----:B------:R-:W-:Y:S01]  /*6410*/  STL [R1+0x19c], R225 ;  /* 0x00019ce101007387 */ /* 0x000fe20000100800 */
        /* <DEDUP_REMOVED lines=77> */
[----:B------:R-:W-:-:S02]  /*68f0*/  FADD R2, R127, R2 ;  /* 0x000000027f027221 */ /* 0x000fc40000000000 */
        /* <DEDUP_REMOVED lines=8> */
[----:B0-----:R-:W4:Y:S01]  /*6980*/  LDL.LU R198, [R1+0xc] ;  /* 0x00000c0001c67983 */ /* 0x001f220000300800 */
[----:B--2---:R-:W-:Y:S01]  /*6990*/  FADD R226, R113, R226 ;  /* 0x000000e271e27221 */ /* 0x004fe20000000000 */
[----:B---3--:R-:W-:Y:S01]  /*69a0*/  FADD R227, R114, R227 ;  /* 0x000000e372e37221 */ /* 0x008fe20000000000 */
[----:B----4-:R-:W-:-:S05]  /*69b0*/  FADD R0, R112, R0 ;  /* 0x0000000070007221 */ /* 0x010fca0000000000 */
[----:B------:R0:W-:Y:S04]  /*69c0*/  STL [R1], R0 ;  /* 0x0000000001007387 */ /* 0x0001e80000100800 */
[----:B------:R-:W2:Y:S04]  /*69d0*/  LDL.LU R199, [R1+0x10] ;  /* 0x0000100001c77983 */ /* 0x000ea80000300800 */
[----:B------:R3:W-:Y:S04]  /*69e0*/  STL [R1+0x4], R226 ;  /* 0x000004e201007387 */ /* 0x0007e80000100800 */
        /* <DEDUP_REMOVED lines=28> */
[----:B---3--:R-:W3:Y:S04]  /*6bb0*/  LDL.LU R226, [R1+0x80] ;  /* 0x0000800001e27983 */ /* 0x008ee80000300800 */
[----:B-1----:R-:W3:Y:S01]  /*6bc0*/  LDL.LU R227, [R1+0x84] ;  /* 0x0000840001e37983 */ /* 0x002ee20000300800 */
[----:B------:R-:W-:-:S05]  /*6bd0*/  FADD R198, R115, R198 ;  /* 0x000000c673c67221 */ /* 0x000fca0000000000 */
[----:B------:R0:W-:Y:S01]  /*6be0*/  STL [R1+0xc], R198 ;  /* 0x00000cc601007387 */ /* 0x0001e20000100800 */
[----:B--2---:R-:W-:Y:S01]  /*6bf0*/  FADD R199, R116, R199 ;  /* 0x000000c774c77221 */ /* 0x004fe20000000000 */
        /* <DEDUP_REMOVED lines=54> */
[----:B---3--:R-:W-:-:S03]  /*6f60*/  FADD R226, R80, R226 ;  /* 0x000000e250e27221 */ /* 0x008fc60000000000 */
[----:B0-----:R-:W3:Y:S01]  /*6f70*/  LDL.LU R198, [R1+0x88] ;  /* 0x0000880001c67983 */ /* 0x001ee20000300800 */
[----:B------:R-:W-:-:S03]  /*6f80*/  FADD R227, R81, R227 ;  /* 0x000000e351e37221 */ /* 0x000fc60000000000 */
[----:B------:R0:W-:Y:S04]  /*6f90*/  STL [R1+0x7c], R0 ;  /* 0x00007c0001007387 */ /* 0x0001e80000100800 */
[----:B-1----:R-:W3:Y:S04]  /*6fa0*/  LDL.LU R199, [R1+0x8c] ;  /* 0x00008c0001c77983 */ /* 0x002ee80000300800 */
[----:B------:R1:W-:Y:S04]  /*6fb0*/  STL [R1+0x80], R226 ;  /* 0x000080e201007387 */ /* 0x0003e80000100800 */
[----:B--2---:R-:W2:Y:S04]  /*6fc0*/  LDL.LU R200, [R1+0x90] ;  /* 0x0000900001c87983 */ /* 0x004ea80000300800 */
[----:B------:R1:W-:Y:S04]  /*6fd0*/  STL [R1+0x84], R227 ;  /* 0x000084e301007387 */ /* 0x0003e80000100800 */
        /* <DEDUP_REMOVED lines=28> */
[----:B---3--:R-:W-:Y:S01]  /*71a0*/  FADD R198, R82, R198 ;  /* 0x000000c652c67221 */ /* 0x008fe20000000000 */
[----:B------:R-:W-:-:S04]  /*71b0*/  FADD R199, R83, R199 ;  /* 0x000000c753c77221 */ /* 0x000fc80000000000 */
[----:B------:R0:W-:Y:S01]  /*71c0*/  STL [R1+0x88], R198 ;  /* 0x000088c601007387 */ /* 0x0001e20000100800 */
[----:B--2---:R-:W-:-:S03]  /*71d0*/  FADD R200, R84, R200 ;  /* 0x000000c854c87221 */ /* 0x004fc60000000000 */
        /* <DEDUP_REMOVED lines=89> */
[----:B------:R-:W-:-:S05]  /*7770*/  FADD R198, R49, R198 ;  /* 0x000000c631c67221 */ /* 0x000fca0000000000 */
[----:B------:R0:W-:Y:S01]  /*7780*/  STL [R1+0x104], R198 ;  /* 0x000104c601007387 */ /* 0x0001e20000100800 */
[----:B------:R-:W-:-:S03]  /*7790*/  FADD R199, R50, R199 ;  /* 0x000000c732c77221 */ /* 0x000fc60000000000 */
[----:B0-----:R0:W5:Y:S01]  /*77a0*/  LDL.LU R198, [R1+0x208] ;  /* 0x0002080001c67983 */ /* 0x0011620000300800 */
[----:B--2---:R-:W-:-:S03]  /*77b0*/  FADD R200, R51, R200 ;  /* 0x000000c833c87221 */ /* 0x004fc60000000000 */
[----:B------:R1:W-:Y:S01]  /*77c0*/  STL [R1+0x108], R199 ;  /* 0x000108c701007387 */ /* 0x0003e20000100800 */
[----:B---3--:R-:W-:Y:S01]  /*77d0*/  FADD R201, R52, R201 ;  /* 0x000000c934c97221 */ /* 0x008fe20000000000 */
[----:B----4-:R-:W-:Y:S02]  /*77e0*/  FADD R202, R53, R202 ;  /* 0x000000ca35ca7221 */ /* 0x010fe40000000000 */
[----:B-1----:R0:W5:Y:S01]  /*77f0*/  LDL.LU R199, [R1+0x204] ;  /* 0x0002040001c77983 */ /* 0x0021620000300800 */
[----:B------:R-:W-:-:S03]  /*7800*/  FADD R203, R54, R203 ;  /* 0x000000cb36cb7221 */ /* 0x000fc60000000000 */
[----:B------:R1:W-:Y:S01]  /*7810*/  STL [R1+0x10c], R200 ;  /* 0x00010cc801007387 */ /* 0x0003e20000100800 */
[----:B------:R-:W-:-:S03]  /*7820*/  FADD R204, R55, R204 ;  /* 0x000000cc37cc7221 */ /* 0x000fc60000000000 */
[----:B-1----:R0:W5:Y:S01]  /*7830*/  LDL.LU R200, [R1+0x200] ;  /* 0x0002000001c87983 */ /* 0x0021620000300800 */
[----:B------:R-:W-:-:S03]  /*7840*/  FADD R205, R40, R205 ;  /* 0x000000cd28cd7221 */ /* 0x000fc60000000000 */
[----:B------:R1:W-:Y:S01]  /*7850*/  STL [R1+0x110], R201 ;  /* 0x000110c901007387 */ /* 0x0003e20000100800 */
[----:B------:R-:W-:Y:S01]  /*7860*/  FADD R206, R41, R206 ;  /* 0x000000ce29ce7221 */ /* 0x000fe20000000000 */
[----:B------:R-:W-:Y:S02]  /*7870*/  FADD R207, R42, R207 ;  /* 0x000000cf2acf7221 */ /* 0x000fe40000000000 */
[----:B-1----:R0:W5:Y:S04]  /*7880*/  LDL.LU R201, [R1+0x1fc] ;  /* 0x0001fc0001c97983 */ /* 0x0021680000300800 */
[----:B------:R1:W-:Y:S01]  /*7890*/  STL [R1+0x114], R202 ;  /* 0x000114ca01007387 */ /* 0x0003e20000100800 */
[----:B------:R-:W-:Y:S01]  /*78a0*/  FADD R208, R43, R208 ;  /* 0x000000d02bd07221 */ /* 0x000fe20000000000 */
[----:B------:R-:W-:-:S02]  /*78b0*/  FADD R209, R44, R209 ;  /* 0x000000d12cd17221 */ /* 0x000fc40000000000 */
[----:B-1----:R0:W5:Y:S04]  /*78c0*/  LDL.LU R202, [R1+0x1f8] ;  /* 0x0001f80001ca7983 */ /* 0x0021680000300800 */
[----:B------:R1:W-:Y:S01]  /*78d0*/  STL [R1+0x118], R203 ;  /* 0x000118cb01007387 */ /* 0x0003e20000100800 */
[----:B------:R-:W-:-:S03]  /*78e0*/  FADD R210, R45, R210 ;  /* 0x000000d22dd27221 */ /* 0x000fc60000000000 */
        /* <DEDUP_REMOVED lines=55> */
[----:B------:R1:W-:Y:S04]  /*7c60*/  STL [R1+0x164], R222 ;  /* 0x000164de01007387 */ /* 0x0003e80000100800 */
        /* <DEDUP_REMOVED lines=10> */
[----:B------:R0:W-:Y:S02]  /*7d10*/  STL [R1+0x178], R226 ;  /* 0x000178e201007387 */ /* 0x0001e40000100800 */
.L_x_33:
[----:B------:R-:W-:Y:S02]  /*7d20*/  WARPGROUP.DEPBAR.LE gsb0, 0x0 ;  /* 0x00008000000079c5 */ /* 0x000fe40000010000 */
[----:B------:R-:W2:Y:S02]  /*7d30*/  LDC R24, c[0x0][0x28c] ;  /* 0x0000a300ff187b82 */ /* 0x000ea40000000800 */
[----:B--2---:R-:W-:-:S13]  /*7d40*/  ISETP.GE.AND P0, PT, R24, 0x1, PT ;  /* 0x000000011800780c */ /* 0x004fda0003f06270 */
[----:B------:R-:W-:Y:S05]  /*7d50*/  @!P0 BRA `(.L_x_34) ;  /* 0x0000000000648947 */ /* 0x000fea0003800000 */
[----:B------:R-:W-:-:S06]  /*7d60*/  UISETP.NE.AND UP0, UPT, UR36, 0x3, UPT ;  /* 0x000000032400788c */ /* 0x000fcc000bf05270 */
[----:B------:R-:W-:-:S13]  /*7d70*/  PLOP3.LUT P0, PT, PT, PT, UP0, 0x80, 0x0 ;  /* 0x000000000000781c */ /* 0x000fda0003f0f008 */
[----:B------:R-:W-:Y:S05]  /*7d80*/  @!P0 BRA `(.L_x_35) ;  /* 0x0000000000048947 */ /* 0x000fea0003800000 */
[----:B------:R-:W-:Y:S01]  /*7d90*/  BPT.TRAP 0x1 ;  /* 0x000000040000795c */ /* 0x000fe20000300000 */
.L_x_35:
[----:B0-----:R-:W2:Y:S01]  /*7da0*/  LDL R226, [R1+0x180] ;  /* 0x0001800001e27983 */ /* 0x001ea20000100800 */
[----:B------:R-:W-:Y:S01]  /*7db0*/  BSSY B0, `(.L_x_36) ;  /* 0x000000f000007945 */ /* 0x000fe20003800000 */
[----:B--2---:R-:W-:-:S13]  /*7dc0*/  ISETP.NE.AND P0, PT, R226, RZ, PT ;  /* 0x000000ffe200720c */ /* 0x004fda0003f05270 */
[----:B------:R-:W-:Y:S05]  /*7dd0*/  @!P0 BRA `(.L_x_37) ;  /* 0x0000000000308947 */ /* 0x000fea0003800000 */
[----:B------:R-:W2:Y:S01]  /*7de0*/  LDL R226, [R1+0x184] ;  /* 0x0001840001e27983 */ /* 0x000ea20000100800 */
[----:B------:R-:W-:-:S04]  /*7df0*/  UISETP.LT.AND UP0, UPT, UR37, 0x1, UPT ;  /* 0x000000012500788c */ /* 0x000fc8000bf01270 */
[----:B------:R-:W-:-:S04]  /*7e00*/  USEL UR14, UR37, 0x1, UP0 ;  /* 0x00000001250e7887 */ /* 0x000fc80008000000 */
[----:B------:R-:W-:-:S04]  /*7e10*/  UIADD3 UR14, UR34, UR37, -UR14 ;  /* 0x00000025220e7290 */ /* 0x000fc8000fffe80e */
[----:B------:R-:W-:-:S04]  /*7e20*/  UIMAD.WIDE.U32 UR12, UR14, -0x55555555, URZ ;  /* 0xaaaaaaab0e0c78a5 */ /* 0x000fc8000f8e003f */
[----:B------:R-:W-:-:S04]  /*7e30*/  USHF.R.U32.HI UR12, URZ, 0x3, UR13 ;  /* 0x000000033f0c7899 */ /* 0x000fc8000801160d */
[----:B------:R-:W-:-:S04]  /*7e40*/  UIMAD UR14, UR12, -0xc, UR14 ;  /* 0xfffffff40c0e78a4 */ /* 0x000fc8000f8e020e */
[----:B------:R-:W-:-:S04]  /*7e50*/  ULEA UR14, UR14, UR11, 0x3 ;  /* 0x0000000b0e0e7291 */ /* 0x000fc8000f8e183f */
[----:B------:R-:W-:-:S06]  /*7e60*/  UIADD3 UR14, UR14, 0x60, URZ ;  /* 0x000000600e0e7890 */ /* 0x000fcc000fffe03f */
[----:B------:R-:W-:-:S05]  /*7e70*/  IMAD.U32 R24, RZ, RZ, UR14 ;  /* 0x0000000eff187e24 */ /* 0x000fca000f8e00ff */
[----:B--2---:R-:W-:-:S04]  /*7e80*/  PRMT R24, R226, 0x654, R24 ;  /* 0x00000654e2187816 */ /* 0x004fc80000000018 */
[----:B------:R0:W-:Y:S03]  /*7e90*/  SYNCS.ARRIVE.TRANS64.RED.A1T0 RZ, [R24+URZ], RZ ;  /* 0x000000ff18ff79a7 */ /* 0x0001e6000810043f */
.L_x_37:
[----:B------:R-:W-:Y:S05]  /*7ea0*/  BSYNC B0 ;  /* 0x0000000000007941 */ /* 0x000fea0003800000 */
.L_x_36:
[----:B------:R-:W-:-:S06]  /*7eb0*/  UISETP.GT.U32.AND UP0, UPT, UR4, 0x1, UPT ;  /* 0x000000010400788c */ /* 0x000fcc000bf04070 */
[----:B------:R-:W-:-:S13]  /*7ec0*/  PLOP3.LUT P0, PT, PT, PT, UP0, 0x80, 0x0 ;  /* 0x000000000000781c */ /* 0x000fda0003f0f008 */
[----:B------:R-:W-:Y:S05]  /*7ed0*/  @P0 BRA `(.L_x_34) ;  /* 0x0000000000040947 */ /* 0x000fea0003800000 */
[----:B------:R-:W-:Y:S01]  /*7ee0*/  BPT.TRAP 0x1 ;  /* 0x000000040000795c */ /* 0x000fe20000300000 */
.L_x_34:
[----:B-----5:R2:W-:Y:S01]  /*7ef0*/  STL [R1+0x198], R0 ;  /* 0x0001980001007387 */ /* 0x0205e20000100800 */
[----:B------:R-:W1:Y:S01]  /*7f00*/  LDC R30, c[0x0][0x288] ;  /* 0x0000a200ff1e7b82 */ /* 0x000e620000000800 */
[----:B0-----:R-:W0:Y:S01]  /*7f10*/  S2R R227, SR_TID.X ;  /* 0x0000000000e37919 */ /* 0x001e220000002100 */
[----:B------:R-:W-:Y:S02]  /*7f20*/  UIADD3 UR34, UR37, UR34, URZ ;  /* 0x0000002225227290 */ /* 0x000fe4000fffe03f */
[----:B------:R-:W-:Y:S02]  /*7f30*/  UISETP.GE.U32.AND UP1, UPT, UR37, 0xc, UPT ;  /* 0x0000000c2500788c */ /* 0x000fe4000bf26070 */
[----:B------:R-:W-:Y:S01]  /*7f40*/  USHF.R.S32.HI UR14, URZ, 0x1f, UR40 ;  /* 0x0000001f3f0e7899 */ /* 0x000fe20008011428 */
[----:B--2---:R-:W2:Y:S01]  /*7f50*/  LDL.LU R0, [R1+0x18c] ;  /* 0x00018c0001007983 */ /* 0x004ea20000300800 */
[----:B------:R-:W-:Y:S01]  /*7f60*/  ULDC.64 UR12, c[0x0][0x5d0] ;  /* 0x00017400000c7ab9 */ /* 0x000fe20000000a00 */
[----:B------:R-:W-:-:S02]  /*7f70*/  ULDC UR16, c[0x0][0x284] ;  /* 0x0000a10000107ab9 */ /* 0x000fc40000000800 */
[----:B------:R-:W3:Y:S01]  /*7f80*/  LDL.LU R226, [R1+0x190] ;  /* 0x0001900001e27983 */ /* 0x000ee20000300800 */
[----:B------:R-:W-:Y:S02]  /*7f90*/  UISETP.GT.U32.AND UP0, UPT, UR34, 0xb, UPT ;  /* 0x0000000b2200788c */ /* 0x000fe4000bf04070 */
[----:B------:R-:W-:Y:S02]  /*7fa0*/  UIMAD UR11, UR14, UR12, URZ ;  /* 0x0000000c0e0b72a4 */ /* 0x000fe4000f8e023f */
[----:B------:R-:W-:Y:S02]  /*7fb0*/  UISETP.LT.U32.AND UP0, UPT, UR37, 0xc, UP0 ;  /* 0x0000000c2500788c */ /* 0x000fe40008701070 */
[----:B------:R-:W-:Y:S01]  /*7fc0*/  UIMAD UR11, UR40, UR13, UR11 ;  /* 0x0000000d280b72a4 */ /* 0x000fe2000f8e020b */
[----:B0-----:R-:W-:Y:S02]  /*7fd0*/  SHF.R.U32.HI R24, RZ, 0x2, R227 ;  /* 0x00000002ff187819 */ /* 0x001fe400000116e3 */
[----:B------:R-:W-:-:S02]  /*7fe0*/  LOP3.LUT R26, R227, 0x60, RZ, 0xc0, !PT ;  /* 0x00000060e31a7812 */ /* 0x000fc400078ec0ff */
[----:B------:R-:W-:Y:S01]  /*7ff0*/  SHF.R.U32.HI R27, RZ, 0x7, R227 ;  /* 0x00000007ff1b7819 */ /* 0x000fe200000116e3 */
[----:B------:R-:W-:Y:S01]  /*8000*/  IMAD.SHL.U32 R28, R227, 0x2, RZ ;  /* 0x00000002e31c7824 */ /* 0x000fe200078e00ff */
[----:B------:R-:W-:Y:S02]  /*8010*/  LOP3.LUT R25, R24, 0x7, RZ, 0xc0, !PT ;  /* 0x0000000718197812 */ /* 0x000fe400078ec0ff */
[----:B------:R-:W-:Y:S02]  /*8020*/  SHF.R.U32.HI R52, RZ, 0x1, R26 ;  /* 0x00000001ff347819 */ /* 0x000fe4000001161a */
[----:B------:R-:W-:Y:S02]  /*8030*/  LOP3.LUT R24, R27, 0x1, RZ, 0xc0, !PT ;  /* 0x000000011b187812 */ /* 0x000fe400078ec0ff */
[----:B------:R-:W-:Y:S01]  /*8040*/  IADD3 R27, RZ, -R52, -R25 ;  /* 0x80000034ff1b7210 */ /* 0x000fe20007ffe819 */
[----:B--2---:R-:W-:Y:S02]  /*8050*/  IMAD R45, R0, 0x50, RZ ;  /* 0x00000050002d7824 */ /* 0x004fe400078e02ff */
[----:B------:R0:W5:Y:S01]  /*8060*/  LDL.LU R0, [R1+0x198] ;  /* 0x0001980001007983 */ /* 0x0001620000300800 */
[----:B------:R-:W-:-:S02]  /*8070*/  IMAD.SHL.U32 R26, R24, 0x40, RZ ;  /* 0x00000040181a7824 */ /* 0x000fc400078e00ff */
[----:B---3--:R-:W-:Y:S01]  /*8080*/  IMAD.SHL.U32 R31, R226, 0x200, RZ ;  /* 0x00000200e21f7824 */ /* 0x008fe200078e00ff */
[C---:B-1----:R-:W-:Y:S01]  /*8090*/  ISETP.GE.AND P0, PT, R45.reuse, R30, PT ;  /* 0x0000001e2d00720c */ /* 0x042fe20003f06270 */
[----:B------:R-:W-:Y:S01]  /*80a0*/  IMAD R46, R24, -0x40, R27 ;  /* 0xffffffc0182e7824 */ /* 0x000fe200078e021b */
[----:B------:R-:W-:Y:S01]  /*80b0*/  LOP3.LUT R28, R45, 0x6, R28, 0xf8, !PT ;  /* 0x000000062d1c7812 */ /* 0x000fe200078ef81c */
[----:B------:R-:W-:Y:S01]  /*80c0*/  IMAD.U32 R27, RZ, RZ, UR12 ;  /* 0x0000000cff1b7e24 */ /* 0x000fe2000f8e00ff */
[----:B------:R-:W-:Y:S01]  /*80d0*/  ISETP.GE.OR P0, PT, R31, UR16, P0 ;  /* 0x000000101f007c0c */ /* 0x000fe20008706670 */
[----:B------:R-:W-:Y:S01]  /*80e0*/  @UP1 UIMAD.WIDE.U32 UR12, UR34, -0x55555555, URZ ;  /* 0xaaaaaaab220c18a5 */ /* 0x000fe2000f8e003f */
[--C-:B------:R-:W-:Y:S01]  /*80f0*/  SHF.R.S32.HI R29, RZ, 0x1f, R28.reuse ;  /* 0x0000001fff1d7819 */ /* 0x100fe2000001141c */
[----:B------:R-:W-:Y:S01]  /*8100*/  USEL UR15, URZ, 0x1, !UP0 ;  /* 0x000000013f0f7887 */ /* 0x000fe2000c000000 */
[----:B------:R-:W-:Y:S01]  /*8110*/  LOP3.LUT R24, R227, 0x3, RZ, 0xc0, !PT ;  /* 0x00000003e3187812 */ /* 0x000fe200078ec0ff */
[----:B------:R-:W-:Y:S01]  /*8120*/  @UP1 USHF.R.U32.HI UR12, URZ, 0x3, UR13 ;  /* 0x000000033f0c1899 */ /* 0x000fe2000801160d */
[----:B------:R-:W-:Y:S01]  /*8130*/  LOP3.LUT R25, R26, 0x40, R25, 0xe2, !PT ;  /* 0x000000401a197812 */ /* 0x000fe200078ee219 */
[----:B------:R-:W-:Y:S01]  /*8140*/  ULOP3.LUT UR35, UR35, UR15, URZ, 0x3c, !UPT ;  /* 0x0000000f23237292 */ /* 0x000fe2000f8e3c3f */
[----:B------:R-:W-:Y:S01]  /*8150*/  IMAD.WIDE.U32 R26, R27, UR40, R28 ;  /* 0x000000281b1a7c25 */ /* 0x000fe2000f8e001c */
[----:B------:R-:W-:-:S03]  /*8160*/  IADD3 R46, -R31, UR16, R46 ;  /* 0x000000101f2e7c10 */ /* 0x000fc6000fffe12e */
[----:B------:R-:W-:Y:S01]  /*8170*/  IMAD.WIDE R82, R226, 0x200, RZ ;  /* 0x00000200e2527825 */ /* 0x000fe200078e02ff */
[----:B------:R-:W-:-:S03]  /*8180*/  @UP1 ULOP3.LUT UR35, UR35, 0x1, UR12, 0x78, !UPT ;  /* 0x0000000123231892 */ /* 0x000fc6000f8e780c */
[----:B------:R-:W-:Y:S02]  /*8190*/  IMAD R24, R24, -0x2, R30 ;  /* 0xfffffffe18187824 */ /* 0x000fe400078e021e */
[----:B------:R-:W-:Y:S01]  /*81a0*/  VIADD R27, R27, UR11 ;  /* 0x0000000b1b1b7c36 */ /* 0x000fe20008000000 */
[----:B------:R-:W-:Y:S01]  /*81b0*/  LOP3.LUT R52, R82, R25, R52, 0xfe, !PT ;  /* 0x0000001952347212 */ /* 0x000fe200078efe34 */
[----:B------:R-:W-:Y:S02]  /*81c0*/  IMAD.IADD R45, R24, 0x1, -R45 ;  /* 0x00000001182d7824 */ /* 0x000fe400078e0a2d */
[----:B------:R-:W-:Y:S01]  /*81d0*/  IMAD.MOV.U32 R144, RZ, RZ, -0x1 ;  /* 0xffffffffff907424 */ /* 0x000fe200078e00ff */
[----:B0-----:R-:W-:Y:S06]  /*81e0*/  @P0 BRA `(.L_x_38) ;  /* 0x0000013000000947 */ /* 0x001fec0003800000 */
[----:B------:R-:W0:Y:S01]  /*81f0*/  LDC.64 R24, c[0x0][0x5c8] ;  /* 0x00017200ff187b82 */ /* 0x000e220000000a00 */
[----:B------:R-:W-:Y:S01]  /*8200*/  FSETP.NEU.AND P0, PT, RZ, UR38, PT ;  /* 0x00000026ff007c0b */ /* 0x000fe2000bf0d000 */
[----:B------:R-:W-:Y:S01]  /*8210*/  BSSY B0, `(.L_x_38) ;  /* 0x00012fd000007945 */ /* 0x000fe20003800000 */
[-C--:B0-----:R-:W-:Y:S02]  /*8220*/  IMAD R30, R83, R24.reuse, RZ ;  /* 0x00000018531e7224 */ /* 0x081fe400078e02ff */
[----:B------:R-:W-:-:S04]  /*8230*/  IMAD.WIDE.U32 R26, R52, R24, R26 ;  /* 0x00000018341a7225 */ /* 0x000fc800078e001a */
[----:B------:R-:W-:-:S04]  /*8240*/  IMAD R31, R52, R25, R30 ;  /* 0x00000019341f7224 */ /* 0x000fc800078e021e */
[----:B------:R-:W-:Y:S01]  /*8250*/  IMAD.IADD R44, R27, 0x1, R31 ;  /* 0x000000011b2c7824 */ /* 0x000fe200078e021f */
[----:B------:R-:W-:Y:S06]  /*8260*/  @!P0 BRA `(.L_x_39) ;  /* 0x000000b400688947 */ /* 0x000fec0003800000 */
[----:B------:R-:W-:Y:S01]  /*8270*/  ISETP.GE.AND P2, PT, R46, 0x189, PT ;  /* 0x000001892e00780c */ /* 0x000fe20003f46270 */
[----:B------:R-:W-:Y:S01]  /*8280*/  ULDC.64 UR12, c[0x0][0x5b8] ;  /* 0x00016e00000c7ab9 */ /* 0x000fe20000000a00 */
[----:B------:R-:W2:Y:S02]  /*8290*/  LDL.LU R226, [R1] ;  /* 0x0000000001e27983 */ /* 0x000ea40000300800 */
[C---:B------:R-:W-:Y:S02]  /*82a0*/  ISETP.LT.OR P5, PT, R45.reuse, 0x1, !P2 ;  /* 0x000000012d00780c */ /* 0x040fe400057a1670 */
[C---:B------:R-:W-:Y:S02]  /*82b0*/  ISETP.LT.OR P4, PT, R45.reuse, 0x2, !P2 ;  /* 0x000000022d00780c */ /* 0x040fe40005781670 */
[----:B------:R-:W-:Y:S02]  /*82c0*/  ISETP.LT.OR P3, PT, R45, 0x9, !P2 ;  /* 0x000000092d00780c */ /* 0x000fe40005761670 */
[----:B------:R-:W-:-:S02]  /*82d0*/  LOP3.LUT R229, R229, 0xfffffeff, RZ, 0xc0, !PT ;  /* 0xfffffeffe5e57812 */ /* 0x000fc400078ec0ff */
[----:B------:R-:W-:Y:S02]  /*82e0*/  LOP3.LUT R47, R47, 0xfffffffe, RZ, 0xc0, !PT ;  /* 0xfffffffe2f2f7812 */ /* 0x000fe400078ec0ff */
[----:B-----5:R-:W-:Y:S01]  /*82f0*/  LOP3.LUT R0, R0, 0xfffffffb, RZ, 0xc0, !PT ;  /* 0xfffffffb00007812 */ /* 0x020fe200078ec0ff */
[----:B------:R-:W-:Y:S01]  /*8300*/  UIMAD UR11, UR14, UR12, URZ ;  /* 0x0000000c0e0b72a4 */ /* 0x000fe2000f8e023f */
[----:B------:R-:W3:Y:S01]  /*8310*/  LDL.LU R227, [R1+0x4] ;  /* 0x0000040001e37983 */ /* 0x000ee20000300800 */
[----:B------:R-:W0:Y:S01]  /*8320*/  @!P5 LDC.64 R32, c[0x0][0x5c0] ;  /* 0x00017000ff20db82 */ /* 0x000e220000000a00 */
[----:B------:R-:W-:Y:S01]  /*8330*/  @!P5 IMAD.MOV.U32 R30, RZ, RZ, R26 ;  /* 0x000000ffff1ed224 */ /* 0x000fe200078e001a */
[----:B------:R-:W-:Y:S01]  /*8340*/  @P5 LOP3.LUT R229, R229, 0x100, RZ, 0xfc, !PT ;  /* 0x00000100e5e55812 */ /* 0x000fe200078efcff */
[----:B------:R-:W-:Y:S01]  /*8350*/  @!P5 IMAD.MOV.U32 R31, RZ, RZ, R44 ;  /* 0x000000ffff1fd224 */ /* 0x000fe200078e002c */
[----:B------:R-:W-:Y:S01]  /*8360*/  UIMAD UR11, UR40, UR13, UR11 ;  /* 0x0000000d280b72a4 */ /* 0x000fe2000f8e020b */
[----:B------:R-:W-:Y:S01]  /*8370*/  @!P5 IMAD R39, R25, 0x180, RZ ;  /* 0x000001801927d824 */ /* 0x000fe200078e02ff */
[----:B------:R-:W-:Y:S01]  /*8380*/  LOP3.LUT R229, R229, 0xffffffdf, RZ, 0xc0, !PT ;  /* 0xffffffdfe5e57812 */ /* 0x000fe200078ec0ff */
[----:B------:R-:W-:Y:S01]  /*8390*/  @!P5 IMAD.WIDE.U32 R30, R24, 0x180, R30 ;  /* 0x00000180181ed825 */ /* 0x000fe200078e001e */
[----:B------:R-:W1:Y:S01]  /*83a0*/  @!P4 LDC.64 R36, c[0x0][0x5c0] ;  /* 0x00017000ff24cb82 */ /* 0x000e620000000a00 */
[----:B------:R-:W-:Y:S01]  /*83b0*/  ULDC.64 UR14, c[0x0][0x5a8] ;  /* 0x00016a00000e7ab9 */ /* 0x000fe20000000a00 */
[----:B------:R-:W-:Y:S01]  /*83c0*/  @P4 LOP3.LUT R229, R229, 0x20, RZ, 0xfc, !PT ;  /* 0x00000020e5e54812 */ /* 0x000fe200078efcff */
[----:B------:R-:W-:-:S02]  /*83d0*/  @!P5 IMAD.IADD R38, R31, 0x1, R39 ;  /* 0x000000011f26d824 */ /* 0x000fc400078e0227 */
[----:B------:R-:W-:Y:S01]  /*83e0*/  @!P4 IMAD.MOV.U32 R31, RZ, RZ, R44 ;  /* 0x000000ffff1fc224 */ /* 0x000fe200078e002c */
[----:B------:R-:W-:Y:S01]  /*83f0*/  LOP3.LUT R229, R229, 0xfffffdff, RZ, 0xc0, !PT ;  /* 0xfffffdffe5e57812 */ /* 0x000fe200078ec0ff */
[----:B------:R-:W-:Y:S01]  /*8400*/  @!P4 IMAD R39, R25, 0x180, RZ ;  /* 0x000001801927c824 */ /* 0x000fe200078e02ff */
[----:B------:R-:W4:Y:S02]  /*8410*/  @!P3 LDC.64 R34, c[0x0][0x5c0] ;  /* 0x00017000ff22bb82 */ /* 0x000f240000000a00 */
[----:B------:R-:W-:-:S04]  /*8420*/  @P3 LOP3.LUT R229, R229, 0x200, RZ, 0xfc, !PT ;  /* 0x00000200e5e53812 */ /* 0x000fc800078efcff */
[----:B------:R-:W-:Y:S02]  /*8430*/  LOP3.LUT R229, R229, 0xfffff7ff, RZ, 0xc0, !PT ;  /* 0xfffff7ffe5e57812 */ /* 0x000fe400078ec0ff */
[----:B0-----:R-:W-:Y:S01]  /*8440*/  @!P5 IADD3 R72, P0, P1, R30, UR8, R32 ;  /* 0x000000081e48dc10 */ /* 0x001fe2000f91e020 */
[----:B------:R-:W-:-:S03]  /*8450*/  @!P4 IMAD.MOV.U32 R30, RZ, RZ, R26 ;  /* 0x000000ffff1ec224 */ /* 0x000fc600078e001a */
[----:B------:R-:W-:Y:S01]  /*8460*/  @!P5 IADD3.X R73, R38, UR7, R33, P0, P1 ;  /* 0x000000072649dc10 */ /* 0x000fe200087e2421 */
[----:B------:R-:W-:-:S04]  /*8470*/  @!P4 IMAD.WIDE.U32 R30, R24, 0x180, R30 ;  /* 0x00000180181ec825 */ /* 0x000fc800078e001e */
[----:B------:R-:W-:Y:S01]  /*8480*/  @!P4 IMAD.IADD R32, R31, 0x1, R39 ;  /* 0x000000011f20c824 */ /* 0x000fe200078e0227 */
[----:B-1----:R-:W-:Y:S01]  /*8490*/  @!P4 IADD3 R70, P0, P1, R30, UR8, R36 ;  /* 0x000000081e46cc10 */ /* 0x002fe2000f91e024 */
[----:B------:R-:W-:Y:S02]  /*84a0*/  @!P3 IMAD.MOV.U32 R30, RZ, RZ, R26 ;  /* 0x000000ffff1eb224 */ /* 0x000fe400078e001a */
[----:B------:R-:W-:Y:S01]  /*84b0*/  @!P3 IMAD.MOV.U32 R31, RZ, RZ, R44 ;  /* 0x000000ffff1fb224 */ /* 0x000fe200078e002c */
[----:B------:R-:W-:Y:S01]  /*84c0*/  @!P4 IADD3.X R71, R32, UR7, R37, P0, P1 ;  /* 0x000000072047cc10 */ /* 0x000fe200087e2425 */
[----:B------:R-:W-:Y:S01]  /*84d0*/  @!P3 IMAD R33, R25, 0x180, RZ ;  /* 0x000001801921b824 */ /* 0x000fe200078e02ff */
[----:B------:R-:W-:Y:S01]  /*84e0*/  ISETP.GE.AND P4, PT, R46, 0x9, PT ;  /* 0x000000092e00780c */ /* 0x000fe20003f86270 */
[----:B------:R-:W-:-:S03]  /*84f0*/  @!P3 IMAD.WIDE.U32 R30, R24, 0x180, R30 ;  /* 0x00000180181eb825 */ /* 0x000fc600078e001e */
[----:B------:R-:W-:Y:S01]  /*8500*/  ISETP.LT.OR P5, PT, R45, 0x2, !P4 ;  /* 0x000000022d00780c */ /* 0x000fe200067a1670 */
[----:B------:R-:W-:Y:S01]  /*8510*/  @!P3 IMAD.IADD R32, R31, 0x1, R33 ;  /* 0x000000011f20b824 */ /* 0x000fe200078e0221 */
[----:B----4-:R-:W-:-:S04]  /*8520*/  @!P3 IADD3 R76, P0, P1, R30, UR8, R34 ;  /* 0x000000081e4cbc10 */ /* 0x010fc8000f91e022 */
[----:B------:R-:W-:Y:S02]  /*8530*/  @!P3 IADD3.X R77, R32, UR7, R35, P0, P1 ;  /* 0x00000007204dbc10 */ /* 0x000fe400087e2423 */
[----:B------:R-:W-:-:S13]  /*8540*/  ISETP.LT.OR P3, PT, R45, 0xa, !P2 ;  /* 0x0000000a2d00780c */ /* 0x000fda0005761670 */
[----:B------:R-:W0:Y:S01]  /*8550*/  @!P3 LDC.64 R30, c[0x0][0x5c0] ;  /* 0x00017000ff1ebb82 */ /* 0x000e220000000a00 */
[----:B------:R-:W-:Y:S01]  /*8560*/  @!P3 IMAD.MOV.U32 R32, RZ, RZ, R26 ;  /* 0x000000ffff20b224 */ /* 0x000fe200078e001a */
[----:B------:R-:W-:Y:S01]  /*8570*/  @P3 LOP3.LUT R229, R229, 0x800, RZ, 0xfc, !PT ;  /* 0x00000800e5e53812 */ /* 0x000fe200078efcff */
[----:B------:R-:W-:Y:S02]  /*8580*/  @!P3 IMAD.MOV.U32 R33, RZ, RZ, R44 ;  /* 0x000000ffff21b224 */ /* 0x000fe400078e002c */
[----:B------:R-:W-:Y:S01]  /*8590*/  @!P3 IMAD R35, R25, 0x180, RZ ;  /* 0x000001801923b824 */ /* 0x000fe200078e02ff */
[----:B------:R-:W-:Y:S01]  /*85a0*/  LOP3.LUT R229, R229, 0xf7ffffff, RZ, 0xc0, !PT ;  /* 0xf7ffffffe5e57812 */ /* 0x000fe200078ec0ff */
[----:B------:R-:W-:-:S04]  /*85b0*/  @!P3 IMAD.WIDE.U32 R32, R24, 0x180, R32 ;  /* 0x000001801820b825 */ /* 0x000fc800078e0020 */
[----:B------:R-:W-:Y:S01]  /*85c0*/  @!P3 IMAD.IADD R34, R33, 0x1, R35 ;  /* 0x000000012122b824 */ /* 0x000fe200078e0223 */
[----:B0-----:R-:W-:-:S04]  /*85d0*/  @!P3 IADD3 R74, P0, P1, R32, UR8, R30 ;  /* 0x00000008204abc10 */ /* 0x001fc8000f91e01e */
        /* <DEDUP_REMOVED lines=111> */
[C---:B------:R-:W-:Y:S02]  /*8cd0*/  ISETP.LT.OR P3, PT, R45.reuse, 0x39, !P2 ;  /* 0x000000392d00780c */ /* 0x040fe40005761670 */
[----:B------:R-:W-:-:S11]  /*8ce0*/  ISETP.LT.OR P2, PT, R45, 0x3a, !P2 ;  /* 0x0000003a2d00780c */ /* 0x000fd60005741670 */
[----:B------:R-:W0:Y:S01]  /*8cf0*/  @!P3 LDC.64 R30, c[0x0][0x5c0] ;  /* 0x00017000ff1ebb82 */ /* 0x000e220000000a00 */
[----:B------:R-:W-:Y:S01]  /*8d00*/  @!P3 IMAD.MOV.U32 R32, RZ, RZ, R26 ;  /* 0x000000ffff20b224 */ /* 0x000fe200078e001a */
[----:B------:R-:W-:Y:S01]  /*8d10*/  @P2 LOP3.LUT R47, R47, 0x80000000, RZ, 0xfc, !PT ;  /* 0x800000002f2f2812 */ /* 0x000fe200078efcff */
[----:B------:R-:W-:Y:S01]  /*8d20*/  @!P3 IMAD.MOV.U32 R33, RZ, RZ, R44 ;  /* 0x000000ffff21b224 */ /* 0x000fe200078e002c */
[----:B------:R-:W-:Y:S01]  /*8d30*/  @P3 LOP3.LUT R0, R0, 0x2, RZ, 0xfc, !PT ;  /* 0x0000000200003812 */ /* 0x000fe200078efcff */
[----:B------:R-:W-:Y:S02]  /*8d40*/  @!P3 IMAD R35, R25, 0x180, RZ ;  /* 0x000001801923b824 */ /* 0x000fe400078e02ff */
[----:B------:R-:W-:Y:S01]  /*8d50*/  @!P3 IMAD.WIDE.U32 R32, R24, 0x180, R32 ;  /* 0x000001801820b825 */ /* 0x000fe200078e0020 */
[----:B------:R-:W-:-:S03]  /*8d60*/  LOP3.LUT R0, R0, 0xfeffffff, RZ, 0xc0, !PT ;  /* 0xfeffffff00007812 */ /* 0x000fc600078ec0ff */
[----:B------:R-:W-:Y:S02]  /*8d70*/  @!P3 IMAD.IADD R34, R33, 0x1, R35 ;  /* 0x000000012122b824 */ /* 0x000fe400078e0223 */
[----:B------:R-:W-:Y:S02]  /*8d80*/  @!P2 IMAD.MOV.U32 R33, RZ, RZ, R44 ;  /* 0x000000ffff21a224 */ /* 0x000fe400078e002c */
[----:B------:R-:W-:Y:S01]  /*8d90*/  @!P2 IMAD R35, R25, 0x180, RZ ;  /* 0x000001801923a824 */ /* 0x000fe200078e02ff */
[----:B0-----:R-:W-:Y:S01]  /*8da0*/  @!P3 IADD3 R136, P0, P1, R32, UR8, R30 ;  /* 0x000000082088bc10 */ /* 0x001fe2000f91e01e */
[----:B------:R-:W-:-:S03]  /*8db0*/  @!P2 IMAD.MOV.U32 R32, RZ, RZ, R26 ;  /* 0x000000ffff20a224 */ /* 0x000fc600078e001a */
[----:B------:R-:W-:Y:S01]  /*8dc0*/  @!P3 IADD3.X R137, R34, UR7, R31, P0, P1 ;  /* 0x000000072289bc10 */ /* 0x000fe200087e241f */
[----:B------:R-:W-:Y:S01]  /*8dd0*/  @!P2 IMAD.WIDE.U32 R32, R24, 0x180, R32 ;  /* 0x000001801820a825 */ /* 0x000fe200078e0020 */
[----:B------:R-:W0:Y:S01]  /*8de0*/  @!P2 LDC.64 R30, c[0x0][0x5c0] ;  /* 0x00017000ff1eab82 */ /* 0x000e220000000a00 */
[----:B------:R-:W-:Y:S02]  /*8df0*/  ISETP.LT.OR P3, PT, R45, 0x9, !P4 ;  /* 0x000000092d00780c */ /* 0x000fe40006761670 */
[----:B------:R-:W-:-:S11]  /*8e00*/  @!P2 IMAD.IADD R34, R33, 0x1, R35 ;  /* 0x000000012122a824 */ /* 0x000fd600078e0223 */
[----:B------:R-:W-:-:S04]  /*8e10*/  @P3 LOP3.LUT R0, R0, 0x1000000, RZ, 0xfc, !PT ;  /* 0x0100000000003812 */ /* 0x000fc800078efcff */
[----:B------:R-:W-:-:S04]  /*8e20*/  LOP3.LUT R0, R0, 0xff7fffff, RZ, 0xc0, !PT ;  /* 0xff7fffff00007812 */ /* 0x000fc800078ec0ff */
[----:B------:R-:W-:Y:S02]  /*8e30*/  @P4 LOP3.LUT R0, R0, 0x800000, RZ, 0xfc, !PT ;  /* 0x0080000000004812 */ /* 0x000fe400078efcff */
[----:B0-----:R-:W-:-:S04]  /*8e40*/  @!P2 IADD3 R130, P0, P1, R32, UR8, R30 ;  /* 0x000000082082ac10 */ /* 0x001fc8000f91e01e */
[----:B------:R-:W-:Y:S02]  /*8e50*/  @!P2 IADD3.X R131, R34, UR7, R31, P0, P1 ;  /* 0x000000072283ac10 */ /* 0x000fe400087e241f */
[----:B------:R-:W-:-:S13]  /*8e60*/  ISETP.LT.OR P0, PT, R45, 0x1, !P4 ;  /* 0x000000012d00780c */ /* 0x000fda0006701670 */
[----:B------:R-:W0:Y:S02]  /*8e70*/  @!P0 LDC.64 R30, c[0x0][0x5c0] ;  /* 0x00017000ff1e8b82 */ /* 0x000e240000000a00 */
[----:B0-----:R-:W-:-:S04]  /*8e80*/  @!P0 IADD3 R36, P1, P2, R26, UR8, R30 ;  /* 0x000000081a248c10 */ /* 0x001fc8000fa3e01e */
[----:B------:R-:W-:Y:S02]  /*8e90*/  @!P0 IADD3.X R37, R44, UR7, R31, P1, P2 ;  /* 0x000000072c258c10 */ /* 0x000fe40008fe441f */
[----:B------:R-:W0:Y:S02]  /*8ea0*/  @!P5 LDC.64 R30, c[0x0][0x5c0] ;  /* 0x00017000ff1edb82 */ /* 0x000e240000000a00 */
[----:B0-----:R-:W-:-:S04]  /*8eb0*/  @!P5 IADD3 R34, P1, P2, R26, UR8, R30 ;  /* 0x000000081a22dc10 */ /* 0x001fc8000fa3e01e */
[----:B------:R-:W-:Y:S02]  /*8ec0*/  @!P5 IADD3.X R35, R44, UR7, R31, P1, P2 ;  /* 0x000000072c23dc10 */ /* 0x000fe40008fe441f */
[----:B------:R-:W0:Y:S02]  /*8ed0*/  @!P3 LDC.64 R30, c[0x0][0x5c0] ;  /* 0x00017000ff1ebb82 */ /* 0x000e240000000a00 */
[----:B0-----:R-:W-:-:S04]  /*8ee0*/  @!P3 IADD3 R54, P1, P2, R26, UR8, R30 ;  /* 0x000000081a36bc10 */ /* 0x001fc8000fa3e01e */
[----:B------:R-:W-:Y:S02]  /*8ef0*/  @!P3 IADD3.X R55, R44, UR7, R31, P1, P2 ;  /* 0x000000072c37bc10 */ /* 0x000fe40008fe441f */
[----:B------:R-:W-:-:S13]  /*8f00*/  ISETP.LT.OR P1, PT, R45, 0xa, !P4 ;  /* 0x0000000a2d00780c */ /* 0x000fda0006721670 */
[----:B------:R-:W0:Y:S02]  /*8f10*/  @!P1 LDC.64 R30, c[0x0][0x5c0] ;  /* 0x00017000ff1e9b82 */ /* 0x000e240000000a00 */
[----:B0-----:R-:W-:-:S04]  /*8f20*/  @!P1 IADD3 R38, P2, P6, R26, UR8, R30 ;  /* 0x000000081a269c10 */ /* 0x001fc8000fe5e01e */
[----:B------:R-:W-:Y:S02]  /*8f30*/  @!P1 IADD3.X R39, R44, UR7, R31, P2, P6 ;  /* 0x000000072c279c10 */ /* 0x000fe400097ec41f */
[----:B------:R-:W-:-:S04]  /*8f40*/  ISETP.GE.AND P2, PT, R46, 0x81, PT ;  /* 0x000000812e00780c */ /* 0x000fc80003f46270 */
[----:B------:R-:W-:-:S13]  /*8f50*/  ISETP.LT.OR P4, PT, R45, 0x1, !P2 ;  /* 0x000000012d00780c */ /* 0x000fda0005781670 */
[----:B------:R-:W0:Y:S01]  /*8f60*/  @!P4 LDC.64 R30, c[0x0][0x5c0] ;  /* 0x00017000ff1ecb82 */ /* 0x000e220000000a00 */
[----:B------:R-:W-:-:S04]  /*8f70*/  @P4 LOP3.LUT R229, R229, 0x4, RZ, 0xfc, !PT ;  /* 0x00000004e5e54812 */ /* 0x000fc800078efcff */
[----:B------:R-:W-:Y:S02]  /*8f80*/  LOP3.LUT R229, R229, 0xfffffff7, RZ, 0xc0, !PT ;  /* 0xfffffff7e5e57812 */ /* 0x000fe400078ec0ff */
[----:B0-----:R-:W-:-:S04]  /*8f90*/  @!P4 IADD3 R62, P3, P6, R26, UR6, R30 ;  /* 0x000000061a3ecc10 */ /* 0x001fc8000fe7e01e */
[----:B------:R-:W-:Y:S02]  /*8fa0*/  @!P4 IADD3.X R63, R44, UR5, R31, P3, P6 ;  /* 0x000000052c3fcc10 */ /* 0x000fe40009fec41f */
[----:B------:R-:W-:-:S13]  /*8fb0*/  ISETP.LT.OR P4, PT, R45, 0x2, !P2 ;  /* 0x000000022d00780c */ /* 0x000fda0005781670 */
[----:B------:R-:W0:Y:S01]  /*8fc0*/  @!P4 LDC.64 R30, c[0x0][0x5c0] ;  /* 0x00017000ff1ecb82 */ /* 0x000e220000000a00 */
[----:B------:R-:W-:Y:S02]  /*8fd0*/  @P4 LOP3.LUT R229, R229, 0x8, RZ, 0xfc, !PT ;  /* 0x00000008e5e54812 */ /* 0x000fe400078efcff */
[----:B0-----:R-:W-:-:S04]  /*8fe0*/  @!P4 IADD3 R56, P3, P6, R26, UR6, R30 ;  /* 0x000000061a38cc10 */ /* 0x001fc8000fe7e01e */
[----:B------:R-:W-:Y:S01]  /*8ff0*/  @!P4 IADD3.X R57, R44, UR5, R31, P3, P6 ;  /* 0x000000052c39cc10 */ /* 0x000fe20009fec41f */
[----:B------:R-:W-:Y:S01]  /*9000*/  IMAD.U32 R31, RZ, RZ, UR12 ;  /* 0x0000000cff1f7e24 */ /* 0x000fe2000f8e00ff */
[----:B------:R-:W-:Y:S01]  /*9010*/  ULDC.64 UR12, c[0x0][0x5b0] ;  /* 0x00016c00000c7ab9 */ /* 0x000fe20000000a00 */
[----:B------:R-:W-:Y:S02]  /*9020*/  ISETP.GE.AND P3, PT, R46, 0x1, PT ;  /* 0x000000012e00780c */ /* 0x000fe40003f66270 */
[----:B------:R-:W-:-:S04]  /*9030*/  IMAD.WIDE.U32 R28, R31, UR40, R28 ;  /* 0x000000281f1c7c25 */ /* 0x000fc8000f8e001c */
[----:B------:R-:W-:Y:S02]  /*9040*/  VIADD R43, R29, UR11 ;  /* 0x0000000b1d2b7c36 */ /* 0x000fe40008000000 */
[----:B------:R-:W-:Y:S02]  /*9050*/  IMAD.MOV.U32 R42, RZ, RZ, R28 ;  /* 0x000000ffff2a7224 */ /* 0x000fe400078e001c */
[----:B------:R-:W-:Y:S02]  /*9060*/  IMAD R31, R83, UR12, RZ ;  /* 0x0000000c531f7c24 */ /* 0x000fe4000f8e02ff */
[----:B------:R-:W-:-:S04]  /*9070*/  IMAD.WIDE.U32 R28, R52, UR12, R42 ;  /* 0x0000000c341c7c25 */ /* 0x000fc8000f8e002a */
[----:B------:R-:W-:Y:S01]  /*9080*/  IMAD R30, R52, UR13, R31 ;  /* 0x0000000d341e7c24 */ /* 0x000fe2000f8e021f */
[----:B------:R-:W-:-:S04]  /*9090*/  IADD3 R28, P6, R28, UR14, RZ ;  /* 0x0000000e1c1c7c10 */ /* 0x000fc8000ffde0ff */
[--C-:B------:R-:W-:Y:S02]  /*90a0*/  IADD3.X R29, R29, UR15, R30.reuse, P6, !PT ;  /* 0x0000000f1d1d7c10 */ /* 0x100fe4000b7fe41e */
[----:B------:R-:W-:Y:S02]  /*90b0*/  ISETP.LT.OR P6, PT, R45, 0x1, !P3 ;  /* 0x000000012d00780c */ /* 0x000fe40005fc1670 */
[----:B------:R-:W-:-:S11]  /*90c0*/  PRMT R30, RZ, 0x7610, R30 ;  /* 0x00007610ff1e7816 */ /* 0x000fd6000000001e */
[----:B------:R-:W4:Y:S01]  /*90d0*/  @!P6 LDG.E.U8 R30, desc[UR44][R28.64] ;  /* 0x0000002c1c1ee981 */ /* 0x000f22000c1e1100 */
[----:B------:R-:W-:Y:S02]  /*90e0*/  PRMT R32, RZ, 0x7610, R32 ;  /* 0x00007610ff207816 */ /* 0x000fe40000000020 */
[----:B----4-:R-:W-:-:S04]  /*90f0*/  LOP3.LUT R30, R30, 0xff, RZ, 0xc0, !PT ;  /* 0x000000ff1e1e7812 */ /* 0x010fc800078ec0ff */
[----:B------:R-:W-:-:S05]  /*9100*/  F2FP.F16.E4M3.UNPACK_B R30, R30 ;  /* 0x0000001eff1e723e */ /* 0x000fca00020006ff */
[----:B------:R-:W-:-:S05]  /*9110*/  HADD2.F32 R30, -RZ, R30.H0_H0 ;  /* 0x2000001eff1e7230 */ /* 0x000fca0000004100 */
[----:B------:R-:W-:-:S04]  /*9120*/  FMUL R30, R30, UR38 ;  /* 0x000000261e1e7c20 */ /* 0x000fc80008400000 */
[----:B------:R-:W-:Y:S02]  /*9130*/  FFMA R225, R225, UR39, R30 ;  /* 0x00000027e1e17c23 */ /* 0x000fe4000800001e */
[----:B------:R-:W0:Y:S03]  /*9140*/  @!P6 LDC.64 R30, c[0x0][0x5c0] ;  /* 0x00017000ff1eeb82 */ /* 0x000e260000000a00 */
[----:B------:R-:W-:Y:S02]  /*9150*/  F2FP.SATFINITE.E4M3.F32.PACK_AB_MERGE_C R225, RZ, R225, RZ ;  /* 0x000000e1ffe1723e */ /* 0x000fe400048070ff */
[----:B0-----:R-:W-:-:S05]  /*9160*/  @!P6 IADD3 R30, P4, R26, R30, RZ ;  /* 0x0000001e1a1ee210 */ /* 0x001fca0007f9e0ff */
[----:B------:R-:W-:-:S05]  /*9170*/  @!P6 IMAD.X R31, R44, 0x1, R31, P4 ;  /* 0x000000012c1fe824 */ /* 0x000fca00020e061f */
[----:B------:R0:W-:Y:S01]  /*9180*/  @!P6 STG.E.U8 desc[UR44][R30.64], R225 ;  /* 0x000000e11e00e986 */ /* 0x0001e2000c10112c */
[----:B------:R-:W-:-:S13]  /*9190*/  ISETP.LT.OR P6, PT, R45, 0x2, !P3 ;  /* 0x000000022d00780c */ /* 0x000fda0005fc1670 */
[----:B------:R-:W4:Y:S01]  /*91a0*/  @!P6 LDG.E.U8 R32, desc[UR44][R28.64+0x1] ;  /* 0x0000012c1c20e981 */ /* 0x000f22000c1e1100 */
[----:B0-----:R-:W0:Y:S02]  /*91b0*/  @!P6 LDC.64 R30, c[0x0][0x5c0] ;  /* 0x00017000ff1eeb82 */ /* 0x001e240000000a00 */
[----:B0-----:R-:W-:-:S05]  /*91c0*/  @!P6 IADD3 R30, P3, R26, R30, RZ ;  /* 0x0000001e1a1ee210 */ /* 0x001fca0007f7e0ff */
[----:B------:R-:W-:Y:S01]  /*91d0*/  @!P6 IMAD.X R31, R44, 0x1, R31, P3 ;  /* 0x000000012c1fe824 */ /* 0x000fe200018e061f */
[----:B----4-:R-:W-:-:S04]  /*91e0*/  LOP3.LUT R32, R32, 0xff, RZ, 0xc0, !PT ;  /* 0x000000ff20207812 */ /* 0x010fc800078ec0ff */
[----:B------:R-:W-:-:S05]  /*91f0*/  F2FP.F16.E4M3.UNPACK_B R32, R32 ;  /* 0x00000020ff20723e */ /* 0x000fca00020006ff */
[----:B------:R-:W-:-:S05]  /*9200*/  HADD2.F32 R32, -RZ, R32.H0_H0 ;  /* 0x20000020ff207230 */ /* 0x000fca0000004100 */
[----:B------:R-:W-:-:S04]  /*9210*/  FMUL R32, R32, UR38 ;  /* 0x0000002620207c20 */ /* 0x000fc80008400000 */
[----:B------:R-:W-:-:S05]  /*9220*/  FFMA R32, R224, UR39, R32 ;  /* 0x00000027e0207c23 */ /* 0x000fca0008000020 */
[----:B------:R-:W-:-:S05]  /*9230*/  F2FP.SATFINITE.E4M3.F32.PACK_AB_MERGE_C R41, RZ, R32, RZ ;  /* 0x00000020ff29723e */ /* 0x000fca00048070ff */
[----:B------:R0:W-:Y:S01]  /*9240*/  @!P6 STG.E.U8 desc[UR44][R30.64+0x1], R41 ;  /* 0x000001291e00e986 */ /* 0x0001e2000c10112c */
[----:B------:R-:W-:-:S05]  /*9250*/  IADD3 R33, P6, R52, 0x8, RZ ;  /* 0x0000000834217810 */ /* 0x000fca0007fde0ff */
[----:B------:R-:W-:-:S04]  /*9260*/  IMAD.X R32, RZ, RZ, R83, P6 ;  /* 0x000000ffff207224 */ /* 0x000fc800030e0653 */
[----:B------:R-:W-:Y:S02]  /*9270*/  IMAD R32, R32, UR12, RZ ;  /* 0x0000000c20207c24 */ /* 0x000fe4000f8e02ff */
[----:B0-----:R-:W-:-:S04]  /*9280*/  IMAD.WIDE.U32 R30, R33, UR12, R42 ;  /* 0x0000000c211e7c25 */ /* 0x001fc8000f8e002a */
[----:B------:R-:W-:Y:S01]  /*9290*/  IMAD R32, R33, UR13, R32 ;  /* 0x0000000d21207c24 */ /* 0x000fe2000f8e0220 */
[----:B------:R-:W-:-:S04]  /*92a0*/  IADD3 R30, P6, R30, UR14, RZ ;  /* 0x0000000e1e1e7c10 */ /* 0x000fc8000ffde0ff */
[--C-:B------:R-:W-:Y:S02]  /*92b0*/  IADD3.X R31, R31, UR15, R32.reuse, P6, !PT ;  /* 0x0000000f1f1f7c10 */ /* 0x100fe4000b7fe420 */
[----:B------:R-:W-:-:S06]  /*92c0*/  PRMT R32, RZ, 0x7610, R32 ;  /* 0x00007610ff207816 */ /* 0x000fcc0000000020 */
[----:B------:R-:W4:Y:S01]  /*92d0*/  @!P0 LDG.E.U8 R32, desc[UR44][R30.64] ;  /* 0x0000002c1e208981 */ /* 0x000f22000c1e1100 */
[----:B------:R-:W-:Y:S02]  /*92e0*/  ISETP.LT.OR P4, PT, R45, 0x9, !P2 ;  /* 0x000000092d00780c */ /* 0x000fe40005781670 */
[----:B----4-:R-:W-:-:S04]  /*92f0*/  LOP3.LUT R32, R32, 0xff, RZ, 0xc0, !PT ;  /* 0x000000ff20207812 */ /* 0x010fc800078ec0ff */
[----:B------:R-:W-:-:S05]  /*9300*/  F2FP.F16.E4M3.UNPACK_B R32, R32 ;  /* 0x00000020ff20723e */ /* 0x000fca00020006ff */
[----:B------:R-:W-:-:S05]  /*9310*/  HADD2.F32 R32, -RZ, R32.H0_H0 ;  /* 0x20000020ff207230 */ /* 0x000fca0000004100 */
[----:B------:R-:W-:-:S04]  /*9320*/  FMUL R32, R32, UR38 ;  /* 0x0000002620207c20 */ /* 0x000fc80008400000 */
[----:B------:R-:W-:Y:S02]  /*9330*/  FFMA R223, R223, UR39, R32 ;  /* 0x00000027dfdf7c23 */ /* 0x000fe40008000020 */
[----:B------:R-:W0:Y:S03]  /*9340*/  @!P4 LDC.64 R32, c[0x0][0x5c0] ;  /* 0x00017000ff20cb82 */ /* 0x000e260000000a00 */
[----:B------:R-:W-:-:S05]  /*9350*/  F2FP.SATFINITE.E4M3.F32.PACK_AB_MERGE_C R223, RZ, R223, RZ ;  /* 0x000000dfffdf723e */ /* 0x000fca00048070ff */
[----:B------:R1:W-:Y:S01]  /*9360*/  @!P0 STG.E.U8 desc[UR44][R36.64], R223 ;  /* 0x000000df24008986 */ /* 0x0003e2000c10112c */
[----:B------:R-:W-:Y:S02]  /*9370*/  ISETP.LT.OR P0, PT, R45, 0xa, !P2 ;  /* 0x0000000a2d00780c */ /* 0x000fe40005701670 */
[----:B0-----:R-:W-:-:S04]  /*9380*/  @!P4 IADD3 R50, P3, P6, R26, UR6, R32 ;  /* 0x000000061a32cc10 */ /* 0x001fc8000fe7e020 */
[----:B------:R-:W-:-:S07]  /*9390*/  @!P4 IADD3.X R51, R44, UR5, R33, P3, P6 ;  /* 0x000000052c33cc10 */ /* 0x000fce0009fec421 */
[----:B------:R-:W0:Y:S02]  /*93a0*/  @!P0 LDC.64 R32, c[0x0][0x5c0] ;  /* 0x00017000ff208b82 */ /* 0x000e240000000a00 */
[--C-:B0-----:R-:W-:Y:S02]  /*93b0*/  @!P0 IADD3 R48, P3, P6, R26, UR6, R32.reuse ;  /* 0x000000061a308c10 */ /* 0x101fe4000fe7e020 */
[----:B------:R-:W-:-:S06]  /*93c0*/  PRMT R32, RZ, 0x7610, R32 ;  /* 0x00007610ff207816 */ /* 0x000fcc0000000020 */
[----:B------:R-:W4:Y:S01]  /*93d0*/  @!P5 LDG.E.U8 R32, desc[UR44][R30.64+0x1] ;  /* 0x0000012c1e20d981 */ /* 0x000f22000c1e1100 */
[----:B------:R-:W-:Y:S02]  /*93e0*/  ISETP.GE.AND P4, PT, R46, 0x101, PT ;  /* 0x000001012e00780c */ /* 0x000fe40003f86270 */
[----:B------:R-:W-:Y:S02]  /*93f0*/  @!P0 IADD3.X R49, R44, UR5, R33, P3, P6 ;  /* 0x000000052c318c10 */ /* 0x000fe40009fec421 */
[----:B------:R-:W-:Y:S02]  /*9400*/  ISETP.LT.OR P3, PT, R45, 0x1, !P4 ;  /* 0x000000012d00780c */ /* 0x000fe40006761670 */
[----:B------:R-:W-:-:S04]  /*9410*/  LOP3.LUT R0, R0, 0xffbfffff, RZ, 0xc0, !PT ;  /* 0xffbfffff00007812 */ /* 0x000fc800078ec0ff */
[----:B------:R-:W-:Y:S02]  /*9420*/  @P2 LOP3.LUT R0, R0, 0x400000, RZ, 0xfc, !PT ;  /* 0x0040000000002812 */ /* 0x000fe400078efcff */
[----:B------:R-:W-:Y:S02]  /*9430*/  ISETP.GE.AND P2, PT, R46, 0x1, PT ;  /* 0x000000012e00780c */ /* 0x000fe40003f46270 */
[----:B----4-:R-:W-:-:S04]  /*9440*/  LOP3.LUT R32, R32, 0xff, RZ, 0xc0, !PT ;  /* 0x000000ff20207812 */ /* 0x010fc800078ec0ff */
[----:B------:R-:W-:-:S05]  /*9450*/  F2FP.F16.E4M3.UNPACK_B R32, R32 ;  /* 0x00000020ff20723e */ /* 0x000fca00020006ff */
[----:B------:R-:W-:-:S05]  /*9460*/  HADD2.F32 R32, -RZ, R32.H0_H0 ;  /* 0x20000020ff207230 */ /* 0x000fca0000004100 */
[----:B------:R-:W-:-:S04]  /*9470*/  FMUL R32, R32, UR38 ;  /* 0x0000002620207c20 */ /* 0x000fc80008400000 */
[----:B------:R-:W-:-:S05]  /*9480*/  FFMA R32, R222, UR39, R32 ;  /* 0x00000027de207c23 */ /* 0x000fca0008000020 */
[----:B-1----:R-:W-:Y:S02]  /*9490*/  F2FP.SATFINITE.E4M3.F32.PACK_AB_MERGE_C R37, RZ, R32, RZ ;  /* 0x00000020ff25723e */ /* 0x002fe400048070ff */
[----:B------:R-:W0:Y:S03]  /*94a0*/  @!P3 LDC.64 R32, c[0x0][0x5c0] ;  /* 0x00017000ff20bb82 */ /* 0x000e260000000a00 */
[----:B------:R1:W-:Y:S01]  /*94b0*/  @!P5 STG.E.U8 desc[UR44][R34.64+0x1], R37 ;  /* 0x000001252200d986 */ /* 0x0003e2000c10112c */
[----:B0-----:R-:W-:-:S04]  /*94c0*/  @!P3 IADD3 R60, P5, P6, R26, UR10, R32 ;  /* 0x0000000a1a3cbc10 */ /* 0x001fc8000febe020 */
[----:B------:R-:W-:Y:S02]  /*94d0*/  @!P3 IADD3.X R61, R44, UR9, R33, P5, P6 ;  /* 0x000000092c3dbc10 */ /* 0x000fe4000afec421 */
[----:B------:R-:W-:Y:S02]  /*94e0*/  ISETP.LT.OR P5, PT, R45, 0x9, !P2 ;  /* 0x000000092d00780c */ /* 0x000fe400057a1670 */
[----:B------:R-:W-:-:S11]  /*94f0*/  PRMT R32, RZ, 0x7610, R32 ;  /* 0x00007610ff207816 */ /* 0x000fd60000000020 */
[----:B------:R-:W4:Y:S01]  /*9500*/  @!P5 LDG.E.U8 R32, desc[UR44][R28.64+0x8] ;  /* 0x0000082c1c20d981 */ /* 0x000f22000c1e1100 */
[----:B-1----:R-:W-:Y:S02]  /*9510*/  PRMT R34, RZ, 0x7610, R34 ;  /* 0x00007610ff227816 */ /* 0x002fe40000000022 */
        /* <DEDUP_REMOVED lines=12> */
[----:B0-----:R-:W0:Y:S01]  /*95e0*/  @!P5 LDC.64 R32, c[0x0][0x5c0] ;  /* 0x00017000ff20db82 */ /* 0x001e220000000a00 */
[----:B------:R-:W-:-:S04]  /*95f0*/  LOP3.LUT R229, R229, 0xffffffbf, RZ, 0xc0, !PT ;  /* 0xffffffbfe5e57812 */ /* 0x000fc800078ec0ff */
[----:B------:R-:W-:Y:S02]  /*9600*/  @P3 LOP3.LUT R229, R229, 0x40, RZ, 0xfc, !PT ;  /* 0x00000040e5e53812 */ /* 0x000fe400078efcff */
[----:B------:R-:W-:Y:S02]  /*9610*/  LOP3.LUT P3, RZ, R0, 0x1000000, RZ, 0xc0, !PT ;  /* 0x0100000000ff7812 */ /* 0x000fe4000786c0ff */
[----:B0-----:R-:W-:-:S05]  /*9620*/  @!P5 IADD3 R32, P6, R26, R32, RZ ;  /* 0x000000201a20d210 */ /* 0x001fca0007fde0ff */
[----:B------:R-:W-:Y:S01]  /*9630*/  @!P5 IMAD.X R33, R44, 0x1, R33, P6 ;  /* 0x000000012c21d824 */ /* 0x000fe200030e0621 */
[----:B----4-:R-:W-:-:S04]  /*9640*/  LOP3.LUT R34, R34, 0xff, RZ, 0xc0, !PT ;  /* 0x000000ff22227812 */ /* 0x010fc800078ec0ff */
[----:B------:R-:W-:-:S05]  /*9650*/  F2FP.F16.E4M3.UNPACK_B R34, R34 ;  /* 0x00000022ff22723e */ /* 0x000fca00020006ff */
[----:B------:R-:W-:-:S05]  /*9660*/  HADD2.F32 R34, -RZ, R34.H0_H0 ;  /* 0x20000022ff227230 */ /* 0x000fca0000004100 */
[----:B------:R-:W-:-:S04]  /*9670*/  FMUL R34, R34, UR38 ;  /* 0x0000002622227c20 */ /* 0x000fc80008400000 */
[----:B------:R-:W-:-:S05]  /*9680*/  FFMA R34, R220, UR39, R34 ;  /* 0x00000027dc227c23 */ /* 0x000fca0008000022 */
[----:B------:R-:W-:Y:S02]  /*9690*/  F2FP.SATFINITE.E4M3.F32.PACK_AB_MERGE_C R35, RZ, R34, RZ ;  /* 0x00000022ff23723e */ /* 0x000fe400048070ff */
[----:B------:R-:W-:-:S03]  /*96a0*/  PRMT R34, RZ, 0x7610, R34 ;  /* 0x00007610ff227816 */ /* 0x000fc60000000022 */
[----:B------:R0:W-:Y:S04]  /*96b0*/  @!P5 STG.E.U8 desc[UR44][R32.64+0x9], R35 ;  /* 0x000009232000d986 */ /* 0x0001e8000c10112c */
[----:B------:R-:W4:Y:S01]  /*96c0*/  @!P3 LDG.E.U8 R34, desc[UR44][R30.64+0x8] ;  /* 0x0000082c1e22b981 */ /* 0x000f22000c1e1100 */
[----:B------:R-:W-:-:S13]  /*96d0*/  ISETP.LT.OR P2, PT, R45, 0x2, !P4 ;  /* 0x000000022d00780c */ /* 0x000fda0006741670 */
[----:B0-----:R-:W0:Y:S01]  /*96e0*/  @!P2 LDC.64 R32, c[0x0][0x5c0] ;  /* 0x00017000ff20ab82 */ /* 0x001e220000000a00 */
[----:B------:R-:W-:Y:S02]  /*96f0*/  ISETP.LT.OR P4, PT, R45, 0x9, !P4 ;  /* 0x000000092d00780c */ /* 0x000fe40006781670 */
[----:B0-----:R-:W-:-:S04]  /*9700*/  @!P2 IADD3 R40, P5, P6, R26, UR10, R32 ;  /* 0x0000000a1a28ac10 */ /* 0x001fc8000febe020 */
[----:B------:R-:W-:-:S07]  /*9710*/  @!P2 IADD3.X R41, R44, UR9, R33, P5, P6 ;  /* 0x000000092c29ac10 */ /* 0x000fce000afec421 */
[----:B------:R-:W0:Y:S02]  /*9720*/  @!P4 LDC.64 R32, c[0x0][0x5c0] ;  /* 0x00017000ff20cb82 */ /* 0x000e240000000a00 */
[----:B0-----:R-:W-:-:S04]  /*9730*/  @!P4 IADD3 R58, P5, P6, R26, UR10, R32 ;  /* 0x0000000a1a3acc10 */ /* 0x001fc8000febe020 */
[----:B------:R-:W-:Y:S02]  /*9740*/  @!P4 IADD3.X R59, R44, UR9, R33, P5, P6 ;  /* 0x000000092c3bcc10 */ /* 0x000fe4000afec421 */
[----:B------:R-:W-:Y:S02]  /*9750*/  ISETP.GE.AND P6, PT, R46, 0x101, PT ;  /* 0x000001012e00780c */ /* 0x000fe40003fc6270 */
[----:B----4-:R-:W-:-:S04]  /*9760*/  LOP3.LUT R34, R34, 0xff, RZ, 0xc0, !PT ;  /* 0x000000ff22227812 */ /* 0x010fc800078ec0ff */
[----:B------:R-:W-:-:S05]  /*9770*/  F2FP.F16.E4M3.UNPACK_B R34, R34 ;  /* 0x00000022ff22723e */ /* 0x000fca00020006ff */
[----:B------:R-:W-:-:S05]  /*9780*/  HADD2.F32 R34, -RZ, R34.H0_H0 ;  /* 0x20000022ff227230 */ /* 0x000fca0000004100 */
[----:B------:R-:W-:-:S04]  /*9790*/  FMUL R34, R34, UR38 ;  /* 0x0000002622227c20 */ /* 0x000fc80008400000 */
[----:B------:R-:W-:-:S05]  /*97a0*/  FFMA R219, R219, UR39, R34 ;  /* 0x00000027dbdb7c23 */ /* 0x000fca0008000022 */
[----:B------:R-:W-:-:S05]  /*97b0*/  F2FP.SATFINITE.E4M3.F32.PACK_AB_MERGE_C R219, RZ, R219, RZ ;  /* 0x000000dbffdb723e */ /* 0x000fca00048070ff */
[----:B------:R0:W-:Y:S01]  /*97c0*/  @!P3 STG.E.U8 desc[UR44][R54.64+0x8], R219 ;  /* 0x000008db3600b986 */ /* 0x0001e2000c10112c */
[----:B------:R-:W-:-:S13]  /*97d0*/  ISETP.LT.OR P3, PT, R45, 0xa, !P6 ;  /* 0x0000000a2d00780c */ /* 0x000fda0007761670 */
[----:B------:R-:W0:Y:S02]  /*97e0*/  @!P3 LDC.64 R32, c[0x0][0x5c0] ;  /* 0x00017000ff20bb82 */ /* 0x000e240000000a00 */
[--C-:B0-----:R-:W-:Y:S02]  /*97f0*/  @!P3 IADD3 R54, P5, P6, R26, UR10, R32.reuse ;  /* 0x0000000a1a36bc10 */ /* 0x101fe4000febe020 */
[----:B------:R-:W-:-:S06]  /*9800*/  PRMT R32, RZ, 0x7610, R32 ;  /* 0x00007610ff207816 */ /* 0x000fcc0000000020 */
[----:B------:R-:W4:Y:S01]  /*9810*/  @!P1 LDG.E.U8 R32, desc[UR44][R30.64+0x9] ;  /* 0x0000092c1e209981 */ /* 0x000f22000c1e1100 */
[----:B------:R-:W-:Y:S02]  /*9820*/  @!P3 IADD3.X R55, R44, UR9, R33, P5, P6 ;  /* 0x000000092c37bc10 */ /* 0x000fe4000afec421 */
[----:B------:R-:W-:-:S04]  /*9830*/  LOP3.LUT R229, R229, 0xfffffffd, RZ, 0xc0, !PT ;  /* 0xfffffffde5e57812 */ /* 0x000fc800078ec0ff */
[----:B------:R-:W-:-:S04]  /*9840*/  @P2 LOP3.LUT R229, R229, 0x2, RZ, 0xfc, !PT ;  /* 0x00000002e5e52812 */ /* 0x000fc800078efcff */
[----:B------:R-:W-:Y:S02]  /*9850*/  LOP3.LUT P2, RZ, R229, 0x4, RZ, 0xc0, !PT ;  /* 0x00000004e5ff7812 */ /* 0x000fe4000784c0ff */
        /* <DEDUP_REMOVED lines=9> */
[----:B------:R-:W-:-:S04]  /*98f0*/  IMAD R32, R32, UR12, RZ ;  /* 0x0000000c20207c24 */ /* 0x000fc8000f8e02ff */
[C---:B------:R-:W-:Y:S02]  /*9900*/  IMAD R34, R33.reuse, UR13, R32 ;  /* 0x0000000d21227c24 */ /* 0x040fe4000f8e0220 */
[----:B------:R-:W-:-:S03]  /*9910*/  IMAD.WIDE.U32 R32, R33, UR12, R42 ;  /* 0x0000000c21207c25 */ /* 0x000fc6000f8e002a */
[----:B------:R-:W-:-:S04]  /*9920*/  IADD3 R32, P1, R32, UR14, RZ ;  /* 0x0000000e20207c10 */ /* 0x000fc8000ff3e0ff */
[--C-:B------:R-:W-:Y:S02]  /*9930*/  IADD3.X R33, R33, UR15, R34.reuse, P1, !PT ;  /* 0x0000000f21217c10 */ /* 0x100fe40008ffe422 */
[----:B------:R-:W-:-:S06]  /*9940*/  PRMT R34, RZ, 0x7610, R34 ;  /* 0x00007610ff227816 */ /* 0x000fcc0000000022 */
[----:B------:R-:W4:Y:S01]  /*9950*/  @!P2 LDG.E.U8 R34, desc[UR44][R32.64] ;  /* 0x0000002c2022a981 */ /* 0x000f22000c1e1100 */
[----:B------:R-:W-:-:S04]  /*9960*/  LOP3.LUT R229, R229, 0xffffff7f, RZ, 0xc0, !PT ;  /* 0xffffff7fe5e57812 */ /* 0x000fc800078ec0ff */
[----:B------:R-:W-:Y:S02]  /*9970*/  @P4 LOP3.LUT R229, R229, 0x80, RZ, 0xfc, !PT ;  /* 0x00000080e5e54812 */ /* 0x000fe400078efcff */
[----:B------:R-:W-:-:S04]  /*9980*/  LOP3.LUT P4, RZ, R0, 0x800000, RZ, 0xc0, !PT ;  /* 0x0080000000ff7812 */ /* 0x000fc8000788c0ff */
[----:B------:R-:W-:Y:S02]  /*9990*/  ISETP.LT.OR P6, PT, R45, 0x11, !P4 ;  /* 0x000000112d00780c */ /* 0x000fe400067c1670 */
[----:B------:R-:W-:-:S04]  /*99a0*/  LOP3.LUT R0, R0, 0xffefffff, RZ, 0xc0, !PT ;  /* 0xffefffff00007812 */ /* 0x000fc800078ec0ff */
[----:B------:R-:W-:Y:S02]  /*99b0*/  @P3 LOP3.LUT R0, R0, 0x100000, RZ, 0xfc, !PT ;  /* 0x0010000000003812 */ /* 0x000fe400078efcff */
[----:B------:R-:W-:Y:S02]  /*99c0*/  LOP3.LUT P3, RZ, R229, 0x8, RZ, 0xc0, !PT ;  /* 0x00000008e5ff7812 */ /* 0x000fe4000786c0ff */
[----:B----4-:R-:W-:-:S04]  /*99d0*/  LOP3.LUT R34, R34, 0xff, RZ, 0xc0, !PT ;  /* 0x000000ff22227812 */ /* 0x010fc800078ec0ff */
[----:B------:R-:W-:-:S05]  /*99e0*/  F2FP.F16.E4M3.UNPACK_B R34, R34 ;  /* 0x00000022ff22723e */ /* 0x000fca00020006ff */
[----:B------:R-:W-:-:S05]  /*99f0*/  HADD2.F32 R34, -RZ, R34.H0_H0 ;  /* 0x20000022ff227230 */ /* 0x000fca0000004100 */
[----:B------:R-:W-:-:S04]  /*9a00*/  FMUL R34, R34, UR38 ;  /* 0x0000002622227c20 */ /* 0x000fc80008400000 */
[----:B------:R-:W-:Y:S02]  /*9a10*/  FFMA R217, R217, UR39, R34 ;  /* 0x00000027d9d97c23 */ /* 0x000fe40008000022 */
[----:B0-----:R-:W0:Y:S03]  /*9a20*/  @!P6 LDC.64 R34, c[0x0][0x5c0] ;  /* 0x00017000ff22eb82 */ /* 0x001e260000000a00 */
[----:B------:R-:W-:-:S05]  /*9a30*/  F2FP.SATFINITE.E4M3.F32.PACK_AB_MERGE_C R217, RZ, R217, RZ ;  /* 0x000000d9ffd9723e */ /* 0x000fca00048070ff */
[----:B------:R-:W-:Y:S01]  /*9a40*/  @!P2 STG.E.U8 desc[UR44][R62.64], R217 ;  /* 0x000000d93e00a986 */ /* 0x000fe2000c10112c */
[--C-:B0-----:R-:W-:Y:S02]  /*9a50*/  @!P6 IADD3 R68, P1, P5, R26, UR8, R34.reuse ;  /* 0x000000081a44ec10 */ /* 0x101fe4000fd3e022 */
[----:B------:R-:W-:-:S06]  /*9a60*/  PRMT R34, RZ, 0x7610, R34 ;  /* 0x00007610ff227816 */ /* 0x000fcc0000000022 */
[----:B------:R-:W4:Y:S01]  /*9a70*/  @!P3 LDG.E.U8 R34, desc[UR44][R32.64+0x1] ;  /* 0x0000012c2022b981 */ /* 0x000f22000c1e1100 */
[----:B------:R-:W-:Y:S02]  /*9a80*/  ISETP.GE.AND P2, PT, R46, 0x89, PT ;  /* 0x000000892e00780c */ /* 0x000fe40003f46270 */
[----:B------:R-:W-:Y:S02]  /*9a90*/  @!P6 IADD3.X R69, R44, UR7, R35, P1, P5 ;  /* 0x000000072c45ec10 */ /* 0x000fe40008fea423 */
[----:B------:R-:W-:Y:S01]  /*9aa0*/  ISETP.LT.OR P5, PT, R45, 0x1, !P2 ;  /* 0x000000012d00780c */ /* 0x000fe200057a1670 */
[----:B------:R-:W-:Y:S02]  /*9ab0*/  IMAD.U32 R39, RZ, RZ, UR8 ;  /* 0x00000008ff277e24 */ /* 0x000fe4000f8e00ff */
[----:B------:R-:W-:-:S10]  /*9ac0*/  IMAD.U32 R35, RZ, RZ, UR7 ;  /* 0x00000007ff237e24 */ /* 0x000fd4000f8e00ff */
[----:B------:R-:W-:-:S04]  /*9ad0*/  @!P5 IADD3 R39, P1, P6, R39, UR6, R26 ;  /* 0x000000062727dc10 */ /* 0x000fc8000fe3e01a */
[----:B------:R-:W-:Y:S02]  /*9ae0*/  @!P5 IADD3.X R38, R35, UR5, R44, P1, P6 ;  /* 0x000000052326dc10 */ /* 0x000fe40008fec42c */
[----:B------:R-:W-:Y:S02]  /*9af0*/  IADD3 R35, P1, R52, 0x88, RZ ;  /* 0x0000008834237810 */ /* 0x000fe40007f3e0ff */
[----:B----4-:R-:W-:-:S04]  /*9b00*/  LOP3.LUT R34, R34, 0xff, RZ, 0xc0, !PT ;  /* 0x000000ff22227812 */ /* 0x010fc800078ec0ff */
[----:B------:R-:W-:-:S05]  /*9b10*/  F2FP.F16.E4M3.UNPACK_B R34, R34 ;  /* 0x00000022ff22723e */ /* 0x000fca00020006ff */
[----:B------:R-:W-:-:S05]  /*9b20*/  HADD2.F32 R34, -RZ, R34.H0_H0 ;  /* 0x20000022ff227230 */ /* 0x000fca0000004100 */
[----:B------:R-:W-:-:S04]  /*9b30*/  FMUL R34, R34, UR38 ;  /* 0x0000002622227c20 */ /* 0x000fc80008400000 */
[----:B------:R-:W-:-:S05]  /*9b40*/  FFMA R34, R216, UR39, R34 ;  /* 0x00000027d8227c23 */ /* 0x000fca0008000022 */
[----:B------:R-:W-:Y:S01]  /*9b50*/  F2FP.SATFINITE.E4M3.F32.PACK_AB_MERGE_C R53, RZ, R34, RZ ;  /* 0x00000022ff35723e */ /* 0x000fe200048070ff */
[----:B------:R-:W-:-:S04]  /*9b60*/  IMAD.X R34, RZ, RZ, R83, P1 ;  /* 0x000000ffff227224 */ /* 0x000fc800008e0653 */
[----:B------:R-:W-:-:S04]  /*9b70*/  IMAD R34, R34, UR12, RZ ;  /* 0x0000000c22227c24 */ /* 0x000fc8000f8e02ff */
[C---:B------:R-:W-:Y:S02]  /*9b80*/  IMAD R36, R35.reuse, UR13, R34 ;  /* 0x0000000d23247c24 */ /* 0x040fe4000f8e0222 */
[----:B------:R-:W-:-:S03]  /*9b90*/  IMAD.WIDE.U32 R34, R35, UR12, R42 ;  /* 0x0000000c23227c25 */ /* 0x000fc6000f8e002a */
[----:B------:R-:W-:-:S04]  /*9ba0*/  IADD3 R34, P1, R34, UR14, RZ ;  /* 0x0000000e22227c10 */ /* 0x000fc8000ff3e0ff */
[----:B------:R-:W-:Y:S02]  /*9bb0*/  IADD3.X R35, R35, UR15, R36, P1, !PT ;  /* 0x0000000f23237c10 */ /* 0x000fe40008ffe424 */
[----:B------:R-:W0:Y:S01]  /*9bc0*/  @!P5 LDC.64 R36, c[0x0][0x5c0] ;  /* 0x00017000ff24db82 */ /* 0x000e220000000a00 */
[----:B------:R1:W-:Y:S01]  /*9bd0*/  @!P3 STG.E.U8 desc[UR44][R56.64+0x1], R53 ;  /* 0x000001353800b986 */ /* 0x0003e2000c10112c */
[----:B0-----:R-:W-:-:S05]  /*9be0*/  @!P5 IADD3 R36, P1, R39, R36, RZ ;  /* 0x000000242724d210 */ /* 0x001fca0007f3e0ff */
[----:B------:R-:W-:Y:S01]  /*9bf0*/  @!P5 IMAD.X R37, R38, 0x1, R37, P1 ;  /* 0x000000012625d824 */ /* 0x000fe200008e0625 */
[----:B------:R-:W-:-:S06]  /*9c00*/  PRMT R38, RZ, 0x7610, R38 ;  /* 0x00007610ff267816 */ /* 0x000fcc0000000026 */
[----:B------:R-:W4:Y:S01]  /*9c10*/  @!P5 LDG.E.U8 R38, desc[UR44][R34.64] ;  /* 0x0000002c2226d981 */ /* 0x000f22000c1e1100 */
[----:B------:R-:W-:Y:S01]  /*9c20*/  ISETP.LT.OR P1, PT, R45, 0x2, !P2 ;  /* 0x000000022d00780c */ /* 0x000fe20005721670 */
[----:B-1----:R-:W-:Y:S02]  /*9c30*/  IMAD.U32 R56, RZ, RZ, UR8 ;  /* 0x00000008ff387e24 */ /* 0x002fe4000f8e00ff */
[----:B------:R-:W-:-:S10]  /*9c40*/  IMAD.U32 R53, RZ, RZ, UR7 ;  /* 0x00000007ff357e24 */ /* 0x000fd4000f8e00ff */
[----:B------:R-:W-:-:S04]  /*9c50*/  @!P1 IADD3 R56, P2, P6, R56, UR6, R26 ;  /* 0x0000000638389c10 */ /* 0x000fc8000fe5e01a */
[----:B------:R-:W-:Y:S02]  /*9c60*/  @!P1 IADD3.X R53, R53, UR5, R44, P2, P6 ;  /* 0x0000000535359c10 */ /* 0x000fe400097ec42c */
        /* <DEDUP_REMOVED lines=8> */
[----:B------:R1:W-:Y:S02]  /*9cf0*/  @!P5 STG.E.U8 desc[UR44][R36.64], R215 ;  /* 0x000000d72400d986 */ /* 0x0003e4000c10112c */
[----:B-1----:R-:W1:Y:S01]  /*9d00*/  @!P2 LDC.64 R36, c[0x0][0x5c0] ;  /* 0x00017000ff24ab82 */ /* 0x002e620000000a00 */
[----:B0-----:R-:W-:Y:S02]  /*9d10*/  @!P1 IADD3 R38, P3, R56, R38, RZ ;  /* 0x0000002638269210 */ /* 0x001fe40007f7e0ff */
[--C-:B-1----:R-:W-:Y:S02]  /*9d20*/  @!P2 IADD3 R56, P5, P6, R26, UR8, R36.reuse ;  /* 0x000000081a38ac10 */ /* 0x102fe4000febe024 */
[----:B------:R-:W-:-:S06]  /*9d30*/  PRMT R36, RZ, 0x7610, R36 ;  /* 0x00007610ff247816 */ /* 0x000fcc0000000024 */
[----:B------:R-:W4:Y:S01]  /*9d40*/  @!P1 LDG.E.U8 R36, desc[UR44][R34.64+0x1] ;  /* 0x0000012c22249981 */ /* 0x000f22000c1e1100 */
[----:B------:R-:W-:Y:S02]  /*9d50*/  @!P2 IADD3.X R57, R44, UR7, R37, P5, P6 ;  /* 0x000000072c39ac10 */ /* 0x000fe4000afec425 */
[----:B------:R-:W-:Y:S01]  /*9d60*/  ISETP.LT.OR P6, PT, R45, 0x19, !P4 ;  /* 0x000000192d00780c */ /* 0x000fe200067c1670 */
[----:B------:R-:W-:Y:S01]  /*9d70*/  @!P1 IMAD.X R39, R53, 0x1, R39, P3 ;  /* 0x0000000135279824 */ /* 0x000fe200018e0627 */
[----:B------:R-:W-:-:S04]  /*9d80*/  LOP3.LUT P2, RZ, R0, 0x400000, RZ, 0xc0, !PT ;  /* 0x0040000000ff7812 */ /* 0x000fc8000784c0ff */
[----:B------:R-:W-:Y:S02]  /*9d90*/  ISETP.LT.OR P3, PT, R45, 0x9, !P2 ;  /* 0x000000092d00780c */ /* 0x000fe40005761670 */
[----:B----4-:R-:W-:-:S04]  /*9da0*/  LOP3.LUT R36, R36, 0xff, RZ, 0xc0, !PT ;  /* 0x000000ff24247812 */ /* 0x010fc800078ec0ff */
[----:B------:R-:W-:-:S05]  /*9db0*/  F2FP.F16.E4M3.UNPACK_B R36, R36 ;  /* 0x00000024ff24723e */ /* 0x000fca00020006ff */
[----:B------:R-:W-:-:S05]  /*9dc0*/  HADD2.F32 R36, -RZ, R36.H0_H0 ;  /* 0x20000024ff247230 */ /* 0x000fca0000004100 */
[----:B------:R-:W-:-:S04]  /*9dd0*/  FMUL R36, R36, UR38 ;  /* 0x0000002624247c20 */ /* 0x000fc80008400000 */
[----:B------:R-:W-:-:S05]  /*9de0*/  FFMA R36, R214, UR39, R36 ;  /* 0x00000027d6247c23 */ /* 0x000fca0008000024 */
[----:B------:R-:W-:Y:S02]  /*9df0*/  F2FP.SATFINITE.E4M3.F32.PACK_AB_MERGE_C R53, RZ, R36, RZ ;  /* 0x00000024ff35723e */ /* 0x000fe400048070ff */
[----:B------:R-:W0:Y:S03]  /*9e00*/  @!P6 LDC.64 R36, c[0x0][0x5c0] ;  /* 0x00017000ff24eb82 */ /* 0x000e260000000a00 */
[----:B------:R1:W-:Y:S01]  /*9e10*/  @!P1 STG.E.U8 desc[UR44][R38.64+0x1], R53 ;  /* 0x0000013526009986 */ /* 0x0003e2000c10112c */
[--C-:B0-----:R-:W-:Y:S02]  /*9e20*/  @!P6 IADD3 R66, P1, P5, R26, UR8, R36.reuse ;  /* 0x000000081a42ec10 */ /* 0x101fe4000fd3e024 */
[----:B------:R-:W-:-:S06]  /*9e30*/  PRMT R36, RZ, 0x7610, R36 ;  /* 0x00007610ff247816 */ /* 0x000fcc0000000024 */
[----:B------:R-:W4:Y:S01]  /*9e40*/  @!P3 LDG.E.U8 R36, desc[UR44][R32.64+0x8] ;  /* 0x0000082c2024b981 */ /* 0x000f22000c1e1100 */
        /* <DEDUP_REMOVED lines=16> */
[----:B------:R-:W2:Y:S01]  /*9f50*/  @!P0 LDG.E.U8 R36, desc[UR44][R32.64+0x9] ;  /* 0x0000092c20248981 */ /* 0x000ea2000c1e1100 */
[----:B------:R-:W-:-:S04]  /*9f60*/  LOP3.LUT R229, R229, 0xffffefff, RZ, 0xc0, !PT ;  /* 0xffffefffe5e57812 */ /* 0x000fc800078ec0ff */
[----:B------:R-:W-:Y:S02]  /*9f70*/  @P6 LOP3.LUT R229, R229, 0x1000, RZ, 0xfc, !PT ;  /* 0x00001000e5e56812 */ /* 0x000fe400078efcff */
[----:B------:R-:W-:Y:S02]  /*9f80*/  ISETP.GE.AND P6, PT, R46, 0x89, PT ;  /* 0x000000892e00780c */ /* 0x000fe40003fc6270 */
[----:B------:R-:W-:Y:S02]  /*9f90*/  @!P3 IADD3.X R93, R44, UR5, R37, P1, P5 ;  /* 0x000000052c5dbc10 */ /* 0x000fe40008fea425 */
[----:B------:R-:W-:Y:S01]  /*9fa0*/  ISETP.LT.OR P1, PT, R45, 0x9, !P6 ;  /* 0x000000092d00780c */ /* 0x000fe20007721670 */
[----:B-1----:R-:W-:Y:S02]  /*9fb0*/  IMAD.U32 R39, RZ, RZ, UR8 ;  /* 0x00000008ff277e24 */ /* 0x002fe4000f8e00ff */
[----:B------:R-:W-:Y:S01]  /*9fc0*/  IMAD.U32 R37, RZ, RZ, UR7 ;  /* 0x00000007ff257e24 */ /* 0x000fe2000f8e00ff */
[----:B--2---:R-:W-:-:S04]  /*9fd0*/  LOP3.LUT R36, R36, 0xff, RZ, 0xc0, !PT ;  /* 0x000000ff24247812 */ /* 0x004fc800078ec0ff */
[----:B------:R-:W-:-:S05]  /*9fe0*/  F2FP.F16.E4M3.UNPACK_B R36, R36 ;  /* 0x00000024ff24723e */ /* 0x000fca00020006ff */
[----:B------:R-:W-:-:S05]  /*9ff0*/  HADD2.F32 R36, -RZ, R36.H0_H0 ;  /* 0x20000024ff247230 */ /* 0x000fca0000004100 */
[----:B------:R-:W-:-:S04]  /*a000*/  FMUL R36, R36, UR38 ;  /* 0x0000002624247c20 */ /* 0x000fc80008400000 */
[----:B------:R-:W-:-:S05]  /*a010*/  FFMA R36, R212, UR39, R36 ;  /* 0x00000027d4247c23 */ /* 0x000fca0008000024 */
[----:B----4-:R-:W-:-:S05]  /*a020*/  F2FP.SATFINITE.E4M3.F32.PACK_AB_MERGE_C R51, RZ, R36, RZ ;  /* 0x00000024ff33723e */ /* 0x010fca00048070ff */
[----:B------:R0:W-:Y:S01]  /*a030*/  @!P0 STG.E.U8 desc[UR44][R48.64+0x9], R51 ;  /* 0x0000093330008986 */ /* 0x0001e2000c10112c */
[----:B------:R-:W-:-:S04]  /*a040*/  @!P1 IADD3 R39, P0, P5, R39, UR6, R26 ;  /* 0x0000000627279c10 */ /* 0x000fc8000fd1e01a */
[----:B------:R-:W-:Y:S02]  /*a050*/  @!P1 IADD3.X R38, R37, UR5, R44, P0, P5 ;  /* 0x0000000525269c10 */ /* 0x000fe400087ea42c */
[----:B------:R-:W1:Y:S02]  /*a060*/  @!P1 LDC.64 R36, c[0x0][0x5c0] ;  /* 0x00017000ff249b82 */ /* 0x000e640000000a00 */
[----:B-1----:R-:W-:-:S05]  /*a070*/  @!P1 IADD3 R36, P0, R39, R36, RZ ;  /* 0x0000002427249210 */ /* 0x002fca0007f1e0ff */
[----:B------:R-:W-:Y:S01]  /*a080*/  @!P1 IMAD.X R37, R38, 0x1, R37, P0 ;  /* 0x0000000126259824 */ /* 0x000fe200000e0625 */
[----:B------:R-:W-:-:S06]  /*a090*/  PRMT R38, RZ, 0x7610, R38 ;  /* 0x00007610ff267816 */ /* 0x000fcc0000000026 */
[----:B------:R-:W2:Y:S01]  /*a0a0*/  @!P1 LDG.E.U8 R38, desc[UR44][R34.64+0x8] ;  /* 0x0000082c22269981 */ /* 0x000ea2000c1e1100 */
[----:B------:R-:W-:-:S04]  /*a0b0*/  LOP3.LUT R0, R0, 0xffdfffff, RZ, 0xc0, !PT ;  /* 0xffdfffff00007812 */ /* 0x000fc800078ec0ff */
[----:B------:R-:W-:Y:S02]  /*a0c0*/  @P4 LOP3.LUT R0, R0, 0x200000, RZ, 0xfc, !PT ;  /* 0x0020000000004812 */ /* 0x000fe400078efcff */
[C---:B------:R-:W-:Y:S02]  /*a0d0*/  ISETP.LT.OR P4, PT, R45.reuse, 0x12, !P2 ;  /* 0x000000122d00780c */ /* 0x040fe40005781670 */
[----:B------:R-:W-:Y:S01]  /*a0e0*/  ISETP.LT.OR P0, PT, R45, 0xa, !P6 ;  /* 0x0000000a2d00780c */ /* 0x000fe20007701670 */
[----:B0-----:R-:W-:Y:S02]  /*a0f0*/  IMAD.U32 R49, RZ, RZ, UR8 ;  /* 0x00000008ff317e24 */ /* 0x001fe4000f8e00ff */
[----:B------:R-:W-:-:S10]  /*a100*/  IMAD.U32 R48, RZ, RZ, UR7 ;  /* 0x00000007ff307e24 */ /* 0x000fd4000f8e00ff */
[----:B------:R-:W-:-:S04]  /*a110*/  @!P0 IADD3 R49, P5, P6, R49, UR6, R26 ;  /* 0x0000000631318c10 */ /* 0x000fc8000febe01a */
[----:B------:R-:W-:Y:S02]  /*a120*/  @!P0 IADD3.X R48, R48, UR5, R44, P5, P6 ;  /* 0x0000000530308c10 */ /* 0x000fe4000afec42c */
[----:B--2---:R-:W-:-:S04]  /*a130*/  LOP3.LUT R38, R38, 0xff, RZ, 0xc0, !PT ;  /* 0x000000ff26267812 */ /* 0x004fc800078ec0ff */
[----:B------:R-:W-:-:S05]  /*a140*/  F2FP.F16.E4M3.UNPACK_B R38, R38 ;  /* 0x00000026ff26723e */ /* 0x000fca00020006ff */
[----:B------:R-:W-:-:S05]  /*a150*/  HADD2.F32 R38, -RZ, R38.H0_H0 ;  /* 0x20000026ff267230 */ /* 0x000fca0000004100 */
[----:B------:R-:W-:-:S04]  /*a160*/  FMUL R38, R38, UR38 ;  /* 0x0000002626267c20 */ /* 0x000fc80008400000 */
[----:B------:R-:W-:Y:S02]  /*a170*/  FFMA R211, R211, UR39, R38 ;  /* 0x00000027d3d37c23 */ /* 0x000fe40008000026 */
[----:B------:R-:W0:Y:S03]  /*a180*/  @!P0 LDC.64 R38, c[0x0][0x5c0] ;  /* 0x00017000ff268b82 */ /* 0x000e260000000a00 */
[----:B------:R-:W-:-:S05]  /*a190*/  F2FP.SATFINITE.E4M3.F32.PACK_AB_MERGE_C R211, RZ, R211, RZ ;  /* 0x000000d3ffd3723e */ /* 0x000fca00048070ff */
[----:B------:R1:W-:Y:S02]  /*a1a0*/  @!P1 STG.E.U8 desc[UR44][R36.64+0x8], R211 ;  /* 0x000008d324009986 */ /* 0x0003e4000c10112c */
[----:B-1----:R-:W1:Y:S02]  /*a1b0*/  @!P4 LDC.64 R36, c[0x0][0x5c0] ;  /* 0x00017000ff24cb82 */ /* 0x002e640000000a00 */
[--C-:B-1----:R-:W-:Y:S02]  /*a1c0*/  @!P4 IADD3 R62, P5, P6, R26, UR6, R36.reuse ;  /* 0x000000061a3ecc10 */ /* 0x102fe4000febe024 */
[----:B------:R-:W-:-:S06]  /*a1d0*/  PRMT R36, RZ, 0x7610, R36 ;  /* 0x00007610ff247816 */ /* 0x000fcc0000000024 */
[----:B------:R-:W2:Y:S01]  /*a1e0*/  @!P0 LDG.E.U8 R36, desc[UR44][R34.64+0x9] ;  /* 0x0000092c22248981 */ /* 0x000ea2000c1e1100 */
[----:B0-----:R-:W-:-:S05]  /*a1f0*/  @!P0 IADD3 R38, P1, R49, R38, RZ ;  /* 0x0000002631268210 */ /* 0x001fca0007f3e0ff */
[----:B------:R-:W-:Y:S01]  /*a200*/  @!P0 IMAD.X R39, R48, 0x1, R39, P1 ;  /* 0x0000000130278824 */ /* 0x000fe200008e0627 */
[----:B------:R-:W-:Y:S02]  /*a210*/  @!P4 IADD3.X R63, R44, UR5, R37, P5, P6 ;  /* 0x000000052c3fcc10 */ /* 0x000fe4000afec425 */
[----:B------:R-:W-:Y:S02]  /*a220*/  LOP3.LUT P3, RZ, R229, 0x40, RZ, 0xc0, !PT ;  /* 0x00000040e5ff7812 */ /* 0x000fe4000786c0ff */
[----:B------:R-:W-:Y:S02]  /*a230*/  PRMT R48, RZ, 0x7610, R48 ;  /* 0x00007610ff307816 */ /* 0x000fe40000000030 */
[----:B--2---:R-:W-:-:S04]  /*a240*/  LOP3.LUT R36, R36, 0xff, RZ, 0xc0, !PT ;  /* 0x000000ff24247812 */ /* 0x004fc800078ec0ff */
        /* <DEDUP_REMOVED lines=9> */
[C---:B0-----:R-:W-:Y:S02]  /*a2e0*/  IMAD R38, R37.reuse, UR13, R36 ;  /* 0x0000000d25267c24 */ /* 0x041fe4000f8e0224 */
[----:B------:R-:W-:-:S03]  /*a2f0*/  IMAD.WIDE.U32 R36, R37, UR12, R42 ;  /* 0x0000000c25247c25 */ /* 0x000fc6000f8e002a */
[----:B------:R-:W-:-:S04]  /*a300*/  IADD3 R36, P0, R36, UR14, RZ ;  /* 0x0000000e24247c10 */ /* 0x000fc8000ff1e0ff */
[----:B------:R-:W-:-:S05]  /*a310*/  IADD3.X R37, R37, UR15, R38, P0, !PT ;  /* 0x0000000f25257c10 */ /* 0x000fca00087fe426 */
[----:B------:R-:W2:Y:S01]  /*a320*/  @!P3 LDG.E.U8 R48, desc[UR44][R36.64] ;  /* 0x0000002c2430b981 */ /* 0x000ea2000c1e1100 */
[----:B------:R-:W-:-:S13]  /*a330*/  ISETP.LT.OR P5, PT, R45, 0x19, !P2 ;  /* 0x000000192d00780c */ /* 0x000fda00057a1670 */
[----:B------:R-:W0:Y:S01]  /*a340*/  @!P5 LDC.64 R38, c[0x0][0x5c0] ;  /* 0x00017000ff26db82 */ /* 0x000e220000000a00 */
[----:B------:R-:W-:Y:S02]  /*a350*/  LOP3.LUT P6, RZ, R229, 0x2, RZ, 0xc0, !PT ;  /* 0x00000002e5ff7812 */ /* 0x000fe400078cc0ff */
[--C-:B0-----:R-:W-:Y:S02]  /*a360*/  @!P5 IADD3 R90, P0, P1, R26, UR6, R38.reuse ;  /* 0x000000061a5adc10 */ /* 0x101fe4000f91e026 */
[----:B------:R-:W-:Y:S02]  /*a370*/  PRMT R38, RZ, 0x7610, R38 ;  /* 0x00007610ff267816 */ /* 0x000fe40000000026 */
[----:B--2---:R-:W-:-:S04]  /*a380*/  LOP3.LUT R48, R48, 0xff, RZ, 0xc0, !PT ;  /* 0x000000ff30307812 */ /* 0x004fc800078ec0ff */
[----:B------:R-:W-:-:S05]  /*a390*/  F2FP.F16.E4M3.UNPACK_B R48, R48 ;  /* 0x00000030ff30723e */ /* 0x000fca00020006ff */
[----:B------:R-:W-:-:S05]  /*a3a0*/  HADD2.F32 R48, -RZ, R48.H0_H0 ;  /* 0x20000030ff307230 */ /* 0x000fca0000004100 */
[----:B------:R-:W-:-:S04]  /*a3b0*/  FMUL R48, R48, UR38 ;  /* 0x0000002630307c20 */ /* 0x000fc80008400000 */
[----:B------:R-:W-:-:S05]  /*a3c0*/  FFMA R209, R209, UR39, R48 ;  /* 0x00000027d1d17c23 */ /* 0x000fca0008000030 */
[----:B------:R-:W-:-:S05]  /*a3d0*/  F2FP.SATFINITE.E4M3.F32.PACK_AB_MERGE_C R209, RZ, R209, RZ ;  /* 0x000000d1ffd1723e */ /* 0x000fca00048070ff */
[----:B------:R-:W-:Y:S04]  /*a3e0*/  @!P3 STG.E.U8 desc[UR44][R60.64], R209 ;  /* 0x000000d13c00b986 */ /* 0x000fe8000c10112c */
[----:B------:R-:W2:Y:S01]  /*a3f0*/  @!P6 LDG.E.U8 R38, desc[UR44][R36.64+0x1] ;  /* 0x0000012c2426e981 */ /* 0x000ea2000c1e1100 */
[----:B------:R-:W-:Y:S02]  /*a400*/  ISETP.GE.AND P3, PT, R46, 0x109, PT ;  /* 0x000001092e00780c */ /* 0x000fe40003f66270 */
[----:B------:R-:W-:Y:S02]  /*a410*/  @!P5 IADD3.X R91, R44, UR5, R39, P0, P1 ;  /* 0x000000052c5bdc10 */ /* 0x000fe400087e2427 */
[----:B------:R-:W-:Y:S01]  /*a420*/  ISETP.LT.OR P0, PT, R45, 0x1, !P3 ;  /* 0x000000012d00780c */ /* 0x000fe20005f01670 */
[----:B------:R-:W-:-:S02]  /*a430*/  IMAD.U32 R49, RZ, RZ, UR8 ;  /* 0x00000008ff317e24 */ /* 0x000fc4000f8e00ff */
[----:B------:R-:W-:-:S10]  /*a440*/  IMAD.U32 R39, RZ, RZ, UR7 ;  /* 0x00000007ff277e24 */ /* 0x000fd4000f8e00ff */
[----:B------:R-:W-:-:S04]  /*a450*/  @!P0 IADD3 R49, P1, P5, R49, UR10, R26 ;  /* 0x0000000a31318c10 */ /* 0x000fc8000fd3e01a */
[----:B------:R-:W-:Y:S02]  /*a460*/  @!P0 IADD3.X R48, R39, UR9, R44, P1, P5 ;  /* 0x0000000927308c10 */ /* 0x000fe40008fea42c */
[----:B------:R-:W-:Y:S02]  /*a470*/  IADD3 R39, P1, R52, 0x108, RZ ;  /* 0x0000010834277810 */ /* 0x000fe40007f3e0ff */
[----:B--2---:R-:W-:-:S04]  /*a480*/  LOP3.LUT R38, R38, 0xff, RZ, 0xc0, !PT ;  /* 0x000000ff26267812 */ /* 0x004fc800078ec0ff */
[----:B------:R-:W-:-:S05]  /*a490*/  F2FP.F16.E4M3.UNPACK_B R38, R38 ;  /* 0x00000026ff26723e */ /* 0x000fca00020006ff */
[----:B------:R-:W-:-:S05]  /*a4a0*/  HADD2.F32 R38, -RZ, R38.H0_H0 ;  /* 0x20000026ff267230 */ /* 0x000fca0000004100 */
[----:B------:R-:W-:-:S04]  /*a4b0*/  FMUL R38, R38, UR38 ;  /* 0x0000002626267c20 */ /* 0x000fc80008400000 */
[----:B------:R-:W-:-:S05]  /*a4c0*/  FFMA R38, R208, UR39, R38 ;  /* 0x00000027d0267c23 */ /* 0x000fca0008000026 */
[----:B------:R-:W-:Y:S01]  /*a4d0*/  F2FP.SATFINITE.E4M3.F32.PACK_AB_MERGE_C R51, RZ, R38, RZ ;  /* 0x00000026ff33723e */ /* 0x000fe200048070ff */
[----:B------:R-:W-:-:S04]  /*a4e0*/  IMAD.X R38, RZ, RZ, R83, P1 ;  /* 0x000000ffff267224 */ /* 0x000fc800008e0653 */
[----:B------:R-:W-:Y:S01]  /*a4f0*/  IMAD R38, R38, UR12, RZ ;  /* 0x0000000c26267c24 */ /* 0x000fe2000f8e02ff */
[----:B------:R0:W-:Y:S03]  /*a500*/  @!P6 STG.E.U8 desc[UR44][R40.64+0x1], R51 ;  /* 0x000001332800e986 */ /* 0x0001e6000c10112c */
[C---:B0-----:R-:W-:Y:S02]  /*a510*/  IMAD R40, R39.reuse, UR13, R38 ;  /* 0x0000000d27287c24 */ /* 0x041fe4000f8e0226 */
[----:B------:R-:W-:-:S03]  /*a520*/  IMAD.WIDE.U32 R38, R39, UR12, R42 ;  /* 0x0000000c27267c25 */ /* 0x000fc6000f8e002a */
[----:B------:R-:W-:-:S04]  /*a530*/  IADD3 R38, P1, R38, UR14, RZ ;  /* 0x0000000e26267c10 */ /* 0x000fc8000ff3e0ff */
[----:B------:R-:W-:Y:S02]  /*a540*/  IADD3.X R39, R39, UR15, R40, P1, !PT ;  /* 0x0000000f27277c10 */ /* 0x000fe40008ffe428 */
[----:B------:R-:W0:Y:S02]  /*a550*/  @!P0 LDC.64 R40, c[0x0][0x5c0] ;  /* 0x00017000ff288b82 */ /* 0x000e240000000a00 */
[----:B0-----:R-:W-:-:S05]  /*a560*/  @!P0 IADD3 R40, P1, R49, R40, RZ ;  /* 0x0000002831288210 */ /* 0x001fca0007f3e0ff */
[----:B------:R-:W-:Y:S01]  /*a570*/  @!P0 IMAD.X R41, R48, 0x1, R41, P1 ;  /* 0x0000000130298824 */ /* 0x000fe200008e0629 */
[----:B------:R-:W-:-:S06]  /*a580*/  PRMT R48, RZ, 0x7610, R48 ;  /* 0x00007610ff307816 */ /* 0x000fcc0000000030 */
[----:B------:R-:W2:Y:S01]  /*a590*/  @!P0 LDG.E.U8 R48, desc[UR44][R38.64] ;  /* 0x0000002c26308981 */ /* 0x000ea2000c1e1100 */
[C---:B------:R-:W-:Y:S02]  /*a5a0*/  ISETP.LT.OR P1, PT, R45.reuse, 0x2, !P3 ;  /* 0x000000022d00780c */ /* 0x040fe40005f21670 */
[----:B------:R-:W-:Y:S01]  /*a5b0*/  ISETP.LT.OR P3, PT, R45, 0x1a, !P2 ;  /* 0x0000001a2d00780c */ /* 0x000fe20005761670 */
[----:B------:R-:W-:Y:S02]  /*a5c0*/  IMAD.U32 R51, RZ, RZ, UR8 ;  /* 0x00000008ff337e24 */ /* 0x000fe4000f8e00ff */
[----:B------:R-:W-:-:S08]  /*a5d0*/  IMAD.U32 R50, RZ, RZ, UR7 ;  /* 0x00000007ff327e24 */ /* 0x000fd0000f8e00ff */
        /* <DEDUP_REMOVED lines=14> */
[C---:B------:R-:W-:Y:S02]  /*a6c0*/  LOP3.LUT P4, RZ, R0.reuse, 0x200000, RZ, 0xc0, !PT ;  /* 0x0020000000ff7812 */ /* 0x040fe4000788c0ff */
[----:B------:R-:W-:-:S04]  /*a6d0*/  LOP3.LUT R0, R0, 0xfff7ffff, RZ, 0xc0, !PT ;  /* 0xfff7ffff00007812 */ /* 0x000fc800078ec0ff */
[----:B------:R-:W-:Y:S02]  /*a6e0*/  @P2 LOP3.LUT R0, R0, 0x80000, RZ, 0xfc, !PT ;  /* 0x0008000000002812 */ /* 0x000fe400078efcff */
[----:B------:R-:W-:Y:S02]  /*a6f0*/  ISETP.GE.AND P2, PT, R46, 0x101, PT ;  /* 0x000001012e00780c */ /* 0x000fe40003f46270 */
[----:B------:R-:W-:Y:S02]  /*a700*/  @!P3 IADD3.X R81, R44, UR5, R41, P5, P6 ;  /* 0x000000052c51bc10 */ /* 0x000fe4000afec429 */
[----:B------:R-:W-:Y:S02]  /*a710*/  ISETP.LT.OR P5, PT, R45, 0x11, !P2 ;  /* 0x000000112d00780c */ /* 0x000fe400057a1670 */
[----:B0-----:R-:W-:Y:S02]  /*a720*/  @!P1 IADD3 R48, P0, R51, R48, RZ ;  /* 0x0000003033309210 */ /* 0x001fe40007f1e0ff */
[----:B------:R-:W-:-:S03]  /*a730*/  LOP3.LUT P6, RZ, R229, 0x80, RZ, 0xc0, !PT ;  /* 0x00000080e5ff7812 */ /* 0x000fc600078cc0ff */
[----:B------:R-:W-:Y:S01]  /*a740*/  @!P1 IMAD.X R49, R50, 0x1, R49, P0 ;  /* 0x0000000132319824 */ /* 0x000fe200000e0631 */
[----:B--2---:R-:W-:-:S04]  /*a750*/  LOP3.LUT R40, R40, 0xff, RZ, 0xc0, !PT ;  /* 0x000000ff28287812 */ /* 0x004fc800078ec0ff */
        /* <DEDUP_REMOVED lines=9> */
[----:B------:R-:W2:Y:S01]  /*a7f0*/  @!P6 LDG.E.U8 R40, desc[UR44][R36.64+0x8] ;  /* 0x0000082c2428e981 */ /* 0x000ea2000c1e1100 */
[----:B------:R-:W-:Y:S02]  /*a800*/  LOP3.LUT R229, R229, 0xffffffbf, RZ, 0xc0, !PT ;  /* 0xffffffbfe5e57812 */ /* 0x000fe400078ec0ff */
[----:B------:R-:W-:Y:S02]  /*a810*/  @!P5 IADD3.X R89, R44, UR9, R41, P0, P1 ;  /* 0x000000092c59dc10 */ /* 0x000fe400087e2429 */
[----:B------:R-:W-:Y:S02]  /*a820*/  @P5 LOP3.LUT R229, R229, 0x40, RZ, 0xfc, !PT ;  /* 0x00000040e5e55812 */ /* 0x000fe400078efcff */
[----:B------:R-:W-:Y:S02]  /*a830*/  ISETP.LT.OR P5, PT, R45, 0x12, !P2 ;  /* 0x000000122d00780c */ /* 0x000fe400057a1670 */
[----:B------:R-:W-:-:S11]  /*a840*/  LOP3.LUT R229, R229, 0xfffffffd, RZ, 0xc0, !PT ;  /* 0xfffffffde5e57812 */ /* 0x000fd600078ec0ff */
[----:B------:R-:W-:Y:S02]  /*a850*/  @P5 LOP3.LUT R229, R229, 0x2, RZ, 0xfc, !PT ;  /* 0x00000002e5e55812 */ /* 0x000fe400078efcff */
[----:B------:R-:W-:Y:S02]  /*a860*/  LOP3.LUT P3, RZ, R0, 0x100000, RZ, 0xc0, !PT ;  /* 0x0010000000ff7812 */ /* 0x000fe4000786c0ff */
[----:B--2---:R-:W-:-:S04]  /*a870*/  LOP3.LUT R40, R40, 0xff, RZ, 0xc0, !PT ;  /* 0x000000ff28287812 */ /* 0x004fc800078ec0ff */
[----:B------:R-:W-:-:S05]  /*a880*/  F2FP.F16.E4M3.UNPACK_B R40, R40 ;  /* 0x00000028ff28723e */ /* 0x000fca00020006ff */
[----:B------:R-:W-:-:S05]  /*a890*/  HADD2.F32 R40, -RZ, R40.H0_H0 ;  /* 0x20000028ff287230 */ /* 0x000fca0000004100 */
[----:B------:R-:W-:-:S04]  /*a8a0*/  FMUL R40, R40, UR38 ;  /* 0x0000002628287c20 */ /* 0x000fc80008400000 */
[----:B------:R-:W-:Y:S02]  /*a8b0*/  FFMA R205, R205, UR39, R40 ;  /* 0x00000027cdcd7c23 */ /* 0x000fe40008000028 */
[----:B------:R-:W0:Y:S02]  /*a8c0*/  @!P5 LDC.64 R40, c[0x0][0x5c0] ;  /* 0x00017000ff28db82 */ /* 0x000e240000000a00 */
[----:B0-----:R-:W-:-:S04]  /*a8d0*/  @!P5 IADD3 R86, P0, P1, R26, UR10, R40 ;  /* 0x0000000a1a56dc10 */ /* 0x001fc8000f91e028 */
[----:B------:R-:W-:Y:S02]  /*a8e0*/  @!P5 IADD3.X R87, R44, UR9, R41, P0, P1 ;  /* 0x000000092c57dc10 */ /* 0x000fe400087e2429 */
[----:B------:R-:W-:-:S13]  /*a8f0*/  ISETP.LT.OR P5, PT, R45, 0x19, !P2 ;  /* 0x000000192d00780c */ /* 0x000fda00057a1670 */
[----:B------:R-:W0:Y:S01]  /*a900*/  @!P5 LDC.64 R40, c[0x0][0x5c0] ;  /* 0x00017000ff28db82 */ /* 0x000e220000000a00 */
[----:B------:R-:W-:-:S05]  /*a910*/  F2FP.SATFINITE.E4M3.F32.PACK_AB_MERGE_C R205, RZ, R205, RZ ;  /* 0x000000cdffcd723e */ /* 0x000fca00048070ff */
[----:B------:R-:W-:Y:S01]  /*a920*/  @!P6 STG.E.U8 desc[UR44][R58.64+0x8], R205 ;  /* 0x000008cd3a00e986 */ /* 0x000fe2000c10112c */
[--C-:B0-----:R-:W-:Y:S02]  /*a930*/  @!P5 IADD3 R108, P0, P1, R26, UR10, R40.reuse ;  /* 0x0000000a1a6cdc10 */ /* 0x101fe4000f91e028 */
[----:B------:R-:W-:-:S06]  /*a940*/  PRMT R40, RZ, 0x7610, R40 ;  /* 0x00007610ff287816 */ /* 0x000fcc0000000028 */
[----:B------:R-:W2:Y:S01]  /*a950*/  @!P3 LDG.E.U8 R40, desc[UR44][R36.64+0x9] ;  /* 0x0000092c2428b981 */ /* 0x000ea2000c1e1100 */
        /* <DEDUP_REMOVED lines=10> */
[----:B------:R-:W-:-:S05]  /*aa00*/  F2FP.SATFINITE.E4M3.F32.PACK_AB_MERGE_C R51, RZ, R40, RZ ;  /* 0x00000028ff33723e */ /* 0x000fca00048070ff */
[----:B------:R-:W-:Y:S01]  /*aa10*/  @!P3 STG.E.U8 desc[UR44][R54.64+0x9], R51 ;  /* 0x000009333600b986 */ /* 0x000fe2000c10112c */
[----:B------:R-:W-:-:S04]  /*aa20*/  @!P0 IADD3 R49, P1, P3, R49, UR10, R26 ;  /* 0x0000000a31318c10 */ /* 0x000fc8000fb3e01a */
[----:B------:R-:W-:Y:S02]  /*aa30*/  @!P0 IADD3.X R48, R41, UR9, R44, P1, P3 ;  /* 0x0000000929308c10 */ /* 0x000fe40008fe642c */
[----:B------:R-:W0:Y:S02]  /*aa40*/  @!P0 LDC.64 R40, c[0x0][0x5c0] ;  /* 0x00017000ff288b82 */ /* 0x000e240000000a00 */
[----:B0-----:R-:W-:-:S05]  /*aa50*/  @!P0 IADD3 R40, P1, R49, R40, RZ ;  /* 0x0000002831288210 */ /* 0x001fca0007f3e0ff */
[----:B------:R-:W-:Y:S01]  /*aa60*/  @!P0 IMAD.X R41, R48, 0x1, R41, P1 ;  /* 0x0000000130298824 */ /* 0x000fe200008e0629 */
[----:B------:R-:W-:-:S06]  /*aa70*/  PRMT R48, RZ, 0x7610, R48 ;  /* 0x00007610ff307816 */ /* 0x000fcc0000000030 */
[----:B------:R-:W2:Y:S01]  /*aa80*/  @!P0 LDG.E.U8 R48, desc[UR44][R38.64+0x8] ;  /* 0x0000082c26308981 */ /* 0x000ea2000c1e1100 */
[----:B------:R-:W-:Y:S01]  /*aa90*/  ISETP.LT.OR P1, PT, R45, 0xa, !P6 ;  /* 0x0000000a2d00780c */ /* 0x000fe20007721670 */
[----:B------:R-:W-:Y:S01]  /*aaa0*/  IMAD.U32 R49, RZ, RZ, UR8 ;  /* 0x00000008ff317e24 */ /* 0x000fe2000f8e00ff */
[----:B------:R-:W-:-:S04]  /*aab0*/  LOP3.LUT R229, R229, 0xffffff7f, RZ, 0xc0, !PT ;  /* 0xffffff7fe5e57812 */ /* 0x000fc800078ec0ff */
[----:B------:R-:W-:-:S07]  /*aac0*/  @P5 LOP3.LUT R229, R229, 0x80, RZ, 0xfc, !PT ;  /* 0x00000080e5e55812 */ /* 0x000fce00078efcff */
[----:B------:R-:W-:Y:S02]  /*aad0*/  @!P1 IADD3 R49, P3, P5, R49, UR10, R26 ;  /* 0x0000000a31319c10 */ /* 0x000fe4000fd7e01a */
[----:B--2---:R-:W-:-:S04]  /*aae0*/  LOP3.LUT R48, R48, 0xff, RZ, 0xc0, !PT ;  /* 0x000000ff30307812 */ /* 0x004fc800078ec0ff */
[----:B------:R-:W-:-:S05]  /*aaf0*/  F2FP.F16.E4M3.UNPACK_B R48, R48 ;  /* 0x00000030ff30723e */ /* 0x000fca00020006ff */
[----:B------:R-:W-:-:S05]  /*ab00*/  HADD2.F32 R48, -RZ, R48.H0_H0 ;  /* 0x20000030ff307230 */ /* 0x000fca0000004100 */
[----:B------:R-:W-:-:S04]  /*ab10*/  FMUL R48, R48, UR38 ;  /* 0x0000002630307c20 */ /* 0x000fc80008400000 */
[----:B------:R-:W-:-:S05]  /*ab20*/  FFMA R203, R203, UR39, R48 ;  /* 0x00000027cbcb7c23 */ /* 0x000fca0008000030 */
[----:B------:R-:W-:-:S05]  /*ab30*/  F2FP.SATFINITE.E4M3.F32.PACK_AB_MERGE_C R203, RZ, R203, RZ ;  /* 0x000000cbffcb723e */ /* 0x000fca00048070ff */
[----:B------:R0:W-:Y:S02]  /*ab40*/  @!P0 STG.E.U8 desc[UR44][R40.64+0x8], R203 ;  /* 0x000008cb28008986 */ /* 0x0001e4000c10112c */
[----:B0-----:R-:W0:Y:S01]  /*ab50*/  @!P1 LDC.64 R40, c[0x0][0x5c0] ;  /* 0x00017000ff289b82 */ /* 0x001e220000000a00 */
[----:B------:R-:W-:-:S05]  /*ab60*/  IMAD.U32 R48, RZ, RZ, UR7 ;  /* 0x00000007ff307e24 */ /* 0x000fca000f8e00ff */
[----:B------:R-:W-:Y:S02]  /*ab70*/  @!P1 IADD3.X R48, R48, UR9, R44, P3, P5 ;  /* 0x0000000930309c10 */ /* 0x000fe40009fea42c */
[----:B0-----:R-:W-:-:S05]  /*ab80*/  @!P1 IADD3 R40, P0, R49, R40, RZ ;  /* 0x0000002831289210 */ /* 0x001fca0007f1e0ff */
[----:B------:R-:W-:Y:S01]  /*ab90*/  @!P1 IMAD.X R41, R48, 0x1, R41, P0 ;  /* 0x0000000130299824 */ /* 0x000fe200000e0629 */
[----:B------:R-:W-:-:S06]  /*aba0*/  PRMT R48, RZ, 0x7610, R48 ;  /* 0x00007610ff307816 */ /* 0x000fcc0000000030 */
[----:B------:R-:W2:Y:S01]  /*abb0*/  @!P1 LDG.E.U8 R48, desc[UR44][R38.64+0x9] ;  /* 0x0000092c26309981 */ /* 0x000ea2000c1e1100 */
[----:B------:R-:W-:-:S04]  /*abc0*/  ISETP.GE.AND P6, PT, R46, 0x181, PT ;  /* 0x000001812e00780c */ /* 0x000fc80003fc6270 */
[----:B------:R-:W-:-:S13]  /*abd0*/  ISETP.LT.OR P0, PT, R45, 0x1, !P6 ;  /* 0x000000012d00780c */ /* 0x000fda0007701670 */
[----:B------:R-:W-:Y:S01]  /*abe0*/  @!P0 IMAD R50, R25, 0x180, RZ ;  /* 0x0000018019328824 */ /* 0x000fe200078e02ff */
        /* <DEDUP_REMOVED lines=8> */
[----:B------:R-:W-:Y:S02]  /*ac70*/  @!P0 IMAD.MOV.U32 R48, RZ, RZ, R26 ;  /* 0x000000ffff308224 */ /* 0x000fe400078e001a */
[----:B------:R-:W-:Y:S02]  /*ac80*/  @!P0 IMAD.MOV.U32 R49, RZ, RZ, R44 ;  /* 0x000000ffff318224 */ /* 0x000fe400078e002c */
[----:B------:R-:W-:-:S03]  /*ac90*/  @!P0 IMAD.WIDE.U32 R48, R24, 0x180, R48 ;  /* 0x0000018018308825 */ /* 0x000fc600078e0030 */
[----:B0-----:R-:W-:-:S04]  /*aca0*/  @!P0 IADD3 R48, P1, R48, R40, RZ ;  /* 0x0000002830308210 */ /* 0x001fc80007f3e0ff */
[----:B------:R-:W-:Y:S02]  /*acb0*/  @!P0 IADD3.X R49, R41, R49, R50, P1, !PT ;  /* 0x0000003129318210 */ /* 0x000fe40000ffe432 */
[----:B------:R-:W-:-:S05]  /*acc0*/  IADD3 R51, P1, R52, 0x180, RZ ;  /* 0x0000018034337810 */ /* 0x000fca0007f3e0ff */
[----:B------:R-:W-:Y:S02]  /*acd0*/  IMAD.X R50, RZ, RZ, R83, P1 ;  /* 0x000000ffff327224 */ /* 0x000fe400008e0653 */
[----:B------:R-:W-:-:S04]  /*ace0*/  IMAD.WIDE.U32 R40, R51, UR12, R42 ;  /* 0x0000000c33287c25 */ /* 0x000fc8000f8e002a */
[----:B------:R-:W-:Y:S01]  /*acf0*/  IMAD R50, R50, UR12, RZ ;  /* 0x0000000c32327c24 */ /* 0x000fe2000f8e02ff */
[----:B------:R-:W-:-:S03]  /*ad00*/  IADD3 R40, P1, R40, UR14, RZ ;  /* 0x0000000e28287c10 */ /* 0x000fc6000ff3e0ff */
[----:B------:R-:W-:-:S05]  /*ad10*/  IMAD R50, R51, UR13, R50 ;  /* 0x0000000d33327c24 */ /* 0x000fca000f8e0232 */
[--C-:B------:R-:W-:Y:S02]  /*ad20*/  IADD3.X R41, R41, UR15, R50.reuse, P1, !PT ;  /* 0x0000000f29297c10 */ /* 0x100fe40008ffe432 */
[----:B------:R-:W-:-:S06]  /*ad30*/  PRMT R50, RZ, 0x7610, R50 ;  /* 0x00007610ff327816 */ /* 0x000fcc0000000032 */
[----:B------:R-:W2:Y:S01]  /*ad40*/  @!P0 LDG.E.U8 R50, desc[UR44][R40.64] ;  /* 0x0000002c28328981 */ /* 0x000ea2000c1e1100 */
[----:B------:R-:W-:-:S13]  /*ad50*/  ISETP.LT.OR P1, PT, R45, 0x2, !P6 ;  /* 0x000000022d00780c */ /* 0x000fda0007721670 */
[----:B------:R-:W-:Y:S02]  /*ad60*/  @!P1 IMAD.MOV.U32 R51, RZ, RZ, R44 ;  /* 0x000000ffff339224 */ /* 0x000fe400078e002c */
        /* <DEDUP_REMOVED lines=9> */
[----:B------:R-:W-:-:S04]  /*ae00*/  @!P1 IMAD.MOV.U32 R50, RZ, RZ, R26 ;  /* 0x000000ffff329224 */ /* 0x000fc800078e001a */
[----:B------:R-:W-:-:S03]  /*ae10*/  @!P1 IMAD.WIDE.U32 R50, R24, 0x180, R50 ;  /* 0x0000018018329825 */ /* 0x000fc600078e0032 */
[----:B0-----:R-:W-:-:S04]  /*ae20*/  @!P1 IADD3 R50, P0, R50, R48, RZ ;  /* 0x0000003032329210 */ /* 0x001fc80007f1e0ff */
[----:B------:R-:W-:Y:S02]  /*ae30*/  @!P1 IADD3.X R51, R49, R51, R53, P0, !PT ;  /* 0x0000003331339210 */ /* 0x000fe400007fe435 */
[----:B------:R-:W-:-:S13]  /*ae40*/  ISETP.LT.OR P0, PT, R45, 0x1a, !P2 ;  /* 0x0000001a2d00780c */ /* 0x000fda0005701670 */
[----:B------:R-:W0:Y:S02]  /*ae50*/  @!P0 LDC.64 R48, c[0x0][0x5c0] ;  /* 0x00017000ff308b82 */ /* 0x000e240000000a00 */
[--C-:B0-----:R-:W-:Y:S02]  /*ae60*/  @!P0 IADD3 R78, P3, P5, R26, UR10, R48.reuse ;  /* 0x0000000a1a4e8c10 */ /* 0x101fe4000fd7e030 */
[----:B------:R-:W-:-:S06]  /*ae70*/  PRMT R48, RZ, 0x7610, R48 ;  /* 0x00007610ff307816 */ /* 0x000fcc0000000030 */
[----:B------:R-:W2:Y:S01]  /*ae80*/  @!P1 LDG.E.U8 R48, desc[UR44][R40.64+0x1] ;  /* 0x0000012c28309981 */ /* 0x000ea2000c1e1100 */
[----:B------:R-:W-:Y:S02]  /*ae90*/  ISETP.LT.OR P2, PT, R45, 0x21, !P4 ;  /* 0x000000212d00780c */ /* 0x000fe40006741670 */
[----:B------:R-:W-:Y:S02]  /*aea0*/  @!P0 IADD3.X R79, R44, UR9, R49, P3, P5 ;  /* 0x000000092c4f8c10 */ /* 0x000fe40009fea431 */
[----:B------:R-:W-:-:S09]  /*aeb0*/  LOP3.LUT R47, R47, 0xfffffeff, RZ, 0xc0, !PT ;  /* 0xfffffeff2f2f7812 */ /* 0x000fd200078ec0ff */
[----:B------:R-:W-:-:S04]  /*aec0*/  @P2 LOP3.LUT R47, R47, 0x100, RZ, 0xfc, !PT ;  /* 0x000001002f2f2812 */ /* 0x000fc800078efcff */
[----:B------:R-:W-:Y:S02]  /*aed0*/  LOP3.LUT R47, R47, 0xffffff7f, RZ, 0xc0, !PT ;  /* 0xffffff7f2f2f7812 */ /* 0x000fe400078ec0ff */
        /* <DEDUP_REMOVED lines=11> */
[----:B------:R1:W-:Y:S01]  /*af90*/  @!P1 STG.E.U8 desc[UR44][R50.64+0x1], R200 ;  /* 0x000001c832009986 */ /* 0x0003e2000c10112c */
[----:B------:R-:W-:Y:S02]  /*afa0*/  @P2 LOP3.LUT R47, R47, 0x80, RZ, 0xfc, !PT ;  /* 0x000000802f2f2812 */ /* 0x000fe400078efcff */
[----:B0-----:R-:W-:-:S04]  /*afb0*/  @!P2 IADD3 R114, P1, P3, R26, UR8, R48 ;  /* 0x000000081a72ac10 */ /* 0x001fc8000fb3e030 */
[----:B------:R-:W-:Y:S02]  /*afc0*/  @!P2 IADD3.X R115, R44, UR7, R49, P1, P3 ;  /* 0x000000072c73ac10 */ /* 0x000fe40008fe6431 */
[----:B------:R-:W-:-:S13]  /*afd0*/  ISETP.LT.OR P2, PT, R45, 0x29, !P4 ;  /* 0x000000292d00780c */ /* 0x000fda0006741670 */
[----:B------:R-:W0:Y:S01]  /*afe0*/  @!P2 LDC.64 R48, c[0x0][0x5c0] ;  /* 0x00017000ff30ab82 */ /* 0x000e220000000a00 */
[----:B------:R-:W-:-:S05]  /*aff0*/  IADD3 R52, P1, R52, 0x188, RZ ;  /* 0x0000018834347810 */ /* 0x000fca0007f3e0ff */
[----:B------:R-:W-:Y:S02]  /*b000*/  IMAD.X R82, RZ, RZ, R83, P1 ;  /* 0x000000ffff527224 */ /* 0x000fe400008e0653 */
[----:B------:R-:W-:Y:S01]  /*b010*/  IMAD.WIDE.U32 R42, R52, UR12, R42 ;  /* 0x0000000c342a7c25 */ /* 0x000fe2000f8e002a */
[----:B------:R-:W-:Y:S02]  /*b020*/  LOP3.LUT P5, RZ, R229, 0x100, RZ, 0xc0, !PT ;  /* 0x00000100e5ff7812 */ /* 0x000fe400078ac0ff */
[----:B0-----:R-:W-:Y:S01]  /*b030*/  @!P2 IADD3 R116, P1, P3, R26, UR8, R48 ;  /* 0x000000081a74ac10 */ /* 0x001fe2000fb3e030 */
[----:B------:R-:W-:-:S03]  /*b040*/  IMAD R48, R82, UR12, RZ ;  /* 0x0000000c52307c24 */ /* 0x000fc6000f8e02ff */
[----:B------:R-:W-:Y:S01]  /*b050*/  @!P2 IADD3.X R117, R44, UR7, R49, P1, P3 ;  /* 0x000000072c75ac10 */ /* 0x000fe20008fe6431 */
[----:B------:R-:W-:Y:S01]  /*b060*/  IMAD R48, R52, UR13, R48 ;  /* 0x0000000d34307c24 */ /* 0x000fe2000f8e0230 */
[----:B------:R-:W-:-:S04]  /*b070*/  IADD3 R42, P1, R42, UR14, RZ ;  /* 0x0000000e2a2a7c10 */ /* 0x000fc8000ff3e0ff */
[--C-:B------:R-:W-:Y:S02]  /*b080*/  IADD3.X R43, R43, UR15, R48.reuse, P1, !PT ;  /* 0x0000000f2b2b7c10 */ /* 0x100fe40008ffe430 */
[----:B------:R-:W-:-:S06]  /*b090*/  PRMT R48, RZ, 0x7610, R48 ;  /* 0x00007610ff307816 */ /* 0x000fcc0000000030 */
[----:B------:R-:W2:Y:S01]  /*b0a0*/  @!P5 LDG.E.U8 R48, desc[UR44][R42.64] ;  /* 0x0000002c2a30d981 */ /* 0x000ea2000c1e1100 */
[----:B------:R-:W-:-:S04]  /*b0b0*/  LOP3.LUT R47, R47, 0xffffbfff, RZ, 0xc0, !PT ;  /* 0xffffbfff2f2f7812 */ /* 0x000fc800078ec0ff */
[----:B------:R-:W-:Y:S02]  /*b0c0*/  @P2 LOP3.LUT R47, R47, 0x4000, RZ, 0xfc, !PT ;  /* 0x000040002f2f2812 */ /* 0x000fe400078efcff */
[----:B------:R-:W-:Y:S02]  /*b0d0*/  ISETP.LT.OR P2, PT, R45, 0x2a, !P4 ;  /* 0x0000002a2d00780c */ /* 0x000fe40006741670 */
[----:B------:R-:W-:-:S04]  /*b0e0*/  LOP3.LUT R0, R0, 0xffff7fff, RZ, 0xc0, !PT ;  /* 0xffff7fff00007812 */ /* 0x000fc800078ec0ff */
[----:B------:R-:W-:Y:S02]  /*b0f0*/  @P0 LOP3.LUT R0, R0, 0x8000, RZ, 0xfc, !PT ;  /* 0x0000800000000812 */ /* 0x000fe400078efcff */
[----:B------:R-:W-:Y:S02]  /*b100*/  LOP3.LUT P0, RZ, R229, 0x20, RZ, 0xc0, !PT ;  /* 0x00000020e5ff7812 */ /* 0x000fe4000780c0ff */
[----:B--2---:R-:W-:-:S04]  /*b110*/  LOP3.LUT R48, R48, 0xff, RZ, 0xc0, !PT ;  /* 0x000000ff30307812 */ /* 0x004fc800078ec0ff */
[----:B------:R-:W-:-:S05]  /*b120*/  F2FP.F16.E4M3.UNPACK_B R48, R48 ;  /* 0x00000030ff30723e */ /* 0x000fca00020006ff */
[----:B------:R-:W-:-:S05]  /*b130*/  HADD2.F32 R48, -RZ, R48.H0_H0 ;  /* 0x20000030ff307230 */ /* 0x000fca0000004100 */
[----:B------:R-:W-:-:S04]  /*b140*/  FMUL R48, R48, UR38 ;  /* 0x0000002630307c20 */ /* 0x000fc80008400000 */
[----:B------:R-:W-:Y:S02]  /*b150*/  FFMA R199, R199, UR39, R48 ;  /* 0x00000027c7c77c23 */ /* 0x000fe40008000030 */
[----:B------:R-:W0:Y:S03]  /*b160*/  @!P2 LDC.64 R48, c[0x0][0x5c0] ;  /* 0x00017000ff30ab82 */ /* 0x000e260000000a00 */
[----:B------:R-:W-:-:S05]  /*b170*/  F2FP.SATFINITE.E4M3.F32.PACK_AB_MERGE_C R199, RZ, R199, RZ ;  /* 0x000000c7ffc7723e */ /* 0x000fca00048070ff */
[----:B------:R-:W-:Y:S01]  /*b180*/  @!P5 STG.E.U8 desc[UR44][R72.64], R199 ;  /* 0x000000c74800d986 */ /* 0x000fe2000c10112c */
[--C-:B0-----:R-:W-:Y:S02]  /*b190*/  @!P2 IADD3 R112, P1, P3, R26, UR8, R48.reuse ;  /* 0x000000081a70ac10 */ /* 0x101fe4000fb3e030 */
[----:B------:R-:W-:-:S06]  /*b1a0*/  PRMT R48, RZ, 0x7610, R48 ;  /* 0x00007610ff307816 */ /* 0x000fcc0000000030 */
[----:B------:R-:W2:Y:S01]  /*b1b0*/  @!P0 LDG.E.U8 R48, desc[UR44][R42.64+0x1] ;  /* 0x0000012c2a308981 */ /* 0x000ea2000c1e1100 */
[----:B------:R-:W-:Y:S02]  /*b1c0*/  @!P2 IADD3.X R113, R44, UR7, R49, P1, P3 ;  /* 0x000000072c71ac10 */ /* 0x000fe40008fe6431 */
[----:B------:R-:W-:Y:S02]  /*b1d0*/  ISETP.LT.OR P1, PT, R45, 0x9, !P6 ;  /* 0x000000092d00780c */ /* 0x000fe40007721670 */
[----:B------:R-:W-:Y:S02]  /*b1e0*/  LOP3.LUT R0, R0, 0xfffbffff, RZ, 0xc0, !PT ;  /* 0xfffbffff00007812 */ /* 0x000fe400078ec0ff */
[----:B------:R-:W-:-:S09]  /*b1f0*/  LOP3.LUT R47, R47, 0xffffdfff, RZ, 0xc0, !PT ;  /* 0xffffdfff2f2f7812 */ /* 0x000fd200078ec0ff */
[----:B-1----:R-:W0:Y:S01]  /*b200*/  @!P1 LDC.64 R50, c[0x0][0x5c0] ;  /* 0x00017000ff329b82 */ /* 0x002e220000000a00 */
[----:B------:R-:W-:Y:S02]  /*b210*/  @P4 LOP3.LUT R0, R0, 0x40000, RZ, 0xfc, !PT ;  /* 0x0004000000004812 */ /* 0x000fe400078efcff */
[----:B------:R-:W-:Y:S02]  /*b220*/  @P2 LOP3.LUT R47, R47, 0x2000, RZ, 0xfc, !PT ;  /* 0x000020002f2f2812 */ /* 0x000fe400078efcff */
[----:B------:R-:W-:Y:S01]  /*b230*/  LOP3.LUT P2, RZ, R0, 0x80000, RZ, 0xc0, !PT ;  /* 0x0008000000ff7812 */ /* 0x000fe2000784c0ff */
[----:B------:R-:W-:Y:S01]  /*b240*/  @!P1 IMAD R52, R25, 0x180, RZ ;  /* 0x0000018019349824 */ /* 0x000fe200078e02ff */
[----:B--2---:R-:W-:-:S04]  /*b250*/  LOP3.LUT R48, R48, 0xff, RZ, 0xc0, !PT ;  /* 0x000000ff30307812 */ /* 0x004fc800078ec0ff */
[----:B------:R-:W-:-:S05]  /*b260*/  F2FP.F16.E4M3.UNPACK_B R48, R48 ;  /* 0x00000030ff30723e */ /* 0x000fca00020006ff */
[----:B------:R-:W-:-:S05]  /*b270*/  HADD2.F32 R48, -RZ, R48.H0_H0 ;  /* 0x20000030ff307230 */ /* 0x000fca0000004100 */
[----:B------:R-:W-:-:S04]  /*b280*/  FMUL R49, R48, UR38 ;  /* 0x0000002630317c20 */ /* 0x000fc80008400000 */
[----:B------:R-:W-:-:S05]  /*b290*/  FFMA R49, R198, UR39, R49 ;  /* 0x00000027c6317c23 */ /* 0x000fca0008000031 */
[----:B------:R-:W-:Y:S01]  /*b2a0*/  F2FP.SATFINITE.E4M3.F32.PACK_AB_MERGE_C R53, RZ, R49, RZ ;  /* 0x00000031ff35723e */ /* 0x000fe200048070ff */
[----:B------:R-:W-:Y:S02]  /*b2b0*/  @!P1 IMAD.MOV.U32 R48, RZ, RZ, R26 ;  /* 0x000000ffff309224 */ /* 0x000fe400078e001a */
[----:B------:R-:W-:Y:S02]  /*b2c0*/  @!P1 IMAD.MOV.U32 R49, RZ, RZ, R44 ;  /* 0x000000ffff319224 */ /* 0x000fe400078e002c */
[----:B------:R1:W-:Y:S01]  /*b2d0*/  @!P0 STG.E.U8 desc[UR44][R70.64+0x1], R53 ;  /* 0x0000013546008986 */ /* 0x0003e2000c10112c */
[----:B------:R-:W-:Y:S01]  /*b2e0*/  ISETP.LT.OR P0, PT, R45, 0x21, !P2 ;  /* 0x000000212d00780c */ /* 0x000fe20005701670 */
[----:B------:R-:W-:-:S03]  /*b2f0*/  @!P1 IMAD.WIDE.U32 R48, R24, 0x180, R48 ;  /* 0x0000018018309825 */ /* 0x000fc600078e0030 */
[----:B0-----:R-:W-:-:S04]  /*b300*/  @!P1 IADD3 R50, P3, R48, R50, RZ ;  /* 0x0000003230329210 */ /* 0x001fc80007f7e0ff */
[----:B------:R-:W-:-:S05]  /*b310*/  @!P1 IADD3.X R51, R51, R49, R52, P3, !PT ;  /* 0x0000003133339210 */ /* 0x000fca0001ffe434 */
[----:B------:R-:W0:Y:S02]  /*b320*/  @!P0 LDC.64 R48, c[0x0][0x5c0] ;  /* 0x00017000ff308b82 */ /* 0x000e240000000a00 */
[--C-:B0-----:R-:W-:Y:S02]  /*b330*/  @!P0 IADD3 R110, P3, P5, R26, UR6, R48.reuse ;  /* 0x000000061a6e8c10 */ /* 0x101fe4000fd7e030 */
[----:B------:R-:W-:-:S06]  /*b340*/  PRMT R48, RZ, 0x7610, R48 ;  /* 0x00007610ff307816 */ /* 0x000fcc0000000030 */
[----:B------:R-:W2:Y:S01]  /*b350*/  @!P1 LDG.E.U8 R48, desc[UR44][R40.64+0x8] ;  /* 0x0000082c28309981 */ /* 0x000ea2000c1e1100 */
[----:B------:R-:W-:Y:S02]  /*b360*/  @!P0 IADD3.X R111, R44, UR5, R49, P3, P5 ;  /* 0x000000052c6f8c10 */ /* 0x000fe40009fea431 */
[----:B------:R-:W-:Y:S02]  /*b370*/  ISETP.LT.OR P4, PT, R45, 0x22, !P2 ;  /* 0x000000222d00780c */ /* 0x000fe40005781670 */
[----:B--2---:R-:W-:-:S04]  /*b380*/  LOP3.LUT R48, R48, 0xff, RZ, 0xc0, !PT ;  /* 0x000000ff30307812 */ /* 0x004fc800078ec0ff */
[----:B------:R-:W-:-:S05]  /*b390*/  F2FP.F16.E4M3.UNPACK_B R48, R48 ;  /* 0x00000030ff30723e */ /* 0x000fca00020006ff */
[----:B------:R-:W-:-:S05]  /*b3a0*/  HADD2.F32 R48, -RZ, R48.H0_H0 ;  /* 0x20000030ff307230 */ /* 0x000fca0000004100 */
[----:B------:R-:W-:-:S04]  /*b3b0*/  FMUL R48, R48, UR38 ;  /* 0x0000002630307c20 */ /* 0x000fc80008400000 */
[----:B------:R-:W-:-:S05]  /*b3c0*/  FFMA R48, R197, UR39, R48 ;  /* 0x00000027c5307c23 */ /* 0x000fca0008000030 */
[----:B-1----:R-:W-:-:S05]  /*b3d0*/  F2FP.SATFINITE.E4M3.F32.PACK_AB_MERGE_C R53, RZ, R48, RZ ;  /* 0x00000030ff35723e */ /* 0x002fca00048070ff */
[----:B------:R0:W-:Y:S01]  /*b3e0*/  @!P1 STG.E.U8 desc[UR44][R50.64+0x8], R53 ;  /* 0x0000083532009986 */ /* 0x0001e2000c10112c */
[----:B------:R-:W-:-:S13]  /*b3f0*/  ISETP.LT.OR P1, PT, R45, 0xa, !P6 ;  /* 0x0000000a2d00780c */ /* 0x000fda0007721670 */
[----:B------:R-:W1:Y:S01]  /*b400*/  @!P1 LDC.64 R48, c[0x0][0x5c0] ;  /* 0x00017000ff309b82 */ /* 0x000e620000000a00 */
[----:B0-----:R-:W-:Y:S02]  /*b410*/  @!P1 IMAD.MOV.U32 R50, RZ, RZ, R26 ;  /* 0x000000ffff329224 */ /* 0x001fe400078e001a */
[----:B------:R-:W-:Y:S02]  /*b420*/  @!P1 IMAD.MOV.U32 R51, RZ, RZ, R44 ;  /* 0x000000ffff339224 */ /* 0x000fe400078e002c */
[----:B------:R-:W-:-:S04]  /*b430*/  @!P1 IMAD.WIDE.U32 R50, R24, 0x180, R50 ;  /* 0x0000018018329825 */ /* 0x000fc800078e0032 */
[----:B------:R-:W-:Y:S01]  /*b440*/  @!P1 IMAD R52, R25, 0x180, RZ ;  /* 0x0000018019349824 */ /* 0x000fe200078e02ff */
[----:B-1----:R-:W-:-:S04]  /*b450*/  @!P1 IADD3 R50, P3, R50, R48, RZ ;  /* 0x0000003032329210 */ /* 0x002fc80007f7e0ff */
[----:B------:R-:W-:Y:S02]  /*b460*/  @!P1 IADD3.X R51, R49, R51, R52, P3, !PT ;  /* 0x0000003331339210 */ /* 0x000fe40001ffe434 */
[----:B------:R-:W0:Y:S02]  /*b470*/  @!P4 LDC.64 R48, c[0x0][0x5c0] ;  /* 0x00017000ff30cb82 */ /* 0x000e240000000a00 */
[--C-:B0-----:R-:W-:Y:S02]  /*b480*/  @!P4 IADD3 R100, P3, P5, R26, UR6, R48.reuse ;  /* 0x000000061a64cc10 */ /* 0x101fe4000fd7e030 */
[----:B------:R-:W-:-:S06]  /*b490*/  PRMT R48, RZ, 0x7610, R48 ;  /* 0x00007610ff307816 */ /* 0x000fcc0000000030 */
[----:B------:R-:W2:Y:S01]  /*b4a0*/  @!P1 LDG.E.U8 R48, desc[UR44][R40.64+0x9] ;  /* 0x0000092c28309981 */ /* 0x000ea2000c1e1100 */
[----:B------:R-:W-:-:S04]  /*b4b0*/  LOP3.LUT R47, R47, 0xffff7fff, RZ, 0xc0, !PT ;  /* 0xffff7fff2f2f7812 */ /* 0x000fc800078ec0ff */
[----:B------:R-:W-:-:S04]  /*b4c0*/  @P0 LOP3.LUT R47, R47, 0x8000, RZ, 0xfc, !PT ;  /* 0x000080002f2f0812 */ /* 0x000fc800078efcff */
[----:B------:R-:W-:Y:S02]  /*b4d0*/  LOP3.LUT R47, R47, 0xffffefff, RZ, 0xc0, !PT ;  /* 0xffffefff2f2f7812 */ /* 0x000fe400078ec0ff */
[----:B------:R-:W-:Y:S02]  /*b4e0*/  @!P4 IADD3.X R101, R44, UR5, R49, P3, P5 ;  /* 0x000000052c65cc10 */ /* 0x000fe40009fea431 */
[----:B------:R-:W-:Y:S02]  /*b4f0*/  @P4 LOP3.LUT R47, R47, 0x1000, RZ, 0xfc, !PT ;  /* 0x000010002f2f4812 */ /* 0x000fe400078efcff */
[----:B------:R-:W-:Y:S02]  /*b500*/  ISETP.LT.OR P4, PT, R45, 0x29, !P2 ;  /* 0x000000292d00780c */ /* 0x000fe40005781670 */
[----:B------:R-:W-:Y:S02]  /*b510*/  LOP3.LUT P0, RZ, R229, 0x200, RZ, 0xc0, !PT ;  /* 0x00000200e5ff7812 */ /* 0x000fe4000780c0ff */
[----:B--2---:R-:W-:-:S04]  /*b520*/  LOP3.LUT R48, R48, 0xff, RZ, 0xc0, !PT ;  /* 0x000000ff30307812 */ /* 0x004fc800078ec0ff */
[----:B------:R-:W-:-:S05]  /*b530*/  F2FP.F16.E4M3.UNPACK_B R48, R48 ;  /* 0x00000030ff30723e */ /* 0x000fca00020006ff */
[----:B------:R-:W-:-:S05]  /*b540*/  HADD2.F32 R48, -RZ, R48.H0_H0 ;  /* 0x20000030ff307230 */ /* 0x000fca0000004100 */
[----:B------:R-:W-:-:S04]  /*b550*/  FMUL R48, R48, UR38 ;  /* 0x0000002630307c20 */ /* 0x000fc80008400000 */
[----:B------:R-:W-:-:S05]  /*b560*/  FFMA R48, R196, UR39, R48 ;  /* 0x00000027c4307c23 */ /* 0x000fca0008000030 */
[----:B------:R-:W-:-:S05]  /*b570*/  F2FP.SATFINITE.E4M3.F32.PACK_AB_MERGE_C R48, RZ, R48, RZ ;  /* 0x00000030ff30723e */ /* 0x000fca00048070ff */
[----:B------:R0:W-:Y:S02]  /*b580*/  @!P1 STG.E.U8 desc[UR44][R50.64+0x9], R48 ;  /* 0x0000093032009986 */ /* 0x0001e4000c10112c */
[----:B0-----:R-:W0:Y:S02]  /*b590*/  @!P4 LDC.64 R48, c[0x0][0x5c0] ;  /* 0x00017000ff30cb82 */ /* 0x001e240000000a00 */
[--C-:B0-----:R-:W-:Y:S02]  /*b5a0*/  @!P4 IADD3 R104, P1, P3, R26, UR6, R48.reuse ;  /* 0x000000061a68cc10 */ /* 0x101fe4000fb3e030 */
[----:B------:R-:W-:-:S06]  /*b5b0*/  PRMT R48, RZ, 0x7610, R48 ;  /* 0x00007610ff307816 */ /* 0x000fcc0000000030 */
[----:B------:R-:W2:Y:S01]  /*b5c0*/  @!P0 LDG.E.U8 R48, desc[UR44][R42.64+0x8] ;  /* 0x0000082c2a308981 */ /* 0x000ea2000c1e1100 */
[----:B------:R-:W-:Y:S02]  /*b5d0*/  LOP3.LUT R47, R47, 0xbfffffff, RZ, 0xc0, !PT ;  /* 0xbfffffff2f2f7812 */ /* 0x000fe400078ec0ff */
[----:B------:R-:W-:Y:S02]  /*b5e0*/  @!P4 IADD3.X R105, R44, UR5, R49, P1, P3 ;  /* 0x000000052c69cc10 */ /* 0x000fe40008fe6431 */
[----:B------:R-:W-:Y:S02]  /*b5f0*/  @P4 LOP3.LUT R47, R47, 0x40000000, RZ, 0xfc, !PT ;  /* 0x400000002f2f4812 */ /* 0x000fe400078efcff */
[----:B------:R-:W-:Y:S02]  /*b600*/  ISETP.LT.OR P4, PT, R45, 0x2a, !P2 ;  /* 0x0000002a2d00780c */ /* 0x000fe40005781670 */
[----:B------:R-:W-:Y:S02]  /*b610*/  ISETP.GE.AND P5, PT, R46, 0x101, PT ;  /* 0x000001012e00780c */ /* 0x000fe40003fa6270 */
[----:B------:R-:W-:-:S02]  /*b620*/  LOP3.LUT P6, RZ, R229, 0x800, RZ, 0xc0, !PT ;  /* 0x00000800e5ff7812 */ /* 0x000fc400078cc0ff */
        /* <DEDUP_REMOVED lines=29> */
[----:B------:R-:W-:Y:S02]  /*b800*/  ISETP.GE.AND P6, PT, R46, 0x1, PT ;  /* 0x000000012e00780c */ /* 0x000fe40003fc6270 */
[----:B0-----:R-:W-:-:S04]  /*b810*/  @!P0 IADD3 R98, P1, P3, R26, UR10, R48 ;  /* 0x0000000a1a628c10 */ /* 0x001fc8000fb3e030 */
[----:B------:R-:W-:Y:S02]  /*b820*/  @!P0 IADD3.X R99, R44, UR9, R49, P1, P3 ;  /* 0x000000092c638c10 */ /* 0x000fe40008fe6431 */
[----:B------:R-:W-:Y:S02]  /*b830*/  ISETP.LT.OR P1, PT, R45, 0x11, !P6 ;  /* 0x000000112d00780c */ /* 0x000fe40007721670 */
[----:B------:R-:W-:-:S11]  /*b840*/  PRMT R48, RZ, 0x7610, R48 ;  /* 0x00007610ff307816 */ /* 0x000fd60000000030 */
[----:B------:R-:W2:Y:S01]  /*b850*/  @!P1 LDG.E.U8 R48, desc[UR44][R28.64+0x10] ;  /* 0x0000102c1c309981 */ /* 0x000ea2000c1e1100 */
[----:B------:R-:W-:Y:S02]  /*b860*/  PRMT R50, RZ, 0x7610, R50 ;  /* 0x00007610ff327816 */ /* 0x000fe40000000032 */
[----:B--2---:R-:W-:-:S04]  /*b870*/  LOP3.LUT R48, R48, 0xff, RZ, 0xc0, !PT ;  /* 0x000000ff30307812 */ /* 0x004fc800078ec0ff */
        /* <DEDUP_REMOVED lines=10> */
[----:B------:R-:W2:Y:S01]  /*b920*/  @!P1 LDG.E.U8 R50, desc[UR44][R28.64+0x11] ;  /* 0x0000112c1c329981 */ /* 0x000ea2000c1e1100 */
[----:B0-----:R-:W0:Y:S01]  /*b930*/  @!P1 LDC.64 R48, c[0x0][0x5c0] ;  /* 0x00017000ff309b82 */ /* 0x001e220000000a00 */
[----:B------:R-:W-:-:S04]  /*b940*/  LOP3.LUT R0, R0, 0xfffdffff, RZ, 0xc0, !PT ;  /* 0xfffdffff00007812 */ /* 0x000fc800078ec0ff */
[----:B------:R-:W-:Y:S02]  /*b950*/  @P2 LOP3.LUT R0, R0, 0x20000, RZ, 0xfc, !PT ;  /* 0x0002000000002812 */ /* 0x000fe400078efcff */
[----:B------:R-:W-:Y:S02]  /*b960*/  ISETP.LT.OR P2, PT, R45, 0x29, !P5 ;  /* 0x000000292d00780c */ /* 0x000fe40006f41670 */
[----:B0-----:R-:W-:-:S05]  /*b970*/  @!P1 IADD3 R48, P3, R26, R48, RZ ;  /* 0x000000301a309210 */ /* 0x001fca0007f7e0ff */
[----:B------:R-:W-:Y:S01]  /*b980*/  @!P1 IMAD.X R49, R44, 0x1, R49, P3 ;  /* 0x000000012c319824 */ /* 0x000fe200018e0631 */
[----:B------:R-:W-:Y:S02]  /*b990*/  LOP3.LUT R47, R47, 0xffdfffff, RZ, 0xc0, !PT ;  /* 0xffdfffff2f2f7812 */ /* 0x000fe400078ec0ff */
[----:B------:R-:W-:Y:S02]  /*b9a0*/  LOP3.LUT P4, RZ, R0, 0x40000, RZ, 0xc0, !PT ;  /* 0x0004000000ff7812 */ /* 0x000fe4000788c0ff */
        /* <DEDUP_REMOVED lines=13> */
[----:B------:R-:W-:Y:S02]  /*ba80*/  ISETP.LT.OR P5, PT, R45, 0x2a, !P5 ;  /* 0x0000002a2d00780c */ /* 0x000fe40006fa1670 */
[----:B------:R-:W-:Y:S02]  /*ba90*/  @!P2 IADD3.X R95, R44, UR9, R49, P1, P3 ;  /* 0x000000092c5fac10 */ /* 0x000fe40008fe6431 */
[----:B------:R-:W-:-:S04]  /*baa0*/  LOP3.LUT R47, R47, 0xfffbffff, RZ, 0xc0, !PT ;  /* 0xfffbffff2f2f7812 */ /* 0x000fc800078ec0ff */
[----:B------:R-:W-:-:S04]  /*bab0*/  @P2 LOP3.LUT R47, R47, 0x40000, RZ, 0xfc, !PT ;  /* 0x000400002f2f2812 */ /* 0x000fc800078efcff */
[----:B------:R-:W-:-:S04]  /*bac0*/  LOP3.LUT R47, R47, 0xfffeffff, RZ, 0xc0, !PT ;  /* 0xfffeffff2f2f7812 */ /* 0x000fc800078ec0ff */
[----:B------:R-:W-:Y:S02]  /*bad0*/  @P5 LOP3.LUT R47, R47, 0x10000, RZ, 0xfc, !PT ;  /* 0x000100002f2f5812 */ /* 0x000fe400078efcff */
        /* <DEDUP_REMOVED lines=12> */
[----:B------:R-:W-:Y:S02]  /*bba0*/  ISETP.LT.OR P0, PT, R45, 0x12, !P4 ;  /* 0x000000122d00780c */ /* 0x000fe40006701670 */
[--C-:B0-----:R-:W-:Y:S02]  /*bbb0*/  @!P5 IADD3 R102, P1, P3, R26, UR8, R48.reuse ;  /* 0x000000081a66dc10 */ /* 0x101fe4000fb3e030 */
[----:B------:R-:W-:-:S09]  /*bbc0*/  PRMT R48, RZ, 0x7610, R48 ;  /* 0x00007610ff307816 */ /* 0x000fd20000000030 */
[----:B------:R-:W2:Y:S01]  /*bbd0*/  @!P0 LDG.E.U8 R48, desc[UR44][R30.64+0x11] ;  /* 0x0000112c1e308981 */ /* 0x000ea2000c1e1100 */
[----:B------:R-:W-:Y:S02]  /*bbe0*/  @!P5 IADD3.X R103, R44, UR7, R49, P1, P3 ;  /* 0x000000072c67dc10 */ /* 0x000fe40008fe6431 */
[----:B--2---:R-:W-:-:S04]  /*bbf0*/  LOP3.LUT R48, R48, 0xff, RZ, 0xc0, !PT ;  /* 0x000000ff30307812 */ /* 0x004fc800078ec0ff */
[----:B------:R-:W-:-:S05]  /*bc00*/  F2FP.F16.E4M3.UNPACK_B R48, R48 ;  /* 0x00000030ff30723e */ /* 0x000fca00020006ff */
[----:B------:R-:W-:-:S05]  /*bc10*/  HADD2.F32 R48, -RZ, R48.H0_H0 ;  /* 0x20000030ff307230 */ /* 0x000fca0000004100 */
[----:B------:R-:W-:-:S04]  /*bc20*/  FMUL R48, R48, UR38 ;  /* 0x0000002630307c20 */ /* 0x000fc80008400000 */
[----:B------:R-:W-:-:S05]  /*bc30*/  FFMA R48, R190, UR39, R48 ;  /* 0x00000027be307c23 */ /* 0x000fca0008000030 */
[----:B------:R-:W-:-:S05]  /*bc40*/  F2FP.SATFINITE.E4M3.F32.PACK_AB_MERGE_C R48, RZ, R48, RZ ;  /* 0x00000030ff30723e */ /* 0x000fca00048070ff */
[----:B------:R0:W-:Y:S01]  /*bc50*/  @!P0 STG.E.U8 desc[UR44][R56.64+0x11], R48 ;  /* 0x0000113038008986 */ /* 0x0001e2000c10112c */
[----:B------:R-:W-:-:S13]  /*bc60*/  ISETP.LT.OR P0, PT, R45, 0x32, !P4 ;  /* 0x000000322d00780c */ /* 0x000fda0006701670 */
[----:B0-----:R-:W0:Y:S02]  /*bc70*/  @!P0 LDC.64 R48, c[0x0][0x5c0] ;  /* 0x00017000ff308b82 */ /* 0x001e240000000a00 */
        /* <DEDUP_REMOVED lines=24> */
[----:B------:R-:W-:-:S04]  /*be00*/  LOP3.LUT R47, R47, 0xffbfffff, RZ, 0xc0, !PT ;  /* 0xffbfffff2f2f7812 */ /* 0x000fc800078ec0ff */
        /* <DEDUP_REMOVED lines=17> */
[----:B------:R-:W-:Y:S02]  /*bf20*/  LOP3.LUT P2, RZ, R0, 0x20000, RZ, 0xc0, !PT ;  /* 0x0002000000ff7812 */ /* 0x000fe4000784c0ff */
        /* <DEDUP_REMOVED lines=30> */
[----:B------:R-:W-:Y:S02]  /*c110*/  ISETP.LT.OR P6, PT, R45, 0x11, !P2 ;  /* 0x000000112d00780c */ /* 0x000fe400057c1670 */
[--C-:B0-----:R-:W-:Y:S02]  /*c120*/  @!P0 IADD3 R70, P1, P3, R26, UR6, R48.reuse ;  /* 0x000000061a468c10 */ /* 0x101fe4000fb3e030 */
[----:B------:R-:W-:-:S09]  /*c130*/  PRMT R48, RZ, 0x7610, R48 ;  /* 0x00007610ff307816 */ /* 0x000fd20000000030 */
[----:B------:R-:W2:Y:S01]  /*c140*/  @!P6 LDG.E.U8 R48, desc[UR44][R32.64+0x10] ;  /* 0x0000102c2030e981 */ /* 0x000ea2000c1e1100 */
[----:B------:R-:W-:Y:S02]  /*c150*/  LOP3.LUT R47, R47, 0xfffff7ff, RZ, 0xc0, !PT ;  /* 0xfffff7ff2f2f7812 */ /* 0x000fe400078ec0ff */
[----:B------:R-:W-:Y:S02]  /*c160*/  @!P0 IADD3.X R71, R44, UR5, R49, P1, P3 ;  /* 0x000000052c478c10 */ /* 0x000fe40008fe6431 */
[----:B------:R-:W-:Y:S02]  /*c170*/  @P0 LOP3.LUT R47, R47, 0x800, RZ, 0xfc, !PT ;  /* 0x000008002f2f0812 */ /* 0x000fe400078efcff */
[----:B------:R-:W-:Y:S02]  /*c180*/  ISETP.LT.OR P0, PT, R45, 0x39, !P2 ;  /* 0x000000392d00780c */ /* 0x000fe40005701670 */
[----:B------:R-:W-:-:S11]  /*c190*/  LOP3.LUT R47, R47, 0xfffffbff, RZ, 0xc0, !PT ;  /* 0xfffffbff2f2f7812 */ /* 0x000fd600078ec0ff */
        /* <DEDUP_REMOVED lines=17> */
[----:B------:R-:W-:Y:S02]  /*c2b0*/  LOP3.LUT R47, R47, 0xfffffdff, RZ, 0xc0, !PT ;  /* 0xfffffdff2f2f7812 */ /* 0x000fe400078ec0ff */
[----:B------:R-:W-:Y:S02]  /*c2c0*/  @!P0 IADD3.X R67, R44, UR5, R49, P1, P3 ;  /* 0x000000052c438c10 */ /* 0x000fe40008fe6431 */
[----:B------:R-:W-:Y:S02]  /*c2d0*/  @P0 LOP3.LUT R47, R47, 0x200, RZ, 0xfc, !PT ;  /* 0x000002002f2f0812 */ /* 0x000fe400078efcff */
[----:B------:R-:W-:-:S04]  /*c2e0*/  ISETP.GE.AND P0, PT, R46, 0x89, PT ;  /* 0x000000892e00780c */ /* 0x000fc80003f06270 */
[----:B------:R-:W-:Y:S01]  /*c2f0*/  ISETP.LT.OR P3, PT, R45, 0x11, !P0 ;  /* 0x000000112d00780c */ /* 0x000fe20004761670 */
[----:B------:R-:W-:Y:S02]  /*c300*/  IMAD.U32 R51, RZ, RZ, UR8 ;  /* 0x00000008ff337e24 */ /* 0x000fe4000f8e00ff */
[----:B------:R-:W-:-:S10]  /*c310*/  IMAD.U32 R49, RZ, RZ, UR7 ;  /* 0x00000007ff317e24 */ /* 0x000fd4000f8e00ff */
[----:B------:R-:W-:-:S04]  /*c320*/  @!P3 IADD3 R51, P1, P5, R51, UR6, R26 ;  /* 0x000000063333bc10 */ /* 0x000fc8000fd3e01a */
[----:B------:R-:W-:Y:S02]  /*c330*/  @!P3 IADD3.X R50, R49, UR5, R44, P1, P5 ;  /* 0x000000053132bc10 */ /* 0x000fe40008fea42c */
        /* <DEDUP_REMOVED lines=8> */
[----:B0-----:R-:W-:-:S05]  /*c3c0*/  @!P3 IADD3 R48, P1, R51, R48, RZ ;  /* 0x000000303330b210 */ /* 0x001fca0007f3e0ff */
[----:B------:R-:W-:Y:S01]  /*c3d0*/  @!P3 IMAD.X R49, R50, 0x1, R49, P1 ;  /* 0x000000013231b824 */ /* 0x000fe200008e0631 */
[----:B------:R-:W-:-:S06]  /*c3e0*/  PRMT R50, RZ, 0x7610, R50 ;  /* 0x00007610ff327816 */ /* 0x000fcc0000000032 */
[----:B------:R-:W2:Y:S01]  /*c3f0*/  @!P3 LDG.E.U8 R50, desc[UR44][R34.64+0x10] ;  /* 0x0000102c2232b981 */ /* 0x000ea2000c1e1100 */
[----:B------:R-:W-:Y:S01]  /*c400*/  ISETP.LT.OR P1, PT, R45, 0x12, !P0 ;  /* 0x000000122d00780c */ /* 0x000fe20004721670 */
[----:B------:R-:W-:-:S12]  /*c410*/  IMAD.U32 R52, RZ, RZ, UR8 ;  /* 0x00000008ff347e24 */ /* 0x000fd8000f8e00ff */
        /* <DEDUP_REMOVED lines=15> */
[----:B------:R-:W-:-:S04]  /*c510*/  LOP3.LUT R0, R0, 0xfffeffff, RZ, 0xc0, !PT ;  /* 0xfffeffff00007812 */ /* 0x000fc800078ec0ff */
[----:B------:R-:W-:Y:S02]  /*c520*/  @P4 LOP3.LUT R0, R0, 0x10000, RZ, 0xfc, !PT ;  /* 0x0001000000004812 */ /* 0x000fe400078efcff */
[----:B------:R-:W-:-:S04]  /*c530*/  ISETP.GE.AND P4, PT, R46, 0x101, PT ;  /* 0x000001012e00780c */ /* 0x000fc80003f86270 */
[----:B------:R-:W-:-:S13]  /*c540*/  ISETP.LT.OR P4, PT, R45, 0x31, !P4 ;  /* 0x000000312d00780c */ /* 0x000fda0006781670 */
[----:B------:R-:W0:Y:S01]  /*c550*/  @!P4 LDC.64 R48, c[0x0][0x5c0] ;  /* 0x00017000ff30cb82 */ /* 0x000e220000000a00 */
[----:B------:R-:W-:-:S04]  /*c560*/  LOP3.LUT R47, R47, 0xffffffbf, RZ, 0xc0, !PT ;  /* 0xffffffbf2f2f7812 */ /* 0x000fc800078ec0ff */
[----:B------:R-:W-:Y:S02]  /*c570*/  @P4 LOP3.LUT R47, R47, 0x40, RZ, 0xfc, !PT ;  /* 0x000000402f2f4812 */ /* 0x000fe400078efcff */
[----:B0-----:R-:W-:-:S04]  /*c580*/  @!P4 IADD3 R64, P5, P6, R26, UR10, R48 ;  /* 0x0000000a1a40cc10 */ /* 0x001fc8000febe030 */
[----:B------:R-:W-:Y:S02]  /*c590*/  @!P4 IADD3.X R65, R44, UR9, R49, P5, P6 ;  /* 0x000000092c41cc10 */ /* 0x000fe4000afec431 */
[----:B------:R-:W-:-:S04]  /*c5a0*/  ISETP.GE.AND P6, PT, R46, 0x101, PT ;  /* 0x000001012e00780c */ /* 0x000fc80003fc6270 */
[C---:B------:R-:W-:Y:S02]  /*c5b0*/  ISETP.LT.OR P4, PT, R45.reuse, 0x32, !P6 ;  /* 0x000000322d00780c */ /* 0x040fe40007781670 */
        /* <DEDUP_REMOVED lines=20> */
[----:B------:R-:W-:Y:S02]  /*c700*/  FFMA R21, R21, UR39, R22 ;  /* 0x0000002715157c23 */ /* 0x000fe40008000016 */
[----:B------:R-:W0:Y:S03]  /*c710*/  @!P4 LDC.64 R22, c[0x0][0x5c0] ;  /* 0x00017000ff16cb82 */ /* 0x000e260000000a00 */
[----:B------:R-:W-:-:S05]  /*c720*/  F2FP.SATFINITE.E4M3.F32.PACK_AB_MERGE_C R21, RZ, R21, RZ ;  /* 0x00000015ff15723e */ /* 0x000fca00048070ff */
[----:B------:R1:W-:Y:S01]  /*c730*/  @!P5 STG.E.U8 desc[UR44][R90.64+0x18], R21 ;  /* 0x000018155a00d986 */ /* 0x0003e2000c10112c */
[C---:B------:R-:W-:Y:S02]  /*c740*/  ISETP.LT.OR P5, PT, R45.reuse, 0x3a, !P6 ;  /* 0x0000003a2d00780c */ /* 0x040fe400077a1670 */
[----:B------:R-:W-:Y:S02]  /*c750*/  ISETP.LT.OR P6, PT, R45, 0x1a, !P2 ;  /* 0x0000001a2d00780c */ /* 0x000fe400057c1670 */
[----:B-1----:R-:W-:-:S11]  /*c760*/  PRMT R21, RZ, 0x7610, R21 ;  /* 0x00007610ff157816 */ /* 0x002fd60000000015 */
[----:B------:R-:W2:Y:S01]  /*c770*/  @!P6 LDG.E.U8 R21, desc[UR44][R32.64+0x19] ;  /* 0x0000192c2015e981 */ /* 0x000ea2000c1e1100 */
[----:B0-----:R-:W-:-:S04]  /*c780*/  @!P4 IADD3 R60, P1, P3, R26, UR10, R22 ;  /* 0x0000000a1a3ccc10 */ /* 0x001fc8000fb3e016 */
[----:B------:R-:W-:Y:S02]  /*c790*/  @!P4 IADD3.X R61, R44, UR9, R23, P1, P3 ;  /* 0x000000092c3dcc10 */ /* 0x000fe40008fe6417 */
[----:B------:R-:W0:Y:S02]  /*c7a0*/  @!P5 LDC.64 R22, c[0x0][0x5c0] ;  /* 0x00017000ff16db82 */ /* 0x000e240000000a00 */
[----:B0-----:R-:W-:-:S04]  /*c7b0*/  @!P5 IADD3 R58, P1, P3, R26, UR10, R22 ;  /* 0x0000000a1a3adc10 */ /* 0x001fc8000fb3e016 */
[----:B------:R-:W-:Y:S02]  /*c7c0*/  @!P5 IADD3.X R59, R44, UR9, R23, P1, P3 ;  /* 0x000000092c3bdc10 */ /* 0x000fe40008fe6417 */
[----:B------:R-:W-:Y:S01]  /*c7d0*/  ISETP.LT.OR P3, PT, R45, 0x19, !P0 ;  /* 0x000000192d00780c */ /* 0x000fe20004761670 */
[----:B------:R-:W-:Y:S01]  /*c7e0*/  IMAD.U32 R23, RZ, RZ, UR8 ;  /* 0x00000008ff177e24 */ /* 0x000fe2000f8e00ff */
[----:B------:R-:W-:Y:S01]  /*c7f0*/  LOP3.LUT R229, R229, 0xbfffffff, RZ, 0xc0, !PT ;  /* 0xbfffffffe5e57812 */ /* 0x000fe200078ec0ff */
[----:B------:R-:W-:-:S03]  /*c800*/  IMAD.U32 R49, RZ, RZ, UR7 ;  /* 0x00000007ff317e24 */ /* 0x000fc6000f8e00ff */
[----:B------:R-:W-:-:S07]  /*c810*/  @P5 LOP3.LUT R229, R229, 0x40000000, RZ, 0xfc, !PT ;  /* 0x40000000e5e55812 */ /* 0x000fce00078efcff */
        /* <DEDUP_REMOVED lines=33> */
[----:B------:R-:W-:-:S04]  /*ca30*/  LOP3.LUT P4, RZ, R0, 0x10000, RZ, 0xc0, !PT ;  /* 0x0001000000ff7812 */ /* 0x000fc8000788c0ff */
[----:B------:R-:W-:-:S13]  /*ca40*/  ISETP.LT.OR P0, PT, R45, 0x41, !P4 ;  /* 0x000000412d00780c */ /* 0x000fda0006701670 */
[----:B------:R-:W0:Y:S02]  /*ca50*/  @!P0 LDC.64 R20, c[0x0][0x5c0] ;  /* 0x00017000ff148b82 */ /* 0x000e240000000a00 */
[----:B0-----:R-:W-:-:S04]  /*ca60*/  @!P0 IADD3 R56, P5, P6, R26, UR8, R20 ;  /* 0x000000081a388c10 */ /* 0x001fc8000febe014 */
[----:B------:R-:W-:Y:S02]  /*ca70*/  @!P0 IADD3.X R57, R44, UR7, R21, P5, P6 ;  /* 0x000000072c398c10 */ /* 0x000fe4000afec415 */
        /* <DEDUP_REMOVED lines=13> */
[----:B------:R-:W-:-:S04]  /*cb50*/  LOP3.LUT R47, R47, 0xffffffdf, RZ, 0xc0, !PT ;  /* 0xffffffdf2f2f7812 */ /* 0x000fc800078ec0ff */
[----:B------:R-:W-:Y:S02]  /*cb60*/  @P0 LOP3.LUT R47, R47, 0x20, RZ, 0xfc, !PT ;  /* 0x000000202f2f0812 */ /* 0x000fe400078efcff */
[C---:B------:R-:W-:Y:S02]  /*cb70*/  LOP3.LUT P0, RZ, R229.reuse, 0x2, RZ, 0xc0, !PT ;  /* 0x00000002e5ff7812 */ /* 0x040fe4000780c0ff */
[----:B------:R-:W-:Y:S02]  /*cb80*/  LOP3.LUT R229, R229, 0x7fffffff, RZ, 0xc0, !PT ;  /* 0x7fffffffe5e57812 */ /* 0x000fe400078ec0ff */
[----:B------:R-:W-:Y:S02]  /*cb90*/  @!P5 IADD3.X R55, R44, UR7, R19, P1, P3 ;  /* 0x000000072c37dc10 */ /* 0x000fe40008fe6413 */
[----:B------:R-:W-:Y:S02]  /*cba0*/  @P5 LOP3.LUT R229, R229, 0x80000000, RZ, 0xfc, !PT ;  /* 0x80000000e5e55812 */ /* 0x000fe400078efcff */
[----:B------:R-:W-:-:S02]  /*cbb0*/  ISETP.LT.OR P5, PT, R45, 0x49, !P4 ;  /* 0x000000492d00780c */ /* 0x000fc400067a1670 */
        /* <DEDUP_REMOVED lines=8> */
[----:B-1----:R-:W-:-:S06]  /*cc40*/  PRMT R17, RZ, 0x7610, R17 ;  /* 0x00007610ff117816 */ /* 0x002fcc0000000011 */
[----:B------:R-:W2:Y:S01]  /*cc50*/  @!P0 LDG.E.U8 R17, desc[UR44][R36.64+0x11] ;  /* 0x0000112c24118981 */ /* 0x000ea2000c1e1100 */
[----:B------:R-:W-:Y:S02]  /*cc60*/  ISETP.LT.OR P4, PT, R45, 0x4a, !P4 ;  /* 0x0000004a2d00780c */ /* 0x000fe40006781670 */
[----:B0-----:R-:W-:-:S04]  /*cc70*/  @!P5 IADD3 R52, P1, P3, R26, UR8, R18 ;  /* 0x000000081a34dc10 */ /* 0x001fc8000fb3e012 */
[----:B------:R-:W-:-:S07]  /*cc80*/  @!P5 IADD3.X R53, R44, UR7, R19, P1, P3 ;  /* 0x000000072c35dc10 */ /* 0x000fce0008fe6413 */
[----:B------:R-:W0:Y:S01]  /*cc90*/  @!P4 LDC.64 R18, c[0x0][0x5c0] ;  /* 0x00017000ff12cb82 */ /* 0x000e220000000a00 */
[----:B------:R-:W-:Y:S02]  /*cca0*/  ISETP.GE.AND P6, PT, R46, 0x109, PT ;  /* 0x000001092e00780c */ /* 0x000fe40003fc6270 */
        /* <DEDUP_REMOVED lines=40> */
[----:B------:R-:W-:-:S13]  /*cf30*/  ISETP.LT.OR P0, PT, R45, 0x41, !P2 ;  /* 0x000000412d00780c */ /* 0x000fda0005701670 */
[----:B------:R-:W0:Y:S02]  /*cf40*/  @!P0 LDC.64 R16, c[0x0][0x5c0] ;  /* 0x00017000ff108b82 */ /* 0x000e240000000a00 */
[----:B0-----:R-:W-:-:S04]  /*cf50*/  @!P0 IADD3 R48, P4, P5, R26, UR6, R16 ;  /* 0x000000061a308c10 */ /* 0x001fc8000fd9e010 */
[----:B------:R-:W-:Y:S02]  /*cf60*/  @!P0 IADD3.X R49, R44, UR5, R17, P4, P5 ;  /* 0x000000052c318c10 */ /* 0x000fe4000a7ea411 */
[----:B------:R-:W-:Y:S02]  /*cf70*/  ISETP.LT.OR P4, PT, R45, 0x42, !P2 ;  /* 0x000000422d00780c */ /* 0x000fe40005781670 */
[----:B------:R-:W-:-:S04]  /*cf80*/  LOP3.LUT R229, R229, 0xfbffffff, RZ, 0xc0, !PT ;  /* 0xfbffffffe5e57812 */ /* 0x000fc800078ec0ff */
[----:B------:R-:W-:-:S04]  /*cf90*/  @P0 LOP3.LUT R229, R229, 0x4000000, RZ, 0xfc, !PT ;  /* 0x04000000e5e50812 */ /* 0x000fc800078efcff */
        /* <DEDUP_REMOVED lines=20> */
[----:B0-----:R-:W-:-:S06]  /*d0e0*/  PRMT R13, RZ, 0x7610, R13 ;  /* 0x00007610ff0d7816 */ /* 0x001fcc000000000d */
[----:B------:R-:W2:Y:S01]  /*d0f0*/  @!P0 LDG.E.U8 R13, desc[UR44][R36.64+0x19] ;  /* 0x0000192c240d8981 */ /* 0x000ea2000c1e1100 */
[----:B------:R-:W-:Y:S02]  /*d100*/  LOP3.LUT R229, R229, 0xfdffffff, RZ, 0xc0, !PT ;  /* 0xfdffffffe5e57812 */ /* 0x000fe400078ec0ff */
[----:B------:R-:W-:Y:S02]  /*d110*/  @!P4 IADD3.X R23, R44, UR5, R15, P1, P3 ;  /* 0x000000052c17cc10 */ /* 0x000fe40008fe640f */
[----:B------:R-:W-:Y:S02]  /*d120*/  @P4 LOP3.LUT R229, R229, 0x2000000, RZ, 0xfc, !PT ;  /* 0x02000000e5e54812 */ /* 0x000fe400078efcff */
[----:B------:R-:W-:-:S13]  /*d130*/  ISETP.LT.OR P4, PT, R45, 0x49, !P2 ;  /* 0x000000492d00780c */ /* 0x000fda0005781670 */
[----:B------:R-:W0:Y:S02]  /*d140*/  @!P4 LDC.64 R14, c[0x0][0x5c0] ;  /* 0x00017000ff0ecb82 */ /* 0x000e240000000a00 */
[----:B0-----:R-:W-:-:S04]  /*d150*/  @!P4 IADD3 R20, P1, P3, R26, UR6, R14 ;  /* 0x000000061a14cc10 */ /* 0x001fc8000fb3e00e */
[----:B------:R-:W-:Y:S02]  /*d160*/  @!P4 IADD3.X R21, R44, UR5, R15, P1, P3 ;  /* 0x000000052c15cc10 */ /* 0x000fe40008fe640f */
[----:B------:R-:W-:-:S13]  /*d170*/  ISETP.LT.OR P3, PT, R45, 0x4a, !P2 ;  /* 0x0000004a2d00780c */ /* 0x000fda0005761670 */
[----:B------:R-:W0:Y:S01]  /*d180*/  @!P3 LDC.64 R14, c[0x0][0x5c0] ;  /* 0x00017000ff0ebb82 */ /* 0x000e220000000a00 */
[----:B------:R-:W-:Y:S01]  /*d190*/  IMAD.U32 R17, RZ, RZ, UR7 ;  /* 0x00000007ff117e24 */ /* 0x000fe2000f8e00ff */
[----:B0-----:R-:W-:-:S04]  /*d1a0*/  @!P3 IADD3 R18, P1, P2, R26, UR6, R14 ;  /* 0x000000061a12bc10 */ /* 0x001fc8000fa3e00e */
[----:B------:R-:W-:Y:S01]  /*d1b0*/  @!P3 IADD3.X R19, R44, UR5, R15, P1, P2 ;  /* 0x000000052c13bc10 */ /* 0x000fe20008fe440f */
[----:B------:R-:W-:Y:S01]  /*d1c0*/  IMAD.U32 R15, RZ, RZ, UR8 ;  /* 0x00000008ff0f7e24 */ /* 0x000fe2000f8e00ff */
        /* <DEDUP_REMOVED lines=8> */
[----:B0-----:R-:W0:Y:S01]  /*d250*/  @!P0 LDC.64 R12, c[0x0][0x5c0] ;  /* 0x00017000ff0c8b82 */ /* 0x001e220000000a00 */
[----:B------:R-:W-:-:S04]  /*d260*/  @!P0 IADD3 R15, P1, P2, R15, UR10, R26 ;  /* 0x0000000a0f0f8c10 */ /* 0x000fc8000fa3e01a */
[----:B------:R-:W-:Y:S02]  /*d270*/  @!P0 IADD3.X R14, R17, UR9, R44, P1, P2 ;  /* 0x00000009110e8c10 */ /* 0x000fe40008fe442c */
[----:B0-----:R-:W-:-:S05]  /*d280*/  @!P0 IADD3 R12, P1, R15, R12, RZ ;  /* 0x0000000c0f0c8210 */ /* 0x001fca0007f3e0ff */
[----:B------:R-:W-:Y:S01]  /*d290*/  @!P0 IMAD.X R13, R14, 0x1, R13, P1 ;  /* 0x000000010e0d8824 */ /* 0x000fe200008e060d */
[----:B------:R-:W-:-:S06]  /*d2a0*/  PRMT R14, RZ, 0x7610, R14 ;  /* 0x00007610ff0e7816 */ /* 0x000fcc000000000e */
[----:B------:R-:W2:Y:S01]  /*d2b0*/  @!P0 LDG.E.U8 R14, desc[UR44][R38.64+0x18] ;  /* 0x0000182c260e8981 */ /* 0x000ea2000c1e1100 */
[----:B------:R-:W-:Y:S02]  /*d2c0*/  ISETP.LT.OR P1, PT, R45, 0x1a, !P6 ;  /* 0x0000001a2d00780c */ /* 0x000fe40007721670 */
        /* <DEDUP_REMOVED lines=12> */
[----:B------:R-:W-:Y:S02]  /*d390*/  IMAD.U32 R14, RZ, RZ, UR8 ;  /* 0x00000008ff0e7e24 */ /* 0x000fe4000f8e00ff */
[----:B------:R-:W-:-:S03]  /*d3a0*/  IMAD.U32 R11, RZ, RZ, UR7 ;  /* 0x00000007ff0b7e24 */ /* 0x000fc6000f8e00ff */
[----:B------:R-:W-:-:S04]  /*d3b0*/  @!P1 IADD3 R14, P2, P3, R14, UR10, R26 ;  /* 0x0000000a0e0e9c10 */ /* 0x000fc8000fb5e01a */
[----:B------:R-:W-:Y:S02]  /*d3c0*/  @!P1 IADD3.X R11, R11, UR9, R44, P2, P3 ;  /* 0x000000090b0b9c10 */ /* 0x000fe400097e642c */
[----:B0-----:R-:W-:-:S05]  /*d3d0*/  @!P1 IADD3 R12, P0, R14, R12, RZ ;  /* 0x0000000c0e0c9210 */ /* 0x001fca0007f1e0ff */
[----:B------:R-:W-:Y:S01]  /*d3e0*/  @!P1 IMAD.X R13, R11, 0x1, R13, P0 ;  /* 0x000000010b0d9824 */ /* 0x000fe200000e060d */
[----:B------:R-:W-:-:S06]  /*d3f0*/  PRMT R11, RZ, 0x7610, R11 ;  /* 0x00007610ff0b7816 */ /* 0x000fcc000000000b */
[----:B------:R-:W2:Y:S01]  /*d400*/  @!P1 LDG.E.U8 R11, desc[UR44][R38.64+0x19] ;  /* 0x0000192c260b9981 */ /* 0x000ea2000c1e1100 */
[----:B------:R-:W-:-:S04]  /*d410*/  ISETP.GE.AND P3, PT, R46, 0x181, PT ;  /* 0x000001812e00780c */ /* 0x000fc80003f66270 */
[----:B------:R-:W-:Y:S02]  /*d420*/  ISETP.LT.OR P0, PT, R45, 0x11, !P3 ;  /* 0x000000112d00780c */ /* 0x000fe40005f01670 */
[----:B------:R-:W-:-:S04]  /*d430*/  ISETP.GE.AND P5, PT, R46, 0x101, PT ;  /* 0x000001012e00780c */ /* 0x000fc80003fa6270 */
[----:B------:R-:W-:-:S07]  /*d440*/  ISETP.LT.OR P4, PT, R45, 0x41, !P5 ;  /* 0x000000412d00780c */ /* 0x000fce0006f81670 */
        /* <DEDUP_REMOVED lines=14> */
[----:B------:R-:W0:Y:S02]  /*d530*/  @!P4 LDC.64 R10, c[0x0][0x5c0] ;  /* 0x00017000ff0acb82 */ /* 0x000e240000000a00 */
[--C-:B0-----:R-:W-:Y:S02]  /*d540*/  @!P4 IADD3 R16, P1, P2, R26, UR10, R10.reuse ;  /* 0x0000000a1a10cc10 */ /* 0x101fe4000fa3e00a */
[----:B------:R-:W-:-:S06]  /*d550*/  PRMT R10, RZ, 0x7610, R10 ;  /* 0x00007610ff0a7816 */ /* 0x000fcc000000000a */
        /* <DEDUP_REMOVED lines=16> */
[--C-:B------:R-:W-:Y:S02]  /*d660*/  @!P0 IADD3.X R13, R11, R13, R9.reuse, P1, !PT ;  /* 0x0000000d0b0d8210 */ /* 0x100fe40000ffe409 */
[----:B------:R-:W-:-:S06]  /*d670*/  PRMT R9, RZ, 0x7610, R9 ;  /* 0x00007610ff097816 */ /* 0x000fcc0000000009 */
[----:B------:R-:W2:Y:S01]  /*d680*/  @!P0 LDG.E.U8 R9, desc[UR44][R40.64+0x11] ;  /* 0x0000112c28098981 */ /* 0x000ea2000c1e1100 */
[----:B------:R-:W-:-:S04]  /*d690*/  LOP3.LUT R229, R229, 0xfff7ffff, RZ, 0xc0, !PT ;  /* 0xfff7ffffe5e57812 */ /* 0x000fc800078ec0ff */
[----:B------:R-:W-:Y:S02]  /*d6a0*/  @P4 LOP3.LUT R229, R229, 0x80000, RZ, 0xfc, !PT ;  /* 0x00080000e5e54812 */ /* 0x000fe400078efcff */
[----:B------:R-:W-:-:S13]  /*d6b0*/  ISETP.LT.OR P4, PT, R45, 0x42, !P5 ;  /* 0x000000422d00780c */ /* 0x000fda0006f81670 */
[----:B------:R-:W0:Y:S01]  /*d6c0*/  @!P4 LDC.64 R10, c[0x0][0x5c0] ;  /* 0x00017000ff0acb82 */ /* 0x000e220000000a00 */
[----:B------:R-:W-:-:S04]  /*d6d0*/  LOP3.LUT R0, R0, 0xffffbfff, RZ, 0xc0, !PT ;  /* 0xffffbfff00007812 */ /* 0x000fc800078ec0ff */
[----:B------:R-:W-:Y:S02]  /*d6e0*/  @P6 LOP3.LUT R0, R0, 0x4000, RZ, 0xfc, !PT ;  /* 0x0000400000006812 */ /* 0x000fe400078efcff */
[C---:B------:R-:W-:Y:S02]  /*d6f0*/  LOP3.LUT P6, RZ, R229.reuse, 0x8000000, RZ, 0xc0, !PT ;  /* 0x08000000e5ff7812 */ /* 0x040fe400078cc0ff */
[----:B------:R-:W-:-:S04]  /*d700*/  LOP3.LUT R229, R229, 0xfffbffff, RZ, 0xc0, !PT ;  /* 0xfffbffffe5e57812 */ /* 0x000fc800078ec0ff */
[----:B------:R-:W-:Y:S02]  /*d710*/  @P4 LOP3.LUT R229, R229, 0x40000, RZ, 0xfc, !PT ;  /* 0x00040000e5e54812 */ /* 0x000fe400078efcff */
[----:B0-----:R-:W-:-:S04]  /*d720*/  @!P4 IADD3 R14, P1, P2, R26, UR10, R10 ;  /* 0x0000000a1a0ecc10 */ /* 0x001fc8000fa3e00a */
[----:B------:R-:W-:Y:S02]  /*d730*/  @!P4 IADD3.X R15, R44, UR9, R11, P1, P2 ;  /* 0x000000092c0fcc10 */ /* 0x000fe40008fe440b */
        /* <DEDUP_REMOVED lines=17> */
[--C-:B------:R-:W-:Y:S01]  /*d850*/  FFMA R7, R7, UR39, R8.reuse ;  /* 0x0000002707077c23 */ /* 0x100fe20008000008 */
[----:B------:R-:W-:-:S04]  /*d860*/  PRMT R8, RZ, 0x7610, R8 ;  /* 0x00007610ff087816 */ /* 0x000fc80000000008 */
[----:B------:R-:W-:-:S05]  /*d870*/  F2FP.SATFINITE.E4M3.F32.PACK_AB_MERGE_C R7, RZ, R7, RZ ;  /* 0x00000007ff07723e */ /* 0x000fca00048070ff */
[----:B------:R0:W-:Y:S04]  /*d880*/  @!P6 STG.E.U8 desc[UR44][R122.64+0x10], R7 ;  /* 0x000010077a00e986 */ /* 0x0001e8000c10112c */
[----:B------:R-:W2:Y:S01]  /*d890*/  @!P2 LDG.E.U8 R8, desc[UR44][R42.64+0x11] ;  /* 0x0000112c2a08a981 */ /* 0x000ea2000c1e1100 */
[----:B------:R-:W-:Y:S02]  /*d8a0*/  LOP3.LUT R229, R229, 0xfffdffff, RZ, 0xc0, !PT ;  /* 0xfffdffffe5e57812 */ /* 0x000fe400078ec0ff */
[----:B------:R-:W-:Y:S02]  /*d8b0*/  ISETP.GE.AND P5, PT, R46, 0x89, PT ;  /* 0x000000892e00780c */ /* 0x000fe40003fa6270 */
[----:B------:R-:W-:Y:S02]  /*d8c0*/  @P4 LOP3.LUT R229, R229, 0x20000, RZ, 0xfc, !PT ;  /* 0x00020000e5e54812 */ /* 0x000fe400078efcff */
[----:B------:R-:W-:-:S02]  /*d8d0*/  @!P4 IADD3.X R11, R44, UR9, R9, P0, P1 ;  /* 0x000000092c0bcc10 */ /* 0x000fc400087e2409 */
[----:B------:R-:W-:Y:S01]  /*d8e0*/  ISETP.LT.OR P4, PT, R45, 0x21, !P5 ;  /* 0x000000212d00780c */ /* 0x000fe20006f81670 */
[----:B------:R-:W-:Y:S02]  /*d8f0*/  IMAD.U32 R78, RZ, RZ, UR8 ;  /* 0x00000008ff4e7e24 */ /* 0x000fe4000f8e00ff */
[----:B------:R-:W-:-:S10]  /*d900*/  IMAD.U32 R86, RZ, RZ, UR7 ;  /* 0x00000007ff567e24 */ /* 0x000fd4000f8e00ff */
[----:B------:R-:W-:-:S04]  /*d910*/  @!P4 IADD3 R78, P0, P1, R78, UR6, R26 ;  /* 0x000000064e4ecc10 */ /* 0x000fc8000f91e01a */
[----:B------:R-:W-:Y:S02]  /*d920*/  @!P4 IADD3.X R86, R86, UR5, R44, P0, P1 ;  /* 0x000000055656cc10 */ /* 0x000fe400087e242c */
[----:B------:R-:W-:-:S13]  /*d930*/  ISETP.LT.OR P0, PT, R45, 0x19, !P3 ;  /* 0x000000192d00780c */ /* 0x000fda0005f01670 */
[----:B0-----:R-:W-:Y:S01]  /*d940*/  @!P0 IMAD.MOV.U32 R7, RZ, RZ, R44 ;  /* 0x000000ffff078224 */ /* 0x001fe200078e002c */
[----:B--2---:R-:W-:-:S04]  /*d950*/  LOP3.LUT R8, R8, 0xff, RZ, 0xc0, !PT ;  /* 0x000000ff08087812 */ /* 0x004fc800078ec0ff */
[----:B------:R-:W-:-:S05]  /*d960*/  F2FP.F16.E4M3.UNPACK_B R8, R8 ;  /* 0x00000008ff08723e */ /* 0x000fca00020006ff */
[----:B------:R-:W-:-:S05]  /*d970*/  HADD2.F32 R8, -RZ, R8.H0_H0 ;  /* 0x20000008ff087230 */ /* 0x000fca0000004100 */
[----:B------:R-:W-:-:S04]  /*d980*/  FMUL R9, R8, UR38 ;  /* 0x0000002608097c20 */ /* 0x000fc80008400000 */
[----:B------:R-:W-:-:S05]  /*d990*/  FFMA R9, R6, UR39, R9 ;  /* 0x0000002706097c23 */ /* 0x000fca0008000009 */
[----:B------:R-:W-:Y:S02]  /*d9a0*/  F2FP.SATFINITE.E4M3.F32.PACK_AB_MERGE_C R13, RZ, R9, RZ ;  /* 0x00000009ff0d723e */ /* 0x000fe400048070ff */
[----:B------:R-:W0:Y:S01]  /*d9b0*/  @!P0 LDC.64 R8, c[0x0][0x5c0] ;  /* 0x00017000ff088b82 */ /* 0x000e220000000a00 */
[----:B------:R-:W-:-:S04]  /*d9c0*/  @!P0 IMAD.MOV.U32 R6, RZ, RZ, R26 ;  /* 0x000000ffff068224 */ /* 0x000fc800078e001a */
[----:B------:R-:W-:Y:S01]  /*d9d0*/  @!P0 IMAD.WIDE.U32 R6, R24, 0x180, R6 ;  /* 0x0000018018068825 */ /* 0x000fe200078e0006 */
[----:B------:R-:W-:Y:S02]  /*d9e0*/  @!P2 STG.E.U8 desc[UR44][R120.64+0x11], R13 ;  /* 0x0000110d7800a986 */ /* 0x000fe4000c10112c */
[----:B0-----:R-:W-:Y:S02]  /*d9f0*/  @!P0 IADD3 R6, P1, R6, R8, RZ ;  /* 0x0000000806068210 */ /* 0x001fe40007f3e0ff */
[----:B------:R-:W-:-:S06]  /*da00*/  PRMT R8, RZ, 0x7610, R8 ;  /* 0x00007610ff087816 */ /* 0x000fcc0000000008 */
[----:B------:R-:W2:Y:S01]  /*da10*/  @!P0 LDG.E.U8 R8, desc[UR44][R40.64+0x18] ;  /* 0x0000182c28088981 */ /* 0x000ea2000c1e1100 */
[----:B------:R-:W-:Y:S01]  /*da20*/  ISETP.LT.OR P5, PT, R45, 0x22, !P5 ;  /* 0x000000222d00780c */ /* 0x000fe20006fa1670 */
[----:B------:R-:W-:Y:S02]  /*da30*/  @!P0 IMAD R12, R25, 0x180, RZ ;  /* 0x00000180190c8824 */ /* 0x000fe400078e02ff */
[----:B------:R-:W-:-:S03]  /*da40*/  IMAD.U32 R79, RZ, RZ, UR8 ;  /* 0x00000008ff4f7e24 */ /* 0x000fc6000f8e00ff */
[----:B------:R-:W-:-:S07]  /*da50*/  @!P0 IADD3.X R7, R9, R7, R12, P1, !PT ;  /* 0x0000000709078210 */ /* 0x000fce0000ffe40c */
[----:B------:R-:W-:Y:S01]  /*da60*/  @!P5 IADD3 R12, P1, P2, R79, UR6, R26 ;  /* 0x000000064f0cdc10 */ /* 0x000fe2000fa3e01a */
[----:B------:R-:W-:-:S05]  /*da70*/  IMAD.U32 R9, RZ, RZ, UR7 ;  /* 0x00000007ff097e24 */ /* 0x000fca000f8e00ff */
        /* <DEDUP_REMOVED lines=12> */
[----:B------:R-:W-:-:S03]  /*db40*/  @!P0 IMAD.WIDE.U32 R6, R24, 0x180, R6 ;  /* 0x0000018018068825 */ /* 0x000fc600078e0006 */
[----:B-1----:R-:W-:Y:S02]  /*db50*/  @!P0 IADD3 R6, P1, R6, R8, RZ ;  /* 0x0000000806068210 */ /* 0x002fe40007f3e0ff */
[----:B------:R-:W-:-:S06]  /*db60*/  PRMT R8, RZ, 0x7610, R8 ;  /* 0x00007610ff087816 */ /* 0x000fcc0000000008 */
[----:B------:R-:W2:Y:S01]  /*db70*/  @!P0 LDG.E.U8 R8, desc[UR44][R40.64+0x19] ;  /* 0x0000192c28088981 */ /* 0x000ea2000c1e1100 */
[----:B------:R-:W-:Y:S01]  /*db80*/  LOP3.LUT R0, R0, 0xfffffbff, RZ, 0xc0, !PT ;  /* 0xfffffbff00007812 */ /* 0x000fe200078ec0ff */
[----:B------:R-:W-:-:S03]  /*db90*/  @!P0 IMAD R5, R25, 0x180, RZ ;  /* 0x0000018019058824 */ /* 0x000fc600078e02ff */
[----:B------:R-:W-:Y:S02]  /*dba0*/  @P4 LOP3.LUT R0, R0, 0x400, RZ, 0xfc, !PT ;  /* 0x0000040000004812 */ /* 0x000fe400078efcff */
[----:B------:R-:W-:Y:S02]  /*dbb0*/  LOP3.LUT P4, RZ, R47, 0x1, RZ, 0xc0, !PT ;  /* 0x000000012fff7812 */ /* 0x000fe4000788c0ff */
[----:B------:R-:W-:Y:S02]  /*dbc0*/  @!P0 IADD3.X R7, R9, R7, R5, P1, !PT ;  /* 0x0000000709078210 */ /* 0x000fe40000ffe405 */
        /* <DEDUP_REMOVED lines=9> */
[C---:B------:R-:W-:Y:S02]  /*dc60*/  LOP3.LUT P6, RZ, R0.reuse, 0x4000, RZ, 0xc0, !PT ;  /* 0x0000400000ff7812 */ /* 0x040fe400078cc0ff */
[----:B------:R-:W-:-:S04]  /*dc70*/  LOP3.LUT R0, R0, 0xfffff7ff, RZ, 0xc0, !PT ;  /* 0xfffff7ff00007812 */ /* 0x000fc800078ec0ff */
[----:B------:R-:W-:Y:S02]  /*dc80*/  @P5 LOP3.LUT R0, R0, 0x800, RZ, 0xfc, !PT ;  /* 0x0000080000005812 */ /* 0x000fe400078efcff */
[----:B------:R-:W-:-:S04]  /*dc90*/  ISETP.GE.AND P5, PT, R46, 0x89, PT ;  /* 0x000000892e00780c */ /* 0x000fc80003fa6270 */
[----:B------:R-:W-:Y:S01]  /*dca0*/  ISETP.LT.OR P3, PT, R45, 0x29, !P5 ;  /* 0x000000292d00780c */ /* 0x000fe20006f61670 */
[----:B------:R-:W-:Y:S01]  /*dcb0*/  IMAD.U32 R5, RZ, RZ, UR8 ;  /* 0x00000008ff057e24 */ /* 0x000fe2000f8e00ff */
[----:B------:R-:W-:Y:S01]  /*dcc0*/  LOP3.LUT R229, R229, 0xffffffef, RZ, 0xc0, !PT ;  /* 0xffffffefe5e57812 */ /* 0x000fe200078ec0ff */
[----:B------:R-:W-:-:S10]  /*dcd0*/  IMAD.U32 R13, RZ, RZ, UR7 ;  /* 0x00000007ff0d7e24 */ /* 0x000fd4000f8e00ff */
[----:B------:R-:W-:Y:S02]  /*dce0*/  @!P3 IADD3 R5, P1, P2, R5, UR6, R26 ;  /* 0x000000060505bc10 */ /* 0x000fe4000fa3e01a */
[----:B------:R-:W-:Y:S02]  /*dcf0*/  @P3 LOP3.LUT R229, R229, 0x10, RZ, 0xfc, !PT ;  /* 0x00000010e5e53812 */ /* 0x000fe400078efcff */
[----:B------:R-:W-:Y:S02]  /*dd00*/  @!P3 IADD3.X R13, R13, UR5, R44, P1, P2 ;  /* 0x000000050d0dbc10 */ /* 0x000fe40008fe442c */
        /* <DEDUP_REMOVED lines=10> */
[C---:B------:R-:W-:Y:S02]  /*ddb0*/  ISETP.LT.OR P5, PT, R45.reuse, 0x2a, !P5 ;  /* 0x0000002a2d00780c */ /* 0x040fe40006fa1670 */
[----:B------:R-:W-:Y:S01]  /*ddc0*/  ISETP.LT.OR P2, PT, R45, 0x21, !P6 ;  /* 0x000000212d00780c */ /* 0x000fe20007741670 */
[----:B------:R-:W-:Y:S01]  /*ddd0*/  IMAD.U32 R9, RZ, RZ, UR8 ;  /* 0x00000008ff097e24 */ /* 0x000fe2000f8e00ff */
[----:B------:R-:W-:Y:S01]  /*dde0*/  LOP3.LUT R229, R229, 0xfffffff7, RZ, 0xc0, !PT ;  /* 0xfffffff7e5e57812 */ /* 0x000fe200078ec0ff */
[----:B------:R-:W-:Y:S02]  /*ddf0*/  IMAD.U32 R79, RZ, RZ, UR7 ;  /* 0x00000007ff4f7e24 */ /* 0x000fe4000f8e00ff */
[----:B------:R-:W-:Y:S02]  /*de00*/  IMAD.U32 R81, RZ, RZ, UR8 ;  /* 0x00000008ff517e24 */ /* 0x000fe4000f8e00ff */
[----:B------:R-:W-:-:S04]  /*de10*/  IMAD.U32 R88, RZ, RZ, UR7 ;  /* 0x00000007ff587e24 */ /* 0x000fc8000f8e00ff */
[----:B------:R-:W-:Y:S02]  /*de20*/  @!P5 IADD3 R4, P0, P1, R9, UR6, R26 ;  /* 0x000000060904dc10 */ /* 0x000fe4000f91e01a */
[----:B------:R-:W-:Y:S02]  /*de30*/  @P5 LOP3.LUT R229, R229, 0x8, RZ, 0xfc, !PT ;  /* 0x00000008e5e55812 */ /* 0x000fe400078efcff */
[----:B------:R-:W-:Y:S02]  /*de40*/  @!P5 IADD3.X R79, R79, UR5, R44, P0, P1 ;  /* 0x000000054f4fdc10 */ /* 0x000fe400087e242c */
[----:B------:R-:W-:Y:S02]  /*de50*/  LOP3.LUT R229, R229, 0xfffffffb, RZ, 0xc0, !PT ;  /* 0xfffffffbe5e57812 */ /* 0x000fe400078ec0ff */
[----:B------:R-:W-:Y:S02]  /*de60*/  @!P2 IADD3 R81, P0, P1, R81, UR10, R26 ;  /* 0x0000000a5151ac10 */ /* 0x000fe4000f91e01a */
[----:B------:R-:W-:-:S02]  /*de70*/  @P2 LOP3.LUT R229, R229, 0x4, RZ, 0xfc, !PT ;  /* 0x00000004e5e52812 */ /* 0x000fc400078efcff */
[----:B------:R-:W-:Y:S02]  /*de80*/  @!P2 IADD3.X R88, R88, UR9, R44, P0, P1 ;  /* 0x000000095858ac10 */ /* 0x000fe400087e242c */
[----:B------:R-:W-:Y:S01]  /*de90*/  ISETP.LT.OR P2, PT, R45, 0x22, !P6 ;  /* 0x000000222d00780c */ /* 0x000fe20007741670 */
[----:B------:R-:W-:Y:S01]  /*dea0*/  IMAD.U32 R90, RZ, RZ, UR8 ;  /* 0x00000008ff5a7e24 */ /* 0x000fe2000f8e00ff */
[----:B------:R-:W-:Y:S01]  /*deb0*/  LOP3.LUT R229, R229, 0xfffffffd, RZ, 0xc0, !PT ;  /* 0xfffffffde5e57812 */ /* 0x000fe200078ec0ff */
[----:B------:R-:W-:-:S10]  /*dec0*/  IMAD.U32 R91, RZ, RZ, UR7 ;  /* 0x00000007ff5b7e24 */ /* 0x000fd4000f8e00ff */
[----:B------:R-:W-:Y:S02]  /*ded0*/  @!P2 IADD3 R90, P1, P0, R90, UR10, R26 ;  /* 0x0000000a5a5aac10 */ /* 0x000fe4000f83e01a */
[----:B------:R-:W-:Y:S02]  /*dee0*/  @P2 LOP3.LUT R229, R229, 0x2, RZ, 0xfc, !PT ;  /* 0x00000002e5e52812 */ /* 0x000fe400078efcff */
[----:B------:R-:W-:Y:S02]  /*def0*/  @!P2 IADD3.X R91, R91, UR9, R44, P1, P0 ;  /* 0x000000095b5bac10 */ /* 0x000fe40008fe042c */
        /* <DEDUP_REMOVED lines=12> */
[----:B------:R-:W-:-:S04]  /*dfc0*/  ISETP.GE.AND P3, PT, R46, 0x1, PT ;  /* 0x000000012e00780c */ /* 0x000fc80003f66270 */
[----:B------:R-:W-:Y:S02]  /*dfd0*/  ISETP.LT.OR P0, PT, R45, 0x21, !P3 ;  /* 0x000000212d00780c */ /* 0x000fe40005f01670 */
[----:B------:R-:W-:-:S11]  /*dfe0*/  PRMT R2, RZ, 0x7610, R2 ;  /* 0x00007610ff027816 */ /* 0x000fd60000000002 */
[----:B------:R-:W2:Y:S02]  /*dff0*/  @!P0 LDG.E.U8 R2, desc[UR44][R28.64+0x20] ;  /* 0x0000202c1c028981 */ /* 0x000ea4000c1e1100 */
[----:B--2---:R-:W-:-:S04]  /*e000*/  LOP3.LUT R2, R2, 0xff, RZ, 0xc0, !PT ;  /* 0x000000ff02027812 */ /* 0x004fc800078ec0ff */
[----:B------:R-:W-:-:S05]  /*e010*/  F2FP.F16.E4M3.UNPACK_B R2, R2 ;  /* 0x00000002ff02723e */ /* 0x000fca00020006ff */
[----:B------:R-:W-:-:S05]  /*e020*/  HADD2.F32 R2, -RZ, R2.H0_H0 ;  /* 0x20000002ff027230 */ /* 0x000fca0000004100 */
[----:B------:R-:W-:-:S04]  /*e030*/  FMUL R2, R2, UR38 ;  /* 0x0000002602027c20 */ /* 0x000fc80008400000 */
[----:B------:R-:W-:Y:S02]  /*e040*/  FFMA R6, R226, UR39, R2 ;  /* 0x00000027e2067c23 */ /* 0x000fe40008000002 */
[----:B0-----:R-:W0:Y:S01]  /*e050*/  @!P0 LDC.64 R2, c[0x0][0x5c0] ;  /* 0x00017000ff028b82 */ /* 0x001e220000000a00 */
[----:B------:R-:W-:Y:S01]  /*e060*/  LOP3.LUT P5, RZ, R47, 0x100, RZ, 0xc0, !PT ;  /* 0x000001002fff7812 */ /* 0x000fe200078ac0ff */
[----:B------:R-:W2:Y:S01]  /*e070*/  LDL.LU R226, [R1+0x8] ;  /* 0x0000080001e27983 */ /* 0x000ea20000300800 */
[----:B------:R-:W-:Y:S02]  /*e080*/  F2FP.SATFINITE.E4M3.F32.PACK_AB_MERGE_C R6, RZ, R6, RZ ;  /* 0x00000006ff06723e */ /* 0x000fe400048070ff */
[----:B0-----:R-:W-:-:S05]  /*e090*/  @!P0 IADD3 R2, P1, R26, R2, RZ ;  /* 0x000000021a028210 */ /* 0x001fca0007f3e0ff */
[----:B------:R-:W-:-:S05]  /*e0a0*/  @!P0 IMAD.X R3, R44, 0x1, R3, P1 ;  /* 0x000000012c038824 */ /* 0x000fca00008e0603 */
[----:B------:R0:W-:Y:S01]  /*e0b0*/  @!P0 STG.E.U8 desc[UR44][R2.64+0x20], R6 ;  /* 0x0000200602008986 */ /* 0x0001e2000c10112c */
[----:B------:R-:W-:Y:S02]  /*e0c0*/  ISETP.LT.OR P0, PT, R45, 0x22, !P3 ;  /* 0x000000222d00780c */ /* 0x000fe40005f01670 */
[----:B0-----:R-:W-:-:S11]  /*e0d0*/  PRMT R6, RZ, 0x7610, R6 ;  /* 0x00007610ff067816 */ /* 0x001fd60000000006 */
[----:B------:R-:W0:Y:S01]  /*e0e0*/  @!P0 LDC.64 R2, c[0x0][0x5c0] ;  /* 0x00017000ff028b82 */ /* 0x000e220000000a00 */
[----:B------:R-:W4:Y:S01]  /*e0f0*/  @!P0 LDG.E.U8 R6, desc[UR44][R28.64+0x21] ;  /* 0x0000212c1c068981 */ /* 0x000f22000c1e1100 */
[----:B0-----:R-:W-:-:S05]  /*e100*/  @!P0 IADD3 R2, P1, R26, R2, RZ ;  /* 0x000000021a028210 */ /* 0x001fca0007f3e0ff */
[----:B------:R-:W-:Y:S01]  /*e110*/  @!P0 IMAD.X R3, R44, 0x1, R3, P1 ;  /* 0x000000012c038824 */ /* 0x000fe200008e0603 */
[----:B----4-:R-:W-:-:S04]  /*e120*/  LOP3.LUT R6, R6, 0xff, RZ, 0xc0, !PT ;  /* 0x000000ff06067812 */ /* 0x010fc800078ec0ff */
[----:B------:R-:W-:-:S05]  /*e130*/  F2FP.F16.E4M3.UNPACK_B R6, R6 ;  /* 0x00000006ff06723e */ /* 0x000fca00020006ff */
[----:B------:R-:W-:-:S05]  /*e140*/  HADD2.F32 R6, -RZ, R6.H0_H0 ;  /* 0x20000006ff067230 */ /* 0x000fca0000004100 */
[----:B------:R-:W-:-:S04]  /*e150*/  FMUL R6, R6, UR38 ;  /* 0x0000002606067c20 */ /* 0x000fc80008400000 */
[----:B---3--:R-:W-:Y:S01]  /*e160*/  FFMA R6, R227, UR39, R6 ;  /* 0x00000027e3067c23 */ /* 0x008fe20008000006 */
[----:B------:R-:W-:Y:S02]  /*e170*/  LOP3.LUT P4, RZ, R47, 0x80, RZ, 0xc0, !PT ;  /* 0x000000802fff7812 */ /* 0x000fe4000788c0ff */
[----:B------:R-:W-:Y:S01]  /*e180*/  LOP3.LUT R0, R0, 0xffffdfff, RZ, 0xc0, !PT ;  /* 0xffffdfff00007812 */ /* 0x000fe200078ec0ff */
[----:B------:R-:W-:Y:S01]  /*e190*/  IMAD.U32 R87, RZ, RZ, UR8 ;  /* 0x00000008ff577e24 */ /* 0x000fe2000f8e00ff */
[----:B------:R-:W-:Y:S01]  /*e1a0*/  F2FP.SATFINITE.E4M3.F32.PACK_AB_MERGE_C R6, RZ, R6, RZ ;  /* 0x00000006ff06723e */ /* 0x000fe200048070ff */
[----:B------:R-:W-:Y:S01]  /*e1b0*/  IMAD.U32 R89, RZ, RZ, UR7 ;  /* 0x00000007ff597e24 */ /* 0x000fe2000f8e00ff */
[----:B------:R-:W-:Y:S01]  /*e1c0*/  LOP3.LUT R229, R229, 0xfffffffe, RZ, 0xc0, !PT ;  /* 0xfffffffee5e57812 */ /* 0x000fe200078ec0ff */
[----:B------:R-:W-:Y:S01]  /*e1d0*/  IMAD.U32 R122, RZ, RZ, UR8 ;  /* 0x00000008ff7a7e24 */ /* 0x000fe2000f8e00ff */
[----:B------:R-:W3:Y:S04]  /*e1e0*/  LDL.LU R227, [R1+0xc] ;  /* 0x00000c0001e37983 */ /* 0x000ee80000300800 */
[----:B------:R0:W-:Y:S02]  /*e1f0*/  @!P0 STG.E.U8 desc[UR44][R2.64+0x21], R6 ;  /* 0x0000210602008986 */ /* 0x0001e4000c10112c */
[----:B0-----:R-:W-:-:S06]  /*e200*/  PRMT R2, RZ, 0x7610, R2 ;  /* 0x00007610ff027816 */ /* 0x001fcc0000000002 */
[----:B------:R-:W4:Y:S01]  /*e210*/  @!P5 LDG.E.U8 R2, desc[UR44][R30.64+0x20] ;  /* 0x0000202c1e02d981 */ /* 0x000f22000c1e1100 */
[----:B------:R-:W-:Y:S02]  /*e220*/  ISETP.LT.OR P0, PT, R45, 0x2a, !P6 ;  /* 0x0000002a2d00780c */ /* 0x000fe40007701670 */
[----:B------:R-:W-:Y:S02]  /*e230*/  @P4 LOP3.LUT R0, R0, 0x2000, RZ, 0xfc, !PT ;  /* 0x0000200000004812 */ /* 0x000fe400078efcff */
[----:B------:R-:W-:Y:S02]  /*e240*/  @P2 LOP3.LUT R229, R229, 0x1, RZ, 0xfc, !PT ;  /* 0x00000001e5e52812 */ /* 0x000fe400078efcff */
[----:B------:R-:W-:-:S07]  /*e250*/  LOP3.LUT R0, R0, 0xfffffeff, RZ, 0xc0, !PT ;  /* 0xfffffeff00007812 */ /* 0x000fce00078ec0ff */
[----:B------:R-:W-:Y:S02]  /*e260*/  @!P0 IADD3 R87, P2, P1, R87, UR10, R26 ;  /* 0x0000000a57578c10 */ /* 0x000fe4000f95e01a */
[----:B------:R-:W-:Y:S02]  /*e270*/  @P0 LOP3.LUT R0, R0, 0x100, RZ, 0xfc, !PT ;  /* 0x0000010000000812 */ /* 0x000fe400078efcff */
[----:B------:R-:W-:Y:S02]  /*e280*/  @!P0 IADD3.X R89, R89, UR9, R44, P2, P1 ;  /* 0x0000000959598c10 */ /* 0x000fe400097e242c */
[----:B------:R-:W-:-:S04]  /*e290*/  ISETP.GE.AND P0, PT, R46, 0x89, PT ;  /* 0x000000892e00780c */ /* 0x000fc80003f06270 */
[----:B------:R-:W-:Y:S01]  /*e2a0*/  ISETP.LT.OR P4, PT, R45, 0x31, !P0 ;  /* 0x000000312d00780c */ /* 0x000fe20004781670 */
[----:B------:R-:W-:Y:S01]  /*e2b0*/  IMAD.U32 R126, RZ, RZ, UR7 ;  /* 0x00000007ff7e7e24 */ /* 0x000fe2000f8e00ff */
[----:B------:R-:W-:-:S11]  /*e2c0*/  LOP3.LUT R229, R229, 0xfffff7ff, RZ, 0xc0, !PT ;  /* 0xfffff7ffe5e57812 */ /* 0x000fd600078ec0ff */
[----:B------:R-:W-:Y:S02]  /*e2d0*/  @!P4 IADD3 R122, P2, P1, R122, UR6, R26 ;  /* 0x000000067a7acc10 */ /* 0x000fe4000f95e01a */
[----:B------:R-:W-:Y:S02]  /*e2e0*/  @P4 LOP3.LUT R229, R229, 0x800, RZ, 0xfc, !PT ;  /* 0x00000800e5e54812 */ /* 0x000fe400078efcff */
[----:B------:R-:W-:Y:S02]  /*e2f0*/  @!P4 IADD3.X R126, R126, UR5, R44, P2, P1 ;  /* 0x000000057e7ecc10 */ /* 0x000fe400097e242c */
[----:B------:R-:W-:Y:S02]  /*e300*/  LOP3.LUT P4, RZ, R0, 0x2000, RZ, 0xc0, !PT ;  /* 0x0000200000ff7812 */ /* 0x000fe4000788c0ff */
[----:B----4-:R-:W-:-:S04]  /*e310*/  LOP3.LUT R2, R2, 0xff, RZ, 0xc0, !PT ;  /* 0x000000ff02027812 */ /* 0x010fc800078ec0ff */
[----:B------:R-:W-:-:S05]  /*e320*/  F2FP.F16.E4M3.UNPACK_B R2, R2 ;  /* 0x00000002ff02723e */ /* 0x000fca00020006ff */
[----:B------:R-:W-:-:S05]  /*e330*/  HADD2.F32 R2, -RZ, R2.H0_H0 ;  /* 0x20000002ff027230 */ /* 0x000fca0000004100 */
[----:B------:R-:W-:-:S04]  /*e340*/  FMUL R2, R2, UR38 ;  /* 0x0000002602027c20 */ /* 0x000fc80008400000 */
[----:B--2---:R-:W-:Y:S01]  /*e350*/  FFMA R2, R226, UR39, R2 ;  /* 0x00000027e2027c23 */ /* 0x004fe20008000002 */
[----:B------:R-:W-:Y:S01]  /*e360*/  IMAD.U32 R125, RZ, RZ, UR8 ;  /* 0x00000008ff7d7e24 */ /* 0x000fe2000f8e00ff */
[----:B------:R-:W2:Y:S03]  /*e370*/  LDL.LU R226, [R1+0x10] ;  /* 0x0000100001e27983 */ /* 0x000ea60000300800 */
[----:B------:R-:W-:-:S05]  /*e380*/  F2FP.SATFINITE.E4M3.F32.PACK_AB_MERGE_C R2, RZ, R2, RZ ;  /* 0x00000002ff02723e */ /* 0x000fca00048070ff */
[----:B------:R0:W-:Y:S02]  /*e390*/  @!P5 STG.E.U8 desc[UR44][R118.64+0x20], R2 ;  /* 0x000020027600d986 */ /* 0x0001e4000c10112c */
[----:B0-----:R-:W-:-:S06]  /*e3a0*/  PRMT R2, RZ, 0x7610, R2 ;  /* 0x00007610ff027816 */ /* 0x001fcc0000000002 */
[----:B------:R-:W4:Y:S01]  /*e3b0*/  @!P4 LDG.E.U8 R2, desc[UR44][R30.64+0x21] ;  /* 0x0000212c1e02c981 */ /* 0x000f22000c1e1100 */
[----:B------:R-:W-:Y:S01]  /*e3c0*/  ISETP.LT.OR P5, PT, R45, 0x32, !P0 ;  /* 0x000000322d00780c */ /* 0x000fe200047a1670 */
[----:B------:R-:W-:Y:S02]  /*e3d0*/  IMAD.U32 R127, RZ, RZ, UR7 ;  /* 0x00000007ff7f7e24 */ /* 0x000fe4000f8e00ff */
[----:B------:R-:W-:Y:S02]  /*e3e0*/  IMAD.U32 R3, RZ, RZ, UR8 ;  /* 0x00000008ff037e24 */ /* 0x000fe4000f8e00ff */
[----:B------:R-:W-:-:S08]  /*e3f0*/  IMAD.U32 R123, RZ, RZ, UR7 ;  /* 0x00000007ff7b7e24 */ /* 0x000fd0000f8e00ff */
[----:B------:R-:W-:-:S04]  /*e400*/  @!P5 IADD3 R125, P2, P1, R125, UR6, R26 ;  /* 0x000000067d7ddc10 */ /* 0x000fc8000f95e01a */
[----:B------:R-:W-:Y:S02]  /*e410*/  @!P5 IADD3.X R127, R127, UR5, R44, P2, P1 ;  /* 0x000000057f7fdc10 */ /* 0x000fe400097e242c */
[----:B----4-:R-:W-:-:S04]  /*e420*/  LOP3.LUT R2, R2, 0xff, RZ, 0xc0, !PT ;  /* 0x000000ff02027812 */ /* 0x010fc800078ec0ff */
[----:B------:R-:W-:-:S05]  /*e430*/  F2FP.F16.E4M3.UNPACK_B R2, R2 ;  /* 0x00000002ff02723e */ /* 0x000fca00020006ff */
[----:B------:R-:W-:-:S05]  /*e440*/  HADD2.F32 R2, -RZ, R2.H0_H0 ;  /* 0x20000002ff027230 */ /* 0x000fca0000004100 */
[----:B------:R-:W-:-:S04]  /*e450*/  FMUL R2, R2, UR38 ;  /* 0x0000002602027c20 */ /* 0x000fc80008400000 */
[----:B---3--:R-:W-:Y:S02]  /*e460*/  FFMA R2, R227, UR39, R2 ;  /* 0x00000027e3027c23 */ /* 0x008fe40008000002 */
[----:B------:R-:W3:Y:S03]  /*e470*/  LDL.LU R227, [R1+0x14] ;  /* 0x0000140001e37983 */ /* 0x000ee60000300800 */
[----:B------:R-:W-:-:S05]  /*e480*/  F2FP.SATFINITE.E4M3.F32.PACK_AB_MERGE_C R2, RZ, R2, RZ ;  /* 0x00000002ff02723e */ /* 0x000fca00048070ff */
[----:B------:R0:W-:Y:S01]  /*e490*/  @!P4 STG.E.U8 desc[UR44][R114.64+0x21], R2 ;  /* 0x000021027200c986 */ /* 0x0001e2000c10112c */
[----:B------:R-:W-:-:S13]  /*e4a0*/  ISETP.LT.OR P4, PT, R45, 0x39, !P0 ;  /* 0x000000392d00780c */ /* 0x000fda0004781670 */
[----:B------:R-:W-:-:S04]  /*e4b0*/  @!P4 IADD3 R124, P2, P1, R3, UR6, R26 ;  /* 0x00000006037ccc10 */ /* 0x000fc8000f95e01a */
[----:B------:R-:W-:Y:S02]  /*e4c0*/  @!P4 IADD3.X R123, R123, UR5, R44, P2, P1 ;  /* 0x000000057b7bcc10 */ /* 0x000fe400097e242c */
[----:B------:R-:W-:Y:S02]  /*e4d0*/  ISETP.LT.OR P1, PT, R45, 0x29, !P3 ;  /* 0x000000292d00780c */ /* 0x000fe40005f21670 */
[----:B0-----:R-:W-:-:S11]  /*e4e0*/  PRMT R2, RZ, 0x7610, R2 ;  /* 0x00007610ff027816 */ /* 0x001fd60000000002 */
[----:B------:R-:W4:Y:S02]  /*e4f0*/  @!P1 LDG.E.U8 R2, desc[UR44][R28.64+0x28] ;  /* 0x0000282c1c029981 */ /* 0x000f24000c1e1100 */
[----:B----4-:R-:W-:-:S04]  /*e500*/  LOP3.LUT R2, R2, 0xff, RZ, 0xc0, !PT ;  /* 0x000000ff02027812 */ /* 0x010fc800078ec0ff */
[----:B------:R-:W-:-:S05]  /*e510*/  F2FP.F16.E4M3.UNPACK_B R2, R2 ;  /* 0x00000002ff02723e */ /* 0x000fca00020006ff */
[----:B------:R-:W-:-:S05]  /*e520*/  HADD2.F32 R2, -RZ, R2.H0_H0 ;  /* 0x20000002ff027230 */ /* 0x000fca0000004100 */
[----:B------:R-:W-:-:S04]  /*e530*/  FMUL R2, R2, UR38 ;  /* 0x0000002602027c20 */ /* 0x000fc80008400000 */
[----:B--2---:R-:W-:Y:S02]  /*e540*/  FFMA R6, R226, UR39, R2 ;  /* 0x00000027e2067c23 */ /* 0x004fe40008000002 */
[----:B------:R-:W0:Y:S01]  /*e550*/  @!P1 LDC.64 R2, c[0x0][0x5c0] ;  /* 0x00017000ff029b82 */ /* 0x000e220000000a00 */
[----:B------:R-:W-:Y:S01]  /*e560*/  LOP3.LUT R229, R229, 0xfffffdff, RZ, 0xc0, !PT ;  /* 0xfffffdffe5e57812 */ /* 0x000fe200078ec0ff */
        /* <DEDUP_REMOVED lines=29> */
[----:B------:R-:W-:Y:S02]  /*e740*/  @P4 LOP3.LUT R229, R229, 0x100, RZ, 0xfc, !PT ;  /* 0x00000100e5e54812 */ /* 0x000fe400078efcff */
[C---:B------:R-:W-:Y:S02]  /*e750*/  ISETP.LT.OR P4, PT, R45.reuse, 0x3a, !P0 ;  /* 0x0000003a2d00780c */ /* 0x040fe40004781670 */
[----:B------:R-:W-:Y:S02]  /*e760*/  @P3 LOP3.LUT R0, R0, 0x1000, RZ, 0xfc, !PT ;  /* 0x0000100000003812 */ /* 0x000fe400078efcff */
[----:B------:R-:W-:Y:S02]  /*e770*/  ISETP.LT.OR P3, PT, R45, 0x31, !P6 ;  /* 0x000000312d00780c */ /* 0x000fe40007761670 */
[----:B------:R-:W-:Y:S01]  /*e780*/  LOP3.LUT R229, R229, 0xffffff7f, RZ, 0xc0, !PT ;  /* 0xffffff7fe5e57812 */ /* 0x000fe200078ec0ff */
[----:B------:R-:W-:-:S06]  /*e790*/  IMAD.U32 R118, RZ, RZ, UR7 ;  /* 0x00000007ff767e24 */ /* 0x000fcc000f8e00ff */
[----:B------:R-:W-:Y:S02]  /*e7a0*/  @!P4 IADD3 R121, P2, P1, R121, UR6, R26 ;  /* 0x000000067979cc10 */ /* 0x000fe4000f95e01a */
[----:B------:R-:W-:Y:S02]  /*e7b0*/  @P4 LOP3.LUT R229, R229, 0x80, RZ, 0xfc, !PT ;  /* 0x00000080e5e54812 */ /* 0x000fe400078efcff */
[----:B------:R-:W-:Y:S02]  /*e7c0*/  @!P4 IADD3.X R120, R7, UR5, R44, P2, P1 ;  /* 0x000000050778cc10 */ /* 0x000fe400097e242c */
[----:B------:R-:W-:Y:S02]  /*e7d0*/  LOP3.LUT R229, R229, 0xffffffbf, RZ, 0xc0, !PT ;  /* 0xffffffbfe5e57812 */ /* 0x000fe400078ec0ff */
[----:B------:R-:W-:Y:S02]  /*e7e0*/  @!P3 IADD3 R119, P2, P1, R119, UR10, R26 ;  /* 0x0000000a7777bc10 */ /* 0x000fe4000f95e01a */
[----:B------:R-:W-:-:S02]  /*e7f0*/  @P3 LOP3.LUT R229, R229, 0x40, RZ, 0xfc, !PT ;  /* 0x00000040e5e53812 */ /* 0x000fc400078efcff */
[----:B------:R-:W-:Y:S02]  /*e800*/  @!P3 IADD3.X R118, R118, UR9, R44, P2, P1 ;  /* 0x000000097676bc10 */ /* 0x000fe400097e242c */
[----:B------:R-:W-:Y:S02]  /*e810*/  LOP3.LUT P3, RZ, R0, 0x1000, RZ, 0xc0, !PT ;  /* 0x0000100000ff7812 */ /* 0x000fe4000786c0ff */
[----:B----4-:R-:W-:-:S04]  /*e820*/  LOP3.LUT R2, R2, 0xff, RZ, 0xc0, !PT ;  /* 0x000000ff02027812 */ /* 0x010fc800078ec0ff */
[----:B------:R-:W-:-:S05]  /*e830*/  F2FP.F16.E4M3.UNPACK_B R2, R2 ;  /* 0x00000002ff02723e */ /* 0x000fca00020006ff */
[----:B------:R-:W-:-:S05]  /*e840*/  HADD2.F32 R2, -RZ, R2.H0_H0 ;  /* 0x20000002ff027230 */ /* 0x000fca0000004100 */
[----:B------:R-:W-:-:S04]  /*e850*/  FMUL R2, R2, UR38 ;  /* 0x0000002602027c20 */ /* 0x000fc80008400000 */
[----:B--2---:R-:W-:Y:S01]  /*e860*/  FFMA R2, R226, UR39, R2 ;  /* 0x00000027e2027c23 */ /* 0x004fe20008000002 */
[----:B------:R-:W-:Y:S01]  /*e870*/  LOP3.LUT P4, RZ, R47, 0x8000, RZ, 0xc0, !PT ;  /* 0x000080002fff7812 */ /* 0x000fe2000788c0ff */
[----:B------:R-:W2:Y:S03]  /*e880*/  LDL.LU R226, [R1+0x20] ;  /* 0x0000200001e27983 */ /* 0x000ea60000300800 */
[----:B------:R-:W-:-:S05]  /*e890*/  F2FP.SATFINITE.E4M3.F32.PACK_AB_MERGE_C R2, RZ, R2, RZ ;  /* 0x00000002ff02723e */ /* 0x000fca00048070ff */
[----:B------:R0:W-:Y:S02]  /*e8a0*/  @!P5 STG.E.U8 desc[UR44][R116.64+0x28], R2 ;  /* 0x000028027400d986 */ /* 0x0001e4000c10112c */
[----:B0-----:R-:W-:-:S06]  /*e8b0*/  PRMT R2, RZ, 0x7610, R2 ;  /* 0x00007610ff027816 */ /* 0x001fcc0000000002 */
[----:B------:R-:W4:Y:S02]  /*e8c0*/  @!P3 LDG.E.U8 R2, desc[UR44][R30.64+0x29] ;  /* 0x0000292c1e02b981 */ /* 0x000f24000c1e1100 */
[----:B----4-:R-:W-:-:S04]  /*e8d0*/  LOP3.LUT R2, R2, 0xff, RZ, 0xc0, !PT ;  /* 0x000000ff02027812 */ /* 0x010fc800078ec0ff */
[----:B------:R-:W-:-:S05]  /*e8e0*/  F2FP.F16.E4M3.UNPACK_B R2, R2 ;  /* 0x00000002ff02723e */ /* 0x000fca00020006ff */
[----:B------:R-:W-:-:S05]  /*e8f0*/  HADD2.F32 R2, -RZ, R2.H0_H0 ;  /* 0x20000002ff027230 */ /* 0x000fca0000004100 */
[----:B------:R-:W-:-:S04]  /*e900*/  FMUL R2, R2, UR38 ;  /* 0x0000002602027c20 */ /* 0x000fc80008400000 */
[----:B---3--:R-:W-:Y:S01]  /*e910*/  FFMA R2, R227, UR39, R2 ;  /* 0x00000027e3027c23 */ /* 0x008fe20008000002 */
[----:B------:R-:W-:Y:S01]  /*e920*/  ISETP.LT.OR P5, PT, R45, 0x32, !P6 ;  /* 0x000000322d00780c */ /* 0x000fe200077a1670 */
[----:B------:R-:W-:Y:S01]  /*e930*/  IMAD.U32 R117, RZ, RZ, UR8 ;  /* 0x00000008ff757e24 */ /* 0x000fe2000f8e00ff */
[----:B------:R-:W-:Y:S01]  /*e940*/  LOP3.LUT R229, R229, 0xffffffdf, RZ, 0xc0, !PT ;  /* 0xffffffdfe5e57812 */ /* 0x000fe200078ec0ff */
[----:B------:R-:W-:Y:S01]  /*e950*/  IMAD.U32 R116, RZ, RZ, UR7 ;  /* 0x00000007ff747e24 */ /* 0x000fe2000f8e00ff */
[----:B------:R-:W-:Y:S01]  /*e960*/  F2FP.SATFINITE.E4M3.F32.PACK_AB_MERGE_C R2, RZ, R2, RZ ;  /* 0x00000002ff02723e */ /* 0x000fe200048070ff */
[----:B------:R-:W-:Y:S01]  /*e970*/  IMAD.U32 R115, RZ, RZ, UR8 ;  /* 0x00000008ff737e24 */ /* 0x000fe2000f8e00ff */
[----:B------:R-:W3:Y:S04]  /*e980*/  LDL.LU R227, [R1+0x24] ;  /* 0x0000240001e37983 */ /* 0x000ee80000300800 */
[----:B------:R0:W-:Y:S02]  /*e990*/  @!P3 STG.E.U8 desc[UR44][R112.64+0x29], R2 ;  /* 0x000029027000b986 */ /* 0x0001e4000c10112c */
[----:B0-----:R-:W-:-:S06]  /*e9a0*/  PRMT R2, RZ, 0x7610, R2 ;  /* 0x00007610ff027816 */ /* 0x001fcc0000000002 */
[----:B------:R-:W4:Y:S01]  /*e9b0*/  @!P4 LDG.E.U8 R2, desc[UR44][R32.64+0x20] ;  /* 0x0000202c2002c981 */ /* 0x000f22000c1e1100 */
[----:B------:R-:W-:-:S04]  /*e9c0*/  @!P5 IADD3 R117, P2, P1, R117, UR10, R26 ;  /* 0x0000000a7575dc10 */ /* 0x000fc8000f95e01a */
[----:B------:R-:W-:Y:S02]  /*e9d0*/  @!P5 IADD3.X R116, R116, UR9, R44, P2, P1 ;  /* 0x000000097474dc10 */ /* 0x000fe400097e242c */
[----:B------:R-:W-:Y:S01]  /*e9e0*/  ISETP.LT.OR P1, PT, R45, 0x39, !P6 ;  /* 0x000000392d00780c */ /* 0x000fe20007721670 */
[----:B------:R-:W-:Y:S01]  /*e9f0*/  IMAD.U32 R3, RZ, RZ, UR7 ;  /* 0x00000007ff037e24 */ /* 0x000fe2000f8e00ff */
[----:B------:R-:W-:Y:S02]  /*ea00*/  @P5 LOP3.LUT R229, R229, 0x20, RZ, 0xfc, !PT ;  /* 0x00000020e5e55812 */ /* 0x000fe400078efcff */
[C---:B------:R-:W-:Y:S02]  /*ea10*/  LOP3.LUT P5, RZ, R0.reuse, 0x800, RZ, 0xc0, !PT ;  /* 0x0000080000ff7812 */ /* 0x040fe400078ac0ff */
[----:B------:R-:W-:-:S07]  /*ea20*/  LOP3.LUT R0, R0, 0xffffffbf, RZ, 0xc0, !PT ;  /* 0xffffffbf00007812 */ /* 0x000fce00078ec0ff */
        /* <DEDUP_REMOVED lines=9> */
[----:B------:R-:W-:Y:S01]  /*eac0*/  ISETP.LT.OR P2, PT, R45, 0x3a, !P6 ;  /* 0x0000003a2d00780c */ /* 0x000fe20007741670 */
[----:B------:R-:W2:Y:S03]  /*ead0*/  LDL.LU R226, [R1+0x28] ;  /* 0x0000280001e27983 */ /* 0x000ea60000300800 */
[----:B------:R-:W-:-:S05]  /*eae0*/  F2FP.SATFINITE.E4M3.F32.PACK_AB_MERGE_C R2, RZ, R2, RZ ;  /* 0x00000002ff02723e */ /* 0x000fca00048070ff */
[----:B------:R0:W-:Y:S02]  /*eaf0*/  @!P4 STG.E.U8 desc[UR44][R110.64+0x20], R2 ;  /* 0x000020026e00c986 */ /* 0x0001e4000c10112c */
[----:B0-----:R-:W-:-:S06]  /*eb00*/  PRMT R2, RZ, 0x7610, R2 ;  /* 0x00007610ff027816 */ /* 0x001fcc0000000002 */
[----:B------:R-:W4:Y:S01]  /*eb10*/  @!P1 LDG.E.U8 R2, desc[UR44][R32.64+0x21] ;  /* 0x0000212c20029981 */ /* 0x000f22000c1e1100 */
[----:B------:R-:W-:-:S04]  /*eb20*/  LOP3.LUT R0, R0, 0xffffff7f, RZ, 0xc0, !PT ;  /* 0xffffff7f00007812 */ /* 0x000fc800078ec0ff */
[----:B------:R-:W-:-:S04]  /*eb30*/  @P2 LOP3.LUT R0, R0, 0x80, RZ, 0xfc, !PT ;  /* 0x0000008000002812 */ /* 0x000fc800078efcff */
[----:B------:R-:W-:Y:S02]  /*eb40*/  LOP3.LUT P4, RZ, R0, 0x400, RZ, 0xc0, !PT ;  /* 0x0000040000ff7812 */ /* 0x000fe4000788c0ff */
[----:B------:R-:W-:Y:S02]  /*eb50*/  PRMT R6, RZ, 0x7610, R6 ;  /* 0x00007610ff067816 */ /* 0x000fe40000000006 */
[----:B----4-:R-:W-:-:S04]  /*eb60*/  LOP3.LUT R2, R2, 0xff, RZ, 0xc0, !PT ;  /* 0x000000ff02027812 */ /* 0x010fc800078ec0ff */
[----:B------:R-:W-:-:S05]  /*eb70*/  F2FP.F16.E4M3.UNPACK_B R2, R2 ;  /* 0x00000002ff02723e */ /* 0x000fca00020006ff */
[----:B------:R-:W-:-:S05]  /*eb80*/  HADD2.F32 R2, -RZ, R2.H0_H0 ;  /* 0x20000002ff027230 */ /* 0x000fca0000004100 */
[----:B------:R-:W-:-:S04]  /*eb90*/  FMUL R2, R2, UR38 ;  /* 0x0000002602027c20 */ /* 0x000fc80008400000 */
[----:B---3--:R-:W-:-:S05]  /*eba0*/  FFMA R2, R227, UR39, R2 ;  /* 0x00000027e3027c23 */ /* 0x008fca0008000002 */
[----:B------:R-:W-:-:S05]  /*ebb0*/  F2FP.SATFINITE.E4M3.F32.PACK_AB_MERGE_C R2, RZ, R2, RZ ;  /* 0x00000002ff02723e */ /* 0x000fca00048070ff */
[----:B------:R0:W-:Y:S04]  /*ebc0*/  @!P1 STG.E.U8 desc[UR44][R100.64+0x21], R2 ;  /* 0x0000210264009986 */ /* 0x0001e8000c10112c */
[----:B------:R-:W3:Y:S01]  /*ebd0*/  @!P4 LDG.E.U8 R6, desc[UR44][R34.64+0x20] ;  /* 0x0000202c2206c981 */ /* 0x000ee2000c1e1100 */
[----:B------:R-:W-:Y:S02]  /*ebe0*/  IMAD.U32 R113, RZ, RZ, UR8 ;  /* 0x00000008ff717e24 */ /* 0x000fe4000f8e00ff */
[----:B------:R-:W-:-:S03]  /*ebf0*/  IMAD.U32 R112, RZ, RZ, UR7 ;  /* 0x00000007ff707e24 */ /* 0x000fc6000f8e00ff */
[----:B------:R-:W-:-:S04]  /*ec00*/  @!P2 IADD3 R113, P6, P3, R113, UR10, R26 ;  /* 0x0000000a7171ac10 */ /* 0x000fc8000fbde01a */
[----:B------:R-:W-:Y:S02]  /*ec10*/  @!P2 IADD3.X R112, R112, UR9, R44, P6, P3 ;  /* 0x000000097070ac10 */ /* 0x000fe4000b7e642c */
[C---:B------:R-:W-:Y:S02]  /*ec20*/  ISETP.LT.OR P2, PT, R45.reuse, 0x41, !P0 ;  /* 0x000000412d00780c */ /* 0x040fe40004741670 */
[----:B------:R-:W-:Y:S01]  /*ec30*/  ISETP.LT.OR P1, PT, R45, 0x42, !P0 ;  /* 0x000000422d00780c */ /* 0x000fe20004721670 */
[----:B------:R-:W-:Y:S02]  /*ec40*/  IMAD.U32 R110, RZ, RZ, UR8 ;  /* 0x00000008ff6e7e24 */ /* 0x000fe4000f8e00ff */
[----:B------:R-:W-:Y:S02]  /*ec50*/  IMAD.U32 R109, RZ, RZ, UR7 ;  /* 0x00000007ff6d7e24 */ /* 0x000fe4000f8e00ff */
[----:B------:R-:W-:-:S06]  /*ec60*/  IMAD.U32 R7, RZ, RZ, UR8 ;  /* 0x00000008ff077e24 */ /* 0x000fcc000f8e00ff */
[----:B------:R-:W-:-:S04]  /*ec70*/  @!P2 IADD3 R110, P6, P3, R110, UR6, R26 ;  /* 0x000000066e6eac10 */ /* 0x000fc8000fbde01a */
[----:B------:R-:W-:Y:S02]  /*ec80*/  @!P2 IADD3.X R109, R109, UR5, R44, P6, P3 ;  /* 0x000000056d6dac10 */ /* 0x000fe4000b7e642c */
[----:B------:R-:W-:-:S04]  /*ec90*/  @!P1 IADD3 R108, P6, P3, R7, UR6, R26 ;  /* 0x00000006076c9c10 */ /* 0x000fc8000fbde01a */
[----:B0-----:R-:W-:Y:S02]  /*eca0*/  @!P1 IADD3.X R101, R3, UR5, R44, P6, P3 ;  /* 0x0000000503659c10 */ /* 0x001fe4000b7e642c */
[----:B------:R-:W0:Y:S02]  /*ecb0*/  @!P4 LDC.64 R2, c[0x0][0x5c0] ;  /* 0x00017000ff02cb82 */ /* 0x000e240000000a00 */
[----:B0-----:R-:W-:-:S05]  /*ecc0*/  @!P4 IADD3 R2, P3, R78, R2, RZ ;  /* 0x000000024e02c210 */ /* 0x001fca0007f7e0ff */
[----:B------:R-:W-:Y:S01]  /*ecd0*/  @!P4 IMAD.X R3, R86, 0x1, R3, P3 ;  /* 0x000000015603c824 */ /* 0x000fe200018e0603 */
[----:B---3--:R-:W-:-:S04]  /*ece0*/  LOP3.LUT R6, R6, 0xff, RZ, 0xc0, !PT ;  /* 0x000000ff06067812 */ /* 0x008fc800078ec0ff */
[----:B------:R-:W-:-:S05]  /*ecf0*/  F2FP.F16.E4M3.UNPACK_B R6, R6 ;  /* 0x00000006ff06723e */ /* 0x000fca00020006ff */
[----:B------:R-:W-:-:S05]  /*ed00*/  HADD2.F32 R6, -RZ, R6.H0_H0 ;  /* 0x20000006ff067230 */ /* 0x000fca0000004100 */
[----:B------:R-:W-:-:S04]  /*ed10*/  FMUL R6, R6, UR38 ;  /* 0x0000002606067c20 */ /* 0x000fc80008400000 */
[----:B--2---:R-:W-:Y:S02]  /*ed20*/  FFMA R6, R226, UR39, R6 ;  /* 0x00000027e2067c23 */ /* 0x004fe40008000006 */
[----:B------:R-:W2:Y:S03]  /*ed30*/  LDL.LU R226, [R1+0x2c] ;  /* 0x00002c0001e27983 */ /* 0x000ea60000300800 */
[----:B------:R-:W-:Y:S01]  /*ed40*/  F2FP.SATFINITE.E4M3.F32.PACK_AB_MERGE_C R6, RZ, R6, RZ ;  /* 0x00000006ff06723e */ /* 0x000fe200048070ff */
[----:B------:R-:W3:Y:S04]  /*ed50*/  LDL.LU R227, [R1+0x30] ;  /* 0x0000300001e37983 */ /* 0x000ee80000300800 */
[----:B------:R0:W-:Y:S02]  /*ed60*/  @!P4 STG.E.U8 desc[UR44][R2.64+0x20], R6 ;  /* 0x000020060200c986 */ /* 0x0001e4000c10112c */
[----:B0-----:R-:W-:Y:S01]  /*ed70*/  PRMT R6, RZ, 0x7610, R6 ;  /* 0x00007610ff067816 */ /* 0x001fe20000000006 */
[----:B------:R-:W0:Y:S05]  /*ed80*/  @!P5 LDC.64 R2, c[0x0][0x5c0] ;  /* 0x00017000ff02db82 */ /* 0x000e2a0000000a00 */
[----:B------:R-:W4:Y:S01]  /*ed90*/  @!P5 LDG.E.U8 R6, desc[UR44][R34.64+0x21] ;  /* 0x0000212c2206d981 */ /* 0x000f22000c1e1100 */
[----:B------:R-:W-:-:S02]  /*eda0*/  LOP3.LUT R229, R229, 0xffffdfff, RZ, 0xc0, !PT ;  /* 0xffffdfffe5e57812 */ /* 0x000fc400078ec0ff */
[C---:B------:R-:W-:Y:S02]  /*edb0*/  ISETP.LT.OR P3, PT, R45.reuse, 0x49, !P0 ;  /* 0x000000492d00780c */ /* 0x040fe40004761670 */
[----:B------:R-:W-:Y:S02]  /*edc0*/  ISETP.LT.OR P4, PT, R45, 0x4a, !P0 ;  /* 0x0000004a2d00780c */ /* 0x000fe40004781670 */
        /* <DEDUP_REMOVED lines=8> */
[----:B--2---:R-:W-:Y:S01]  /*ee50*/  FFMA R6, R226, UR39, R6 ;  /* 0x00000027e2067c23 */ /* 0x004fe20008000006 */
[----:B------:R-:W-:Y:S01]  /*ee60*/  LOP3.LUT R229, R229, 0xffffefff, RZ, 0xc0, !PT ;  /* 0xffffefffe5e57812 */ /* 0x000fe200078ec0ff */
[----:B------:R-:W-:Y:S01]  /*ee70*/  IMAD.U32 R100, RZ, RZ, UR8 ;  /* 0x00000008ff647e24 */ /* 0x000fe2000f8e00ff */
[----:B------:R-:W-:Y:S01]  /*ee80*/  LOP3.LUT R0, R0, 0xffffffef, RZ, 0xc0, !PT ;  /* 0xffffffef00007812 */ /* 0x000fe200078ec0ff */
[----:B------:R-:W-:Y:S01]  /*ee90*/  IMAD.U32 R86, RZ, RZ, UR7 ;  /* 0x00000007ff567e24 */ /* 0x000fe2000f8e00ff */
[----:B------:R-:W-:Y:S01]  /*eea0*/  F2FP.SATFINITE.E4M3.F32.PACK_AB_MERGE_C R6, RZ, R6, RZ ;  /* 0x00000006ff06723e */ /* 0x000fe200048070ff */
[----:B------:R-:W-:Y:S01]  /*eeb0*/  IMAD.U32 R78, RZ, RZ, UR8 ;  /* 0x00000008ff4e7e24 */ /* 0x000fe2000f8e00ff */
[----:B------:R-:W2:Y:S04]  /*eec0*/  LDL.LU R226, [R1+0x34] ;  /* 0x0000340001e27983 */ /* 0x000ea80000300800 */
[----:B------:R0:W-:Y:S02]  /*eed0*/  @!P5 STG.E.U8 desc[UR44][R2.64+0x21], R6 ;  /* 0x000021060200d986 */ /* 0x0001e4000c10112c */
[----:B0-----:R-:W-:-:S06]  /*eee0*/  PRMT R2, RZ, 0x7610, R2 ;  /* 0x00007610ff027816 */ /* 0x001fcc0000000002 */
[----:B------:R-:W4:Y:S01]  /*eef0*/  @!P2 LDG.E.U8 R2, desc[UR44][R32.64+0x28] ;  /* 0x0000282c2002a981 */ /* 0x000f22000c1e1100 */
[----:B------:R-:W-:Y:S02]  /*ef00*/  @P1 LOP3.LUT R229, R229, 0x1000, RZ, 0xfc, !PT ;  /* 0x00001000e5e51812 */ /* 0x000fe400078efcff */
[----:B------:R-:W-:Y:S02]  /*ef10*/  @!P3 IADD3 R100, P1, P6, R100, UR6, R26 ;  /* 0x000000066464bc10 */ /* 0x000fe4000fe3e01a */
[----:B------:R-:W-:Y:S01]  /*ef20*/  @P3 LOP3.LUT R0, R0, 0x10, RZ, 0xfc, !PT ;  /* 0x0000001000003812 */ /* 0x000fe200078efcff */
[----:B------:R-:W-:Y:S01]  /*ef30*/  IMAD.U32 R12, RZ, RZ, UR7 ;  /* 0x00000007ff0c7e24 */ /* 0x000fe2000f8e00ff */
[----:B------:R-:W-:Y:S02]  /*ef40*/  @!P3 IADD3.X R86, R86, UR5, R44, P1, P6 ;  /* 0x000000055656bc10 */ /* 0x000fe40008fec42c */
[----:B------:R-:W-:Y:S02]  /*ef50*/  @!P4 IADD3 R78, P1, P6, R78, UR6, R26 ;  /* 0x000000064e4ecc10 */ /* 0x000fe4000fe3e01a */
[----:B------:R-:W-:-:S02]  /*ef60*/  LOP3.LUT R0, R0, 0xffffffdf, RZ, 0xc0, !PT ;  /* 0xffffffdf00007812 */ /* 0x000fc400078ec0ff */
[----:B------:R-:W-:Y:S02]  /*ef70*/  @!P4 IADD3.X R12, R12, UR5, R44, P1, P6 ;  /* 0x000000050c0ccc10 */ /* 0x000fe40008fec42c */
[----:B------:R-:W-:Y:S02]  /*ef80*/  @P4 LOP3.LUT R0, R0, 0x20, RZ, 0xfc, !PT ;  /* 0x0000002000004812 */ /* 0x000fe400078efcff */
[----:B------:R-:W-:-:S04]  /*ef90*/  ISETP.GE.AND P4, PT, R46, 0x109, PT ;  /* 0x000001092e00780c */ /* 0x000fc80003f86270 */
[----:B------:R-:W-:Y:S01]  /*efa0*/  ISETP.LT.OR P5, PT, R45, 0x41, !P4 ;  /* 0x000000412d00780c */ /* 0x000fe200067a1670 */
[----:B------:R-:W-:Y:S01]  /*efb0*/  IMAD.U32 R7, RZ, RZ, UR7 ;  /* 0x00000007ff077e24 */ /* 0x000fe2000f8e00ff */
[----:B------:R-:W-:-:S11]  /*efc0*/  LOP3.LUT P1, RZ, R47, 0x1000000, RZ, 0xc0, !PT ;  /* 0x010000002fff7812 */ /* 0x000fd6000782c0ff */
[----:B------:R-:W-:-:S04]  /*efd0*/  @!P5 IADD3 R6, P3, P6, R9, UR10, R26 ;  /* 0x0000000a0906dc10 */ /* 0x000fc8000fe7e01a */
        /* <DEDUP_REMOVED lines=8> */
[----:B------:R-:W-:Y:S02]  /*f060*/  LOP3.LUT P1, RZ, R0, 0x200, RZ, 0xc0, !PT ;  /* 0x0000020000ff7812 */ /* 0x000fe4000782c0ff */
[----:B------:R-:W-:Y:S02]  /*f070*/  PRMT R3, RZ, 0x7610, R3 ;  /* 0x00007610ff037816 */ /* 0x000fe40000000003 */
[----:B----4-:R-:W-:-:S04]  /*f080*/  LOP3.LUT R2, R2, 0xff, RZ, 0xc0, !PT ;  /* 0x000000ff02027812 */ /* 0x010fc800078ec0ff */
[----:B------:R-:W-:-:S05]  /*f090*/  F2FP.F16.E4M3.UNPACK_B R2, R2 ;  /* 0x00000002ff02723e */ /* 0x000fca00020006ff */
[----:B------:R-:W-:-:S05]  /*f0a0*/  HADD2.F32 R2, -RZ, R2.H0_H0 ;  /* 0x20000002ff027230 */ /* 0x000fca0000004100 */
[----:B------:R-:W-:-:S04]  /*f0b0*/  FMUL R2, R2, UR38 ;  /* 0x0000002602027c20 */ /* 0x000fc80008400000 */
[----:B---3--:R-:W-:Y:S01]  /*f0c0*/  FFMA R2, R227, UR39, R2 ;  /* 0x00000027e3027c23 */ /* 0x008fe20008000002 */
[----:B------:R-:W-:Y:S01]  /*f0d0*/  LOP3.LUT P0, RZ, R229, 0x10, RZ, 0xc0, !PT ;  /* 0x00000010e5ff7812 */ /* 0x000fe2000780c0ff */
[----:B------:R-:W3:Y:S03]  /*f0e0*/  LDL.LU R227, [R1+0x38] ;  /* 0x0000380001e37983 */ /* 0x000ee60000300800 */
[----:B------:R-:W-:Y:S01]  /*f0f0*/  F2FP.SATFINITE.E4M3.F32.PACK_AB_MERGE_C R2, RZ, R2, RZ ;  /* 0x00000002ff02723e */ /* 0x000fe200048070ff */
[----:B------:R-:W4:Y:S04]  /*f100*/  LDL.LU R225, [R1+0x3c] ;  /* 0x00003c0001e17983 */ /* 0x000f280000300800 */
[----:B------:R0:W-:Y:S04]  /*f110*/  @!P2 STG.E.U8 desc[UR44][R104.64+0x28], R2 ;  /* 0x000028026800a986 */ /* 0x0001e8000c10112c */
[----:B------:R-:W2:Y:S02]  /*f120*/  @!P1 LDG.E.U8 R3, desc[UR44][R32.64+0x29] ;  /* 0x0000292c20039981 */ /* 0x000ea4000c1e1100 */
[----:B--2---:R-:W-:-:S04]  /*f130*/  LOP3.LUT R3, R3, 0xff, RZ, 0xc0, !PT ;  /* 0x000000ff03037812 */ /* 0x004fc800078ec0ff */
[----:B------:R-:W-:-:S05]  /*f140*/  F2FP.F16.E4M3.UNPACK_B R3, R3 ;  /* 0x00000003ff03723e */ /* 0x000fca00020006ff */
[----:B------:R-:W-:-:S05]  /*f150*/  HADD2.F32 R3, -RZ, R3.H0_H0 ;  /* 0x20000003ff037230 */ /* 0x000fca0000004100 */
[----:B------:R-:W-:-:S04]  /*f160*/  FMUL R3, R3, UR38 ;  /* 0x0000002603037c20 */ /* 0x000fc80008400000 */
[----:B------:R-:W-:Y:S01]  /*f170*/  FFMA R3, R226, UR39, R3 ;  /* 0x00000027e2037c23 */ /* 0x000fe20008000003 */
[----:B------:R-:W-:Y:S01]  /*f180*/  LOP3.LUT P3, RZ, R229, 0x8, RZ, 0xc0, !PT ;  /* 0x00000008e5ff7812 */ /* 0x000fe2000786c0ff */
[----:B------:R-:W2:Y:S03]  /*f190*/  LDL.LU R226, [R1+0x40] ;  /* 0x0000400001e27983 */ /* 0x000ea60000300800 */
[----:B------:R-:W-:Y:S02]  /*f1a0*/  F2FP.SATFINITE.E4M3.F32.PACK_AB_MERGE_C R111, RZ, R3, RZ ;  /* 0x00000003ff6f723e */ /* 0x000fe400048070ff */
[----:B0-----:R-:W0:Y:S03]  /*f1b0*/  @!P0 LDC.64 R2, c[0x0][0x5c0] ;  /* 0x00017000ff028b82 */ /* 0x001e260000000a00 */
[----:B------:R-:W-:Y:S01]  /*f1c0*/  @!P1 STG.E.U8 desc[UR44][R96.64+0x29], R111 ;  /* 0x0000296f60009986 */ /* 0x000fe2000c10112c */
[----:B0-----:R-:W-:-:S02]  /*f1d0*/  @!P0 IADD3 R2, P1, R5, R2, RZ ;  /* 0x0000000205028210 */ /* 0x001fc40007f3e0ff */
[----:B------:R-:W-:-:S06]  /*f1e0*/  PRMT R5, RZ, 0x7610, R5 ;  /* 0x00007610ff057816 */ /* 0x000fcc0000000005 */
[----:B------:R-:W3:Y:S01]  /*f1f0*/  @!P0 LDG.E.U8 R5, desc[UR44][R34.64+0x28] ;  /* 0x0000282c22058981 */ /* 0x000ee2000c1e1100 */
[----:B------:R-:W-:Y:S01]  /*f200*/  @!P0 IMAD.X R3, R13, 0x1, R3, P1 ;  /* 0x000000010d038824 */ /* 0x000fe200008e0603 */
[----:B---3--:R-:W-:-:S04]  /*f210*/  LOP3.LUT R5, R5, 0xff, RZ, 0xc0, !PT ;  /* 0x000000ff05057812 */ /* 0x008fc800078ec0ff */
[----:B------:R-:W-:-:S05]  /*f220*/  F2FP.F16.E4M3.UNPACK_B R5, R5 ;  /* 0x00000005ff05723e */ /* 0x000fca00020006ff */
[----:B------:R-:W-:-:S05]  /*f230*/  HADD2.F32 R5, -RZ, R5.H0_H0 ;  /* 0x20000005ff057230 */ /* 0x000fca0000004100 */
[----:B------:R-:W-:-:S04]  /*f240*/  FMUL R5, R5, UR38 ;  /* 0x0000002605057c20 */ /* 0x000fc80008400000 */
[----:B------:R-:W-:Y:S01]  /*f250*/  FFMA R5, R227, UR39, R5 ;  /* 0x00000027e3057c23 */ /* 0x000fe20008000005 */
[----:B------:R-:W-:Y:S01]  /*f260*/  LOP3.LUT P2, RZ, R47, 0x800000, RZ, 0xc0, !PT ;  /* 0x008000002fff7812 */ /* 0x000fe2000784c0ff */
[----:B------:R-:W3:Y:S03]  /*f270*/  LDL.LU R227, [R1+0x44] ;  /* 0x0000440001e37983 */ /* 0x000ee60000300800 */
[----:B------:R-:W-:-:S05]  /*f280*/  F2FP.SATFINITE.E4M3.F32.PACK_AB_MERGE_C R5, RZ, R5, RZ ;  /* 0x00000005ff05723e */ /* 0x000fca00048070ff */
[----:B------:R0:W-:Y:S02]  /*f290*/  @!P0 STG.E.U8 desc[UR44][R2.64+0x28], R5 ;  /* 0x0000280502008986 */ /* 0x0001e4000c10112c */
[----:B0-----:R-:W0:Y:S02]  /*f2a0*/  @!P3 LDC.64 R2, c[0x0][0x5c0] ;  /* 0x00017000ff02bb82 */ /* 0x001e240000000a00 */
[----:B0-----:R-:W-:Y:S02]  /*f2b0*/  @!P3 IADD3 R2, P4, R4, R2, RZ ;  /* 0x000000020402b210 */ /* 0x001fe40007f9e0ff */
[----:B------:R-:W-:-:S06]  /*f2c0*/  PRMT R4, RZ, 0x7610, R4 ;  /* 0x00007610ff047816 */ /* 0x000fcc0000000004 */
[----:B------:R-:W4:Y:S01]  /*f2d0*/  @!P3 LDG.E.U8 R4, desc[UR44][R34.64+0x29] ;  /* 0x0000292c2204b981 */ /* 0x000f22000c1e1100 */
[----:B------:R-:W-:Y:S01]  /*f2e0*/  @!P3 IMAD.X R3, R79, 0x1, R3, P4 ;  /* 0x000000014f03b824 */ /* 0x000fe200020e0603 */
[----:B----4-:R-:W-:-:S04]  /*f2f0*/  LOP3.LUT R4, R4, 0xff, RZ, 0xc0, !PT ;  /* 0x000000ff04047812 */ /* 0x010fc800078ec0ff */
[----:B------:R-:W-:-:S05]  /*f300*/  F2FP.F16.E4M3.UNPACK_B R4, R4 ;  /* 0x00000004ff04723e */ /* 0x000fca00020006ff */
[----:B------:R-:W-:-:S05]  /*f310*/  HADD2.F32 R4, -RZ, R4.H0_H0 ;  /* 0x20000004ff047230 */ /* 0x000fca0000004100 */
[----:B------:R-:W-:-:S04]  /*f320*/  FMUL R4, R4, UR38 ;  /* 0x0000002604047c20 */ /* 0x000fc80008400000 */
[----:B------:R-:W-:Y:S01]  /*f330*/  FFMA R4, R225, UR39, R4 ;  /* 0x00000027e1047c23 */ /* 0x000fe20008000004 */
[----:B------:R-:W-:Y:S01]  /*f340*/  LOP3.LUT P1, RZ, R47, 0x200000, RZ, 0xc0, !PT ;  /* 0x002000002fff7812 */ /* 0x000fe2000782c0ff */
[----:B------:R-:W4:Y:S03]  /*f350*/  LDL.LU R225, [R1+0x48] ;  /* 0x0000480001e17983 */ /* 0x000f260000300800 */
[----:B------:R-:W-:Y:S02]  /*f360*/  F2FP.SATFINITE.E4M3.F32.PACK_AB_MERGE_C R5, RZ, R4, RZ ;  /* 0x00000004ff05723e */ /* 0x000fe400048070ff */
[----:B------:R-:W-:-:S03]  /*f370*/  PRMT R4, RZ, 0x7610, R4 ;  /* 0x00007610ff047816 */ /* 0x000fc60000000004 */
        /* <DEDUP_REMOVED lines=10> */
[----:B------:R-:W-:-:S03]  /*f420*/  PRMT R4, RZ, 0x7610, R4 ;  /* 0x00007610ff047816 */ /* 0x000fc60000000004 */
[----:B------:R-:W-:Y:S04]  /*f430*/  @!P2 STG.E.U8 desc[UR44][R106.64+0x20], R13 ;  /* 0x0000200d6a00a986 */ /* 0x000fe8000c10112c */
[----:B------:R-:W3:Y:S01]  /*f440*/  @!P1 LDG.E.U8 R4, desc[UR44][R36.64+0x21] ;  /* 0x0000212c24049981 */ /* 0x000ee2000c1e1100 */
[----:B0-----:R-:W0:Y:S01]  /*f450*/  @!P0 LDC.64 R2, c[0x0][0x5c0] ;  /* 0x00017000ff028b82 */ /* 0x001e220000000a00 */
[----:B---3--:R-:W-:-:S04]  /*f460*/  LOP3.LUT R4, R4, 0xff, RZ, 0xc0, !PT ;  /* 0x000000ff04047812 */ /* 0x008fc800078ec0ff */
[----:B------:R-:W-:-:S05]  /*f470*/  F2FP.F16.E4M3.UNPACK_B R4, R4 ;  /* 0x00000004ff04723e */ /* 0x000fca00020006ff */
[----:B------:R-:W-:-:S05]  /*f480*/  HADD2.F32 R4, -RZ, R4.H0_H0 ;  /* 0x20000004ff047230 */ /* 0x000fca0000004100 */
[----:B------:R-:W-:-:S04]  /*f490*/  FMUL R4, R4, UR38 ;  /* 0x0000002604047c20 */ /* 0x000fc80008400000 */
[----:B------:R-:W-:Y:S01]  /*f4a0*/  FFMA R4, R227, UR39, R4 ;  /* 0x00000027e3047c23 */ /* 0x000fe20008000004 */
[----:B------:R-:W-:Y:S01]  /*f4b0*/  LOP3.LUT P4, RZ, R229, 0x2, RZ, 0xc0, !PT ;  /* 0x00000002e5ff7812 */ /* 0x000fe2000788c0ff */
[----:B------:R-:W3:Y:S03]  /*f4c0*/  LDL.LU R227, [R1+0x50] ;  /* 0x0000500001e37983 */ /* 0x000ee60000300800 */
[----:B------:R-:W-:Y:S02]  /*f4d0*/  F2FP.SATFINITE.E4M3.F32.PACK_AB_MERGE_C R5, RZ, R4, RZ ;  /* 0x00000004ff05723e */ /* 0x000fe400048070ff */
[----:B------:R-:W-:-:S03]  /*f4e0*/  PRMT R4, RZ, 0x7610, R4 ;  /* 0x00007610ff047816 */ /* 0x000fc60000000004 */
[----:B------:R1:W-:Y:S04]  /*f4f0*/  @!P1 STG.E.U8 desc[UR44][R98.64+0x21], R5 ;  /* 0x0000210562009986 */ /* 0x0003e8000c10112c */
[----:B------:R-:W4:Y:S01]  /*f500*/  @!P0 LDG.E.U8 R4, desc[UR44][R38.64+0x20] ;  /* 0x0000202c26048981 */ /* 0x000f22000c1e1100 */
[----:B0-----:R-:W-:-:S05]  /*f510*/  @!P0 IADD3 R2, P1, R81, R2, RZ ;  /* 0x0000000251028210 */ /* 0x001fca0007f3e0ff */
        /* <DEDUP_REMOVED lines=8> */
[----:B-1----:R-:W-:Y:S02]  /*f5a0*/  F2FP.SATFINITE.E4M3.F32.PACK_AB_MERGE_C R5, RZ, R4, RZ ;  /* 0x00000004ff05723e */ /* 0x002fe400048070ff */
[----:B------:R-:W-:-:S03]  /*f5b0*/  PRMT R4, RZ, 0x7610, R4 ;  /* 0x00007610ff047816 */ /* 0x000fc60000000004 */
[----:B------:R0:W-:Y:S04]  /*f5c0*/  @!P0 STG.E.U8 desc[UR44][R2.64+0x20], R5 ;  /* 0x0000200502008986 */ /* 0x0001e8000c10112c */
[----:B------:R-:W2:Y:S01]  /*f5d0*/  @!P4 LDG.E.U8 R4, desc[UR44][R38.64+0x21] ;  /* 0x0000212c2604c981 */ /* 0x000ea2000c1e1100 */
[----:B0-----:R-:W0:Y:S02]  /*f5e0*/  @!P4 LDC.64 R2, c[0x0][0x5c0] ;  /* 0x00017000ff02cb82 */ /* 0x001e240000000a00 */
[----:B0-----:R-:W-:-:S05]  /*f5f0*/  @!P4 IADD3 R2, P0, R90, R2, RZ ;  /* 0x000000025a02c210 */ /* 0x001fca0007f1e0ff */
[----:B------:R-:W-:Y:S01]  /*f600*/  @!P4 IMAD.X R3, R91, 0x1, R3, P0 ;  /* 0x000000015b03c824 */ /* 0x000fe200000e0603 */
        /* <DEDUP_REMOVED lines=9> */
[----:B------:R0:W-:Y:S04]  /*f6a0*/  @!P4 STG.E.U8 desc[UR44][R2.64+0x21], R5 ;  /* 0x000021050200c986 */ /* 0x0001e8000c10112c */
[----:B------:R-:W3:Y:S02]  /*f6b0*/  @!P3 LDG.E.U8 R4, desc[UR44][R36.64+0x28] ;  /* 0x0000282c2404b981 */ /* 0x000ee4000c1e1100 */
        /* <DEDUP_REMOVED lines=9> */
[----:B------:R-:W-:Y:S04]  /*f750*/  @!P3 STG.E.U8 desc[UR44][R94.64+0x28], R13 ;  /* 0x0000280d5e00b986 */ /* 0x000fe8000c10112c */
[----:B------:R-:W4:Y:S01]  /*f760*/  @!P2 LDG.E.U8 R4, desc[UR44][R36.64+0x29] ;  /* 0x0000292c2404a981 */ /* 0x000f22000c1e1100 */
[----:B0-----:R-:W0:Y:S01]  /*f770*/  @!P1 LDC.64 R2, c[0x0][0x5c0] ;  /* 0x00017000ff029b82 */ /* 0x001e220000000a00 */
        /* <DEDUP_REMOVED lines=17> */
[----:B------:R-:W-:Y:S01]  /*f890*/  ISETP.GE.AND P3, PT, R46, 0x181, PT ;  /* 0x000001812e00780c */ /* 0x000fe20003f66270 */
[----:B------:R-:W2:Y:S03]  /*f8a0*/  LDL.LU R226, [R1+0x60] ;  /* 0x0000600001e27983 */ /* 0x000ea60000300800 */
[----:B-1----:R-:W-:Y:S01]  /*f8b0*/  F2FP.SATFINITE.E4M3.F32.PACK_AB_MERGE_C R5, RZ, R4, RZ ;  /* 0x00000004ff05723e */ /* 0x002fe200048070ff */
[----:B------:R-:W4:Y:S01]  /*f8c0*/  LDL.LU R225, [R1+0x64] ;  /* 0x0000640001e17983 */ /* 0x000f220000300800 */
[----:B------:R-:W-:-:S03]  /*f8d0*/  PRMT R4, RZ, 0x7610, R4 ;  /* 0x00007610ff047816 */ /* 0x000fc60000000004 */
[----:B------:R0:W-:Y:S04]  /*f8e0*/  @!P1 STG.E.U8 desc[UR44][R2.64+0x28], R5 ;  /* 0x0000280502009986 */ /* 0x0001e8000c10112c */
[----:B------:R-:W3:Y:S01]  /*f8f0*/  @!P0 LDG.E.U8 R4, desc[UR44][R38.64+0x29] ;  /* 0x0000292c26048981 */ /* 0x000ee2000c1e1100 */
[----:B0-----:R-:W0:Y:S02]  /*f900*/  @!P0 LDC.64 R2, c[0x0][0x5c0] ;  /* 0x00017000ff028b82 */ /* 0x001e240000000a00 */
[----:B0-----:R-:W-:-:S05]  /*f910*/  @!P0 IADD3 R2, P1, R87, R2, RZ ;  /* 0x0000000257028210 */ /* 0x001fca0007f3e0ff */
        /* <DEDUP_REMOVED lines=9> */
[----:B------:R0:W-:Y:S01]  /*f9b0*/  @!P0 STG.E.U8 desc[UR44][R2.64+0x29], R13 ;  /* 0x0000290d02008986 */ /* 0x0001e2000c10112c */
[----:B------:R-:W-:-:S13]  /*f9c0*/  ISETP.LT.OR P0, PT, R45, 0x21, !P3 ;  /* 0x000000212d00780c */ /* 0x000fda0005f01670 */
[----:B0-----:R-:W0:Y:S01]  /*f9d0*/  @!P0 LDC.64 R2, c[0x0][0x5c0] ;  /* 0x00017000ff028b82 */ /* 0x001e220000000a00 */
[----:B------:R-:W-:Y:S02]  /*f9e0*/  @!P0 IMAD.MOV.U32 R4, RZ, RZ, R26 ;  /* 0x000000ffff048224 */ /* 0x000fe400078e001a */
[----:B------:R-:W-:Y:S02]  /*f9f0*/  @!P0 IMAD.MOV.U32 R5, RZ, RZ, R44 ;  /* 0x000000ffff058224 */ /* 0x000fe400078e002c */
[----:B------:R-:W-:-:S03]  /*fa00*/  @!P0 IMAD.WIDE.U32 R4, R24, 0x180, R4 ;  /* 0x0000018018048825 */ /* 0x000fc600078e0004 */
[----:B0-----:R-:W-:Y:S02]  /*fa10*/  @!P0 IADD3 R2, P1, R4, R2, RZ ;  /* 0x0000000204028210 */ /* 0x001fe40007f3e0ff */
[----:B------:R-:W-:-:S06]  /*fa20*/  PRMT R4, RZ, 0x7610, R4 ;  /* 0x00007610ff047816 */ /* 0x000fcc0000000004 */
[----:B------:R-:W2:Y:S01]  /*fa30*/  @!P0 LDG.E.U8 R4, desc[UR44][R40.64+0x20] ;  /* 0x0000202c28048981 */ /* 0x000ea2000c1e1100 */
[----:B------:R-:W-:-:S05]  /*fa40*/  @!P0 IMAD R79, R25, 0x180, RZ ;  /* 0x00000180194f8824 */ /* 0x000fca00078e02ff */
[----:B------:R-:W-:Y:S02]  /*fa50*/  @!P0 IADD3.X R3, R3, R5, R79, P1, !PT ;  /* 0x0000000503038210 */ /* 0x000fe40000ffe44f */
[----:B--2---:R-:W-:-:S04]  /*fa60*/  LOP3.LUT R4, R4, 0xff, RZ, 0xc0, !PT ;  /* 0x000000ff04047812 */ /* 0x004fc800078ec0ff */
[----:B------:R-:W-:-:S05]  /*fa70*/  F2FP.F16.E4M3.UNPACK_B R4, R4 ;  /* 0x00000004ff04723e */ /* 0x000fca00020006ff */
[----:B------:R-:W-:-:S05]  /*fa80*/  HADD2.F32 R4, -RZ, R4.H0_H0 ;  /* 0x20000004ff047230 */ /* 0x000fca0000004100 */
[----:B------:R-:W-:-:S04]  /*fa90*/  FMUL R4, R4, UR38 ;  /* 0x0000002604047c20 */ /* 0x000fc80008400000 */
[----:B------:R-:W-:Y:S01]  /*faa0*/  FFMA R4, R226, UR39, R4 ;  /* 0x00000027e2047c23 */ /* 0x000fe20008000004 */
[----:B------:R-:W-:Y:S01]  /*fab0*/  LOP3.LUT P1, RZ, R47, 0x8000000, RZ, 0xc0, !PT ;  /* 0x080000002fff7812 */ /* 0x000fe2000782c0ff */
[----:B------:R-:W2:Y:S03]  /*fac0*/  LDL.LU R226, [R1+0x6c] ;  /* 0x00006c0001e27983 */ /* 0x000ea60000300800 */
        /* <DEDUP_REMOVED lines=9> */
[----:B------:R-:W4:Y:S01]  /*fb60*/  @!P0 LDG.E.U8 R4, desc[UR44][R40.64+0x21] ;  /* 0x0000212c28048981 */ /* 0x000f22000c1e1100 */
[----:B------:R-:W-:-:S05]  /*fb70*/  @!P0 IMAD R79, R25, 0x180, RZ ;  /* 0x00000180194f8824 */ /* 0x000fca00078e02ff */
[----:B------:R-:W-:Y:S02]  /*fb80*/  @!P0 IADD3.X R3, R3, R5, R79, P4, !PT ;  /* 0x0000000503038210 */ /* 0x000fe400027fe44f */
[----:B----4-:R-:W-:-:S04]  /*fb90*/  LOP3.LUT R4, R4, 0xff, RZ, 0xc0, !PT ;  /* 0x000000ff04047812 */ /* 0x010fc800078ec0ff */
[----:B------:R-:W-:-:S05]  /*fba0*/  F2FP.F16.E4M3.UNPACK_B R4, R4 ;  /* 0x00000004ff04723e */ /* 0x000fca00020006ff */
[----:B------:R-:W-:-:S05]  /*fbb0*/  HADD2.F32 R4, -RZ, R4.H0_H0 ;  /* 0x20000004ff047230 */ /* 0x000fca0000004100 */
[----:B------:R-:W-:-:S04]  /*fbc0*/  FMUL R4, R4, UR38 ;  /* 0x0000002604047c20 */ /* 0x000fc80008400000 */
[----:B------:R-:W-:Y:S02]  /*fbd0*/  FFMA R4, R225, UR39, R4 ;  /* 0x00000027e1047c23 */ /* 0x000fe40008000004 */
[----:B------:R-:W4:Y:S03]  /*fbe0*/  LDL.LU R225, [R1+0x70] ;  /* 0x0000700001e17983 */ /* 0x000f260000300800 */
        /* <DEDUP_REMOVED lines=9> */
[----:B------:R-:W-:Y:S01]  /*fc80*/  ISETP.LT.OR P0, PT, R45, 0x29, !P3 ;  /* 0x000000292d00780c */ /* 0x000fe20005f01670 */
[----:B------:R-:W3:Y:S03]  /*fc90*/  LDL.LU R227, [R1+0x74] ;  /* 0x0000740001e37983 */ /* 0x000ee60000300800 */
[----:B------:R-:W-:Y:S02]  /*fca0*/  F2FP.SATFINITE.E4M3.F32.PACK_AB_MERGE_C R13, RZ, R4, RZ ;  /* 0x00000004ff0d723e */ /* 0x000fe400048070ff */
[----:B------:R-:W-:-:S03]  /*fcb0*/  PRMT R4, RZ, 0x7610, R4 ;  /* 0x00007610ff047816 */ /* 0x000fc60000000004 */
[----:B------:R1:W-:Y:S04]  /*fcc0*/  @!P2 STG.E.U8 desc[UR44][R134.64+0x20], R13 ;  /* 0x0000200d8600a986 */ /* 0x0003e8000c10112c */
[----:B------:R-:W2:Y:S01]  /*fcd0*/  @!P1 LDG.E.U8 R4, desc[UR44][R42.64+0x21] ;  /* 0x0000212c2a049981 */ /* 0x000ea2000c1e1100 */
[----:B0-----:R-:W0:Y:S01]  /*fce0*/  @!P0 LDC.64 R2, c[0x0][0x5c0] ;  /* 0x00017000ff028b82 */ /* 0x001e220000000a00 */
[----:B------:R-:W-:Y:S01]  /*fcf0*/  @!P0 IMAD.MOV.U32 R5, RZ, RZ, R44 ;  /* 0x000000ffff058224 */ /* 0x000fe200078e002c */
[----:B--2---:R-:W-:-:S04]  /*fd00*/  LOP3.LUT R4, R4, 0xff, RZ, 0xc0, !PT ;  /* 0x000000ff04047812 */ /* 0x004fc800078ec0ff */
[----:B------:R-:W-:-:S05]  /*fd10*/  F2FP.F16.E4M3.UNPACK_B R4, R4 ;  /* 0x00000004ff04723e */ /* 0x000fca00020006ff */
[----:B------:R-:W-:-:S05]  /*fd20*/  HADD2.F32 R4, -RZ, R4.H0_H0 ;  /* 0x20000004ff047230 */ /* 0x000fca0000004100 */
[----:B------:R-:W-:-:S04]  /*fd30*/  FMUL R4, R4, UR38 ;  /* 0x0000002604047c20 */ /* 0x000fc80008400000 */
[----:B------:R-:W-:Y:S01]  /*fd40*/  FFMA R4, R226, UR39, R4 ;  /* 0x00000027e2047c23 */ /* 0x000fe20008000004 */
[----:B-1----:R-:W-:Y:S01]  /*fd50*/  @!P0 IMAD R13, R25, 0x180, RZ ;  /* 0x00000180190d8824 */ /* 0x002fe200078e02ff */
[----:B------:R-:W-:Y:S01]  /*fd60*/  LOP3.LUT P2, RZ, R47, 0x10000000, RZ, 0xc0, !PT ;  /* 0x100000002fff7812 */ /* 0x000fe2000784c0ff */
[----:B------:R-:W2:Y:S02]  /*fd70*/  LDL.LU R226, [R1+0x78] ;  /* 0x0000780001e27983 */ /* 0x000ea40000300800 */
[----:B------:R-:W-:Y:S01]  /*fd80*/  F2FP.SATFINITE.E4M3.F32.PACK_AB_MERGE_C R79, RZ, R4, RZ ;  /* 0x00000004ff4f723e */ /* 0x000fe200048070ff */
[----:B------:R-:W-:-:S04]  /*fd90*/  @!P0 IMAD.MOV.U32 R4, RZ, RZ, R26 ;  /* 0x000000ffff048224 */ /* 0x000fc800078e001a */
[----:B------:R-:W-:Y:S01]  /*fda0*/  @!P0 IMAD.WIDE.U32 R4, R24, 0x180, R4 ;  /* 0x0000018018048825 */ /* 0x000fe200078e0004 */
[----:B------:R-:W-:Y:S02]  /*fdb0*/  @!P1 STG.E.U8 desc[UR44][R128.64+0x21], R79 ;  /* 0x0000214f80009986 */ /* 0x000fe4000c10112c */
[----:B0-----:R-:W-:Y:S02]  /*fdc0*/  @!P0 IADD3 R2, P1, R4, R2, RZ ;  /* 0x0000000204028210 */ /* 0x001fe40007f3e0ff */
[----:B------:R-:W-:-:S06]  /*fdd0*/  PRMT R4, RZ, 0x7610, R4 ;  /* 0x00007610ff047816 */ /* 0x000fcc0000000004 */
[----:B------:R-:W4:Y:S01]  /*fde0*/  @!P0 LDG.E.U8 R4, desc[UR44][R40.64+0x28] ;  /* 0x0000282c28048981 */ /* 0x000f22000c1e1100 */
[----:B------:R-:W-:Y:S02]  /*fdf0*/  @!P0 IADD3.X R3, R3, R5, R13, P1, !PT ;  /* 0x0000000503038210 */ /* 0x000fe40000ffe40d */
[----:B----4-:R-:W-:-:S04]  /*fe00*/  LOP3.LUT R4, R4, 0xff, RZ, 0xc0, !PT ;  /* 0x000000ff04047812 */ /* 0x010fc800078ec0ff */
[----:B------:R-:W-:-:S05]  /*fe10*/  F2FP.F16.E4M3.UNPACK_B R4, R4 ;  /* 0x00000004ff04723e */ /* 0x000fca00020006ff */
[----:B------:R-:W-:-:S05]  /*fe20*/  HADD2.F32 R4, -RZ, R4.H0_H0 ;  /* 0x20000004ff047230 */ /* 0x000fca0000004100 */
[----:B------:R-:W-:-:S04]  /*fe30*/  FMUL R4, R4, UR38 ;  /* 0x0000002604047c20 */ /* 0x000fc80008400000 */
[----:B------:R-:W-:Y:S01]  /*fe40*/  FFMA R4, R225, UR39, R4 ;  /* 0x00000027e1047c23 */ /* 0x000fe20008000004 */
[----:B------:R-:W-:Y:S01]  /*fe50*/  LOP3.LUT P1, RZ, R47, 0x4000000, RZ, 0xc0, !PT ;  /* 0x040000002fff7812 */ /* 0x000fe2000782c0ff */
[----:B------:R-:W4:Y:S03]  /*fe60*/  LDL.LU R225, [R1+0x7c] ;  /* 0x00007c0001e17983 */ /* 0x000f260000300800 */
        /* <DEDUP_REMOVED lines=9> */
[----:B------:R-:W3:Y:S01]  /*ff00*/  @!P0 LDG.E.U8 R4, desc[UR44][R40.64+0x29] ;  /* 0x0000292c28048981 */ /* 0x000ee2000c1e1100 */
[----:B------:R-:W-:-:S05]  /*ff10*/  @!P0 IMAD R79, R25, 0x180, RZ ;  /* 0x00000180194f8824 */ /* 0x000fca00078e02ff */
[----:B------:R-:W-:Y:S02]  /*ff20*/  @!P0 IADD3.X R3, R3, R5, R79, P3, !PT ;  /* 0x0000000503038210 */ /* 0x000fe40001ffe44f */
[----:B---3--:R-:W-:-:S04]  /*ff30*/  LOP3.LUT R4, R4, 0xff, RZ, 0xc0, !PT ;  /* 0x000000ff04047812 */ /* 0x008fc800078ec0ff */
[----:B------:R-:W-:-:S05]  /*ff40*/  F2FP.F16.E4M3.UNPACK_B R4, R4 ;  /* 0x00000004ff04723e */ /* 0x000fca00020006ff */
[----:B------:R-:W-:-:S05]  /*ff50*/  HADD2.F32 R4, -RZ, R4.H0_H0 ;  /* 0x20000004ff047230 */ /* 0x000fca0000004100 */
[----:B------:R-:W-:-:S04]  /*ff60*/  FMUL R4, R4, UR38 ;  /* 0x0000002604047c20 */ /* 0x000fc80008400000 */
[----:B------:R-:W-:Y:S01]  /*ff70*/  FFMA R4, R227, UR39, R4 ;  /* 0x00000027e3047c23 */ /* 0x000fe20008000004 */
[----:B------:R-:W-:Y:S01]  /*ff80*/  ISETP.GE.AND P3, PT, R46, 0x1, PT ;  /* 0x000000012e00780c */ /* 0x000fe20003f66270 */
[----:B------:R-:W3:Y:S03]  /*ff90*/  LDL.LU R227, [R1+0x80] ;  /* 0x0000800001e37983 */ /* 0x000ee60000300800 */
        /* <DEDUP_REMOVED lines=9> */
[----:B------:R-:W-:Y:S01]  /*10030*/  ISETP.LT.OR P0, PT, R45, 0x31, !P3 ;  /* 0x000000312d00780c */ /* 0x000fe20005f01670 */
[----:B------:R-:W2:Y:S03]  /*10040*/  LDL.LU R226, [R1+0x84] ;  /* 0x0000840001e27983 */ /* 0x000ea60000300800 */
        /* <DEDUP_REMOVED lines=15> */
[----:B------:R-:W3:Y:S01]  /*10140*/  @!P0 LDG.E.U8 R4, desc[UR44][R28.64+0x30] ;  /* 0x0000302c1c048981 */ /* 0x000ee2000c1e1100 */
        /* <DEDUP_REMOVED lines=9> */
[----:B-1----:R-:W-:-:S05]  /*101e0*/  F2FP.SATFINITE.E4M3.F32.PACK_AB_MERGE_C R5, RZ, R4, RZ ;  /* 0x00000004ff05723e */ /* 0x002fca00048070ff */
[----:B------:R0:W-:Y:S01]  /*101f0*/  @!P0 STG.E.U8 desc[UR44][R2.64+0x30], R5 ;  /* 0x0000300502008986 */ /* 0x0001e2000c10112c */
[----:B------:R-:W-:Y:S02]  /*10200*/  ISETP.LT.OR P0, PT, R45, 0x32, !P3 ;  /* 0x000000322d00780c */ /* 0x000fe40005f01670 */
[----:B------:R-:W-:-:S11]  /*10210*/  PRMT R4, RZ, 0x7610, R4 ;  /* 0x00007610ff047816 */ /* 0x000fd60000000004 */
        /* <DEDUP_REMOVED lines=8> */
[----:B------:R-:W-:Y:S02]  /*102a0*/  FFMA R4, R226, UR39, R4 ;  /* 0x00000027e2047c23 */ /* 0x000fe40008000004 */
[----:B------:R-:W2:Y:S03]  /*102b0*/  LDL.LU R226, [R1+0x90] ;  /* 0x0000900001e27983 */ /* 0x000ea60000300800 */
[----:B------:R-:W-:Y:S02]  /*102c0*/  F2FP.SATFINITE.E4M3.F32.PACK_AB_MERGE_C R5, RZ, R4, RZ ;  /* 0x00000004ff05723e */ /* 0x000fe400048070ff */
[----:B------:R-:W-:-:S03]  /*102d0*/  PRMT R4, RZ, 0x7610, R4 ;  /* 0x00007610ff047816 */ /* 0x000fc60000000004 */
[----:B------:R0:W-:Y:S04]  /*102e0*/  @!P0 STG.E.U8 desc[UR44][R2.64+0x31], R5 ;  /* 0x0000310502008986 */ /* 0x0001e8000c10112c */
[----:B------:R-:W4:Y:S02]  /*102f0*/  @!P2 LDG.E.U8 R4, desc[UR44][R30.64+0x30] ;  /* 0x0000302c1e04a981 */ /* 0x000f24000c1e1100 */
[----:B----4-:R-:W-:-:S04]  /*10300*/  LOP3.LUT R4, R4, 0xff, RZ, 0xc0, !PT ;  /* 0x000000ff04047812 */ /* 0x010fc800078ec0ff */
[----:B------:R-:W-:-:S05]  /*10310*/  F2FP.F16.E4M3.UNPACK_B R4, R4 ;  /* 0x00000004ff04723e */ /* 0x000fca00020006ff */
[----:B------:R-:W-:-:S05]  /*10320*/  HADD2.F32 R4, -RZ, R4.H0_H0 ;  /* 0x20000004ff047230 */ /* 0x000fca0000004100 */
[----:B------:R-:W-:-:S04]  /*10330*/  FMUL R4, R4, UR38 ;  /* 0x0000002604047c20 */ /* 0x000fc80008400000 */
[----:B------:R-:W-:-:S05]  /*10340*/  FFMA R4, R225, UR39, R4 ;  /* 0x00000027e1047c23 */ /* 0x000fca0008000004 */
[----:B------:R-:W-:Y:S02]  /*10350*/  F2FP.SATFINITE.E4M3.F32.PACK_AB_MERGE_C R13, RZ, R4, RZ ;  /* 0x00000004ff0d723e */ /* 0x000fe400048070ff */
[----:B------:R-:W-:-:S03]  /*10360*/  PRMT R4, RZ, 0x7610, R4 ;  /* 0x00007610ff047816 */ /* 0x000fc60000000004 */
[----:B------:R-:W-:Y:S04]  /*10370*/  @!P2 STG.E.U8 desc[UR44][R102.64+0x30], R13 ;  /* 0x0000300d6600a986 */ /* 0x000fe8000c10112c */
[----:B------:R-:W4:Y:S01]  /*10380*/  @!P1 LDG.E.U8 R4, desc[UR44][R30.64+0x31] ;  /* 0x0000312c1e049981 */ /* 0x000f22000c1e1100 */
[----:B------:R-:W-:-:S13]  /*10390*/  ISETP.LT.OR P0, PT, R45, 0x39, !P3 ;  /* 0x000000392d00780c */ /* 0x000fda0005f01670 */
[----:B0-----:R-:W0:Y:S01]  /*103a0*/  @!P0 LDC.64 R2, c[0x0][0x5c0] ;  /* 0x00017000ff028b82 */ /* 0x001e220000000a00 */
[----:B----4-:R-:W-:-:S04]  /*103b0*/  LOP3.LUT R4, R4, 0xff, RZ, 0xc0, !PT ;  /* 0x000000ff04047812 */ /* 0x010fc800078ec0ff */
[----:B------:R-:W-:-:S05]  /*103c0*/  F2FP.F16.E4M3.UNPACK_B R4, R4 ;  /* 0x00000004ff04723e */ /* 0x000fca00020006ff */
[----:B------:R-:W-:-:S05]  /*103d0*/  HADD2.F32 R4, -RZ, R4.H0_H0 ;  /* 0x20000004ff047230 */ /* 0x000fca0000004100 */
[----:B------:R-:W-:-:S04]  /*103e0*/  FMUL R4, R4, UR38 ;  /* 0x0000002604047c20 */ /* 0x000fc80008400000 */
[----:B---3--:R-:W-:Y:S02]  /*103f0*/  FFMA R4, R227, UR39, R4 ;  /* 0x00000027e3047c23 */ /* 0x008fe40008000004 */
[----:B------:R-:W3:Y:S03]  /*10400*/  LDL.LU R227, [R1+0x94] ;  /* 0x0000940001e37983 */ /* 0x000ee60000300800 */
[----:B------:R-:W-:Y:S01]  /*10410*/  F2FP.SATFINITE.E4M3.F32.PACK_AB_MERGE_C R5, RZ, R4, RZ ;  /* 0x00000004ff05723e */ /* 0x000fe200048070ff */
[----:B------:R-:W4:Y:S01]  /*10420*/  LDL.LU R225, [R1+0x98] ;  /* 0x0000980001e17983 */ /* 0x000f220000300800 */
[----:B------:R-:W-:-:S03]  /*10430*/  PRMT R4, RZ, 0x7610, R4 ;  /* 0x00007610ff047816 */ /* 0x000fc60000000004 */
[----:B------:R1:W-:Y:S04]  /*10440*/  @!P1 STG.E.U8 desc[UR44][R82.64+0x31], R5 ;  /* 0x0000310552009986 */ /* 0x0003e8000c10112c */
[----:B------:R-:W2:Y:S01]  /*10450*/  @!P0 LDG.E.U8 R4, desc[UR44][R28.64+0x38] ;  /* 0x0000382c1c048981 */ /* 0x000ea2000c1e1100 */
        /* <DEDUP_REMOVED lines=9> */
[----:B-1----:R-:W-:-:S05]  /*104f0*/  F2FP.SATFINITE.E4M3.F32.PACK_AB_MERGE_C R5, RZ, R4, RZ ;  /* 0x00000004ff05723e */ /* 0x002fca00048070ff */
[----:B------:R0:W-:Y:S01]  /*10500*/  @!P0 STG.E.U8 desc[UR44][R2.64+0x38], R5 ;  /* 0x0000380502008986 */ /* 0x0001e2000c10112c */
[----:B------:R-:W-:Y:S02]  /*10510*/  ISETP.LT.OR P0, PT, R45, 0x3a, !P3 ;  /* 0x0000003a2d00780c */ /* 0x000fe40005f01670 */
[----:B------:R-:W-:-:S11]  /*10520*/  PRMT R4, RZ, 0x7610, R4 ;  /* 0x00007610ff047816 */ /* 0x000fd60000000004 */
        /* <DEDUP_REMOVED lines=25> */
[----:B------:R-:W2:Y:S01]  /*106c0*/  @!P1 LDG.E.U8 R4, desc[UR44][R30.64+0x39] ;  /* 0x0000392c1e049981 */ /* 0x000ea2000c1e1100 */
[----:B0-----:R-:W-:Y:S02]  /*106d0*/  PRMT R2, RZ, 0x7610, R2 ;  /* 0x00007610ff027816 */ /* 0x001fe40000000002 */
        /* <DEDUP_REMOVED lines=21> */
[----:B------:R-:W-:Y:S02]  /*10830*/  PRMT R4, RZ, 0x7610, R4 ;  /* 0x00007610ff047816 */ /* 0x000fe40000000004 */
        /* <DEDUP_REMOVED lines=8> */
[----:B0-----:R-:W0:Y:S03]  /*108c0*/  @!P2 LDC.64 R2, c[0x0][0x5c0] ;  /* 0x00017000ff02ab82 */ /* 0x001e260000000a00 */
[----:B------:R-:W-:Y:S04]  /*108d0*/  @!P3 STG.E.U8 desc[UR44][R70.64+0x31], R13 ;  /* 0x0000310d4600b986 */ /* 0x000fe8000c10112c */
        /* <DEDUP_REMOVED lines=39> */
[----:B0-----:R-:W0:Y:S01]  /*10b50*/  @!P2 LDC.64 R2, c[0x0][0x5c0] ;  /* 0x00017000ff02ab82 */ /* 0x001e220000000a00 */
        /* <DEDUP_REMOVED lines=11> */
[----:B0-----:R-:W-:Y:S02]  /*10c10*/  @!P2 IADD3 R2, P0, R124, R2, RZ ;  /* 0x000000027c02a210 */ /* 0x001fe40007f1e0ff */
[----:B-1----:R-:W-:-:S03]  /*10c20*/  PRMT R13, RZ, 0x7610, R13 ;  /* 0x00007610ff0d7816 */ /* 0x002fc6000000000d */
        /* <DEDUP_REMOVED lines=8> */
[----:B----4-:R-:W-:Y:S02]  /*10cb0*/  F2FP.SATFINITE.E4M3.F32.PACK_AB_MERGE_C R67, RZ, R4, RZ ;  /* 0x00000004ff43723e */ /* 0x010fe400048070ff */
[----:B------:R-:W0:Y:S03]  /*10cc0*/  @!P1 LDC.64 R4, c[0x0][0x5c0] ;  /* 0x00017000ff049b82 */ /* 0x000e260000000a00 */
[----:B------:R1:W-:Y:S04]  /*10cd0*/  @!P2 STG.E.U8 desc[UR44][R2.64+0x38], R67 ;  /* 0x000038430200a986 */ /* 0x0003e8000c10112c */
[----:B------:R-:W4:Y:S01]  /*10ce0*/  @!P1 LDG.E.U8 R13, desc[UR44][R34.64+0x39] ;  /* 0x0000392c220d9981 */ /* 0x000f22000c1e1100 */
[----:B-1----:R-:W-:-:S02]  /*10cf0*/  PRMT R2, RZ, 0x7610, R2 ;  /* 0x00007610ff027816 */ /* 0x002fc40000000002 */
        /* <DEDUP_REMOVED lines=23> */
[----:B0-----:R-:W-:Y:S01]  /*10e70*/  PRMT R4, RZ, 0x7610, R4 ;  /* 0x00007610ff047816 */ /* 0x001fe20000000004 */
[----:B------:R-:W0:Y:S01]  /*10e80*/  @!P2 LDC.64 R66, c[0x0][0x5c0] ;  /* 0x00017000ff42ab82 */ /* 0x000e220000000a00 */
        /* <DEDUP_REMOVED lines=8> */
[----:B------:R2:W-:Y:S04]  /*10f10*/  @!P3 STG.E.U8 desc[UR44][R62.64+0x31], R5 ;  /* 0x000031053e00b986 */ /* 0x0005e8000c10112c */
[----:B------:R-:W4:Y:S01]  /*10f20*/  @!P2 LDG.E.U8 R4, desc[UR44][R38.64+0x30] ;  /* 0x0000302c2604a981 */ /* 0x000f22000c1e1100 */
[----:B0-----:R-:W-:Y:S02]  /*10f30*/  @!P2 IADD3 R2, P0, R119, R66, RZ ;  /* 0x000000427702a210 */ /* 0x001fe40007f1e0ff */
[----:B------:R-:W-:-:S03]  /*10f40*/  PRMT R13, RZ, 0x7610, R13 ;  /* 0x00007610ff0d7816 */ /* 0x000fc6000000000d */
[----:B-1----:R-:W-:Y:S01]  /*10f50*/  @!P2 IMAD.X R3, R118, 0x1, R67, P0 ;  /* 0x000000017603a824 */ /* 0x002fe200000e0643 */
[----:B----4-:R-:W-:-:S04]  /*10f60*/  LOP3.LUT R4, R4, 0xff, RZ, 0xc0, !PT ;  /* 0x000000ff04047812 */ /* 0x010fc800078ec0ff */
[----:B------:R-:W-:-:S05]  /*10f70*/  F2FP.F16.E4M3.UNPACK_B R4, R4 ;  /* 0x00000004ff04723e */ /* 0x000fca00020006ff */
[----:B------:R-:W-:-:S05]  /*10f80*/  HADD2.F32 R4, -RZ, R4.H0_H0 ;  /* 0x20000004ff047230 */ /* 0x000fca0000004100 */
[----:B------:R-:W-:-:S04]  /*10f90*/  FMUL R4, R4, UR38 ;  /* 0x0000002604047c20 */ /* 0x000fc80008400000 */
[----:B------:R-:W-:Y:S01]  /*10fa0*/  FFMA R4, R225, UR39, R4 ;  /* 0x00000027e1047c23 */ /* 0x000fe20008000004 */
[----:B------:R-:W-:Y:S01]  /*10fb0*/  LOP3.LUT P4, RZ, R47, 0x8, RZ, 0xc0, !PT ;  /* 0x000000082fff7812 */ /* 0x000fe2000788c0ff */
[----:B------:R-:W4:Y:S03]  /*10fc0*/  LDL.LU R225, [R1+0xd4] ;  /* 0x0000d40001e17983 */ /* 0x000f260000300800 */
[----:B--2---:R-:W-:Y:S02]  /*10fd0*/  F2FP.SATFINITE.E4M3.F32.PACK_AB_MERGE_C R63, RZ, R4, RZ ;  /* 0x00000004ff3f723e */ /* 0x004fe400048070ff */
[----:B------:R-:W0:Y:S03]  /*10fe0*/  @!P1 LDC.64 R4, c[0x0][0x5c0] ;  /* 0x00017000ff049b82 */ /* 0x000e260000000a00 */
[----:B------:R1:W-:Y:S04]  /*10ff0*/  @!P2 STG.E.U8 desc[UR44][R2.64+0x30], R63 ;  /* 0x0000303f0200a986 */ /* 0x0003e8000c10112c */
[----:B------:R-:W2:Y:S01]  /*11000*/  @!P1 LDG.E.U8 R13, desc[UR44][R38.64+0x31] ;  /* 0x0000312c260d9981 */ /* 0x000ea2000c1e1100 */
[----:B-1----:R-:W-:-:S02]  /*11010*/  PRMT R2, RZ, 0x7610, R2 ;  /* 0x00007610ff027816 */ /* 0x002fc40000000002 */
        /* <DEDUP_REMOVED lines=23> */
[----:B0-----:R-:W-:Y:S01]  /*11190*/  PRMT R4, RZ, 0x7610, R4 ;  /* 0x00007610ff047816 */ /* 0x001fe20000000004 */
[----:B------:R-:W0:Y:S01]  /*111a0*/  @!P1 LDC.64 R62, c[0x0][0x5c0] ;  /* 0x00017000ff3e9b82 */ /* 0x000e220000000a00 */
[----:B----4-:R-:W-:-:S04]  /*111b0*/  LOP3.LUT R2, R2, 0xff, RZ, 0xc0, !PT ;  /* 0x000000ff02027812 */ /* 0x010fc800078ec0ff */
[----:B------:R-:W-:-:S05]  /*111c0*/  F2FP.F16.E4M3.UNPACK_B R2, R2 ;  /* 0x00000002ff02723e */ /* 0x000fca00020006ff */
[----:B------:R-:W-:-:S05]  /*111d0*/  HADD2.F32 R2, -RZ, R2.H0_H0 ;  /* 0x20000002ff027230 */ /* 0x000fca0000004100 */
[----:B------:R-:W-:-:S04]  /*111e0*/  FMUL R2, R2, UR38 ;  /* 0x0000002602027c20 */ /* 0x000fc80008400000 */
[----:B------:R-:W-:-:S05]  /*111f0*/  FFMA R2, R225, UR39, R2 ;  /* 0x00000027e1027c23 */ /* 0x000fca0008000002 */
[----:B------:R-:W-:-:S05]  /*11200*/  F2FP.SATFINITE.E4M3.F32.PACK_AB_MERGE_C R5, RZ, R2, RZ ;  /* 0x00000002ff05723e */ /* 0x000fca00048070ff */
[----:B------:R4:W-:Y:S04]  /*11210*/  @!P3 STG.E.U8 desc[UR44][R58.64+0x39], R5 ;  /* 0x000039053a00b986 */ /* 0x0009e8000c10112c */
[----:B------:R-:W2:Y:S01]  /*11220*/  @!P1 LDG.E.U8 R4, desc[UR44][R38.64+0x38] ;  /* 0x0000382c26049981 */ /* 0x000ea2000c1e1100 */
[----:B------:R-:W-:Y:S02]  /*11230*/  LOP3.LUT P2, RZ, R0, 0x80, RZ, 0xc0, !PT ;  /* 0x0000008000ff7812 */ /* 0x000fe4000784c0ff */
[----:B0-----:R-:W-:Y:S02]  /*11240*/  @!P1 IADD3 R2, P0, R115, R62, RZ ;  /* 0x0000003e73029210 */ /* 0x001fe40007f1e0ff */
[----:B------:R-:W-:-:S03]  /*11250*/  PRMT R13, RZ, 0x7610, R13 ;  /* 0x00007610ff0d7816 */ /* 0x000fc6000000000d */
[----:B-1----:R-:W-:Y:S01]  /*11260*/  @!P1 IMAD.X R3, R114, 0x1, R63, P0 ;  /* 0x0000000172039824 */ /* 0x002fe200000e063f */
[----:B--2---:R-:W-:-:S04]  /*11270*/  LOP3.LUT R4, R4, 0xff, RZ, 0xc0, !PT ;  /* 0x000000ff04047812 */ /* 0x004fc800078ec0ff */
[----:B------:R-:W-:-:S05]  /*11280*/  F2FP.F16.E4M3.UNPACK_B R4, R4 ;  /* 0x00000004ff04723e */ /* 0x000fca00020006ff */
[----:B------:R-:W-:-:S05]  /*11290*/  HADD2.F32 R4, -RZ, R4.H0_H0 ;  /* 0x20000004ff047230 */ /* 0x000fca0000004100 */
[----:B------:R-:W-:-:S04]  /*112a0*/  FMUL R4, R4, UR38 ;  /* 0x0000002604047c20 */ /* 0x000fc80008400000 */
[----:B------:R-:W-:Y:S02]  /*112b0*/  FFMA R4, R226, UR39, R4 ;  /* 0x00000027e2047c23 */ /* 0x000fe40008000004 */
[----:B------:R-:W2:Y:S03]  /*112c0*/  LDL.LU R226, [R1+0xe0] ;  /* 0x0000e00001e27983 */ /* 0x000ea60000300800 */
[----:B----4-:R-:W-:Y:S02]  /*112d0*/  F2FP.SATFINITE.E4M3.F32.PACK_AB_MERGE_C R59, RZ, R4, RZ ;  /* 0x00000004ff3b723e */ /* 0x010fe400048070ff */
[----:B------:R-:W0:Y:S03]  /*112e0*/  @!P2 LDC.64 R4, c[0x0][0x5c0] ;  /* 0x00017000ff04ab82 */ /* 0x000e260000000a00 */
        /* <DEDUP_REMOVED lines=8> */
[----:B---3--:R-:W-:Y:S02]  /*11370*/  FFMA R13, R227, UR39, R13 ;  /* 0x00000027e30d7c23 */ /* 0x008fe4000800000d */
[----:B------:R-:W3:Y:S03]  /*11380*/  LDL.LU R227, [R1+0xe4] ;  /* 0x0000e40001e37983 */ /* 0x000ee60000300800 */
[----:B-1----:R-:W-:Y:S01]  /*11390*/  F2FP.SATFINITE.E4M3.F32.PACK_AB_MERGE_C R59, RZ, R13, RZ ;  /* 0x0000000dff3b723e */ /* 0x002fe200048070ff */
[----:B------:R-:W4:Y:S04]  /*113a0*/  LDL.LU R225, [R1+0xe8] ;  /* 0x0000e80001e17983 */ /* 0x000f280000300800 */
[----:B------:R0:W-:Y:S01]  /*113b0*/  @!P2 STG.E.U8 desc[UR44][R4.64+0x39], R59 ;  /* 0x0000393b0400a986 */ /* 0x0001e2000c10112c */
[----:B------:R-:W-:-:S04]  /*113c0*/  ISETP.GE.AND P2, PT, R46, 0x181, PT ;  /* 0x000001812e00780c */ /* 0x000fc80003f46270 */
[----:B------:R-:W-:-:S13]  /*113d0*/  ISETP.LT.OR P0, PT, R45, 0x31, !P2 ;  /* 0x000000312d00780c */ /* 0x000fda0005701670 */
[----:B------:R-:W1:Y:S01]  /*113e0*/  @!P0 LDC.64 R60, c[0x0][0x5c0] ;  /* 0x00017000ff3c8b82 */ /* 0x000e620000000a00 */
[----:B------:R-:W-:Y:S02]  /*113f0*/  @!P0 IMAD.MOV.U32 R2, RZ, RZ, R26 ;  /* 0x000000ffff028224 */ /* 0x000fe400078e001a */
[----:B------:R-:W-:Y:S02]  /*11400*/  @!P0 IMAD.MOV.U32 R3, RZ, RZ, R44 ;  /* 0x000000ffff038224 */ /* 0x000fe400078e002c */
[----:B------:R-:W-:-:S04]  /*11410*/  @!P0 IMAD.WIDE.U32 R2, R24, 0x180, R2 ;  /* 0x0000018018028825 */ /* 0x000fc800078e0002 */
[----:B------:R-:W-:Y:S01]  /*11420*/  @!P0 IMAD R13, R25, 0x180, RZ ;  /* 0x00000180190d8824 */ /* 0x000fe200078e02ff */
[----:B-1----:R-:W-:-:S04]  /*11430*/  @!P0 IADD3 R2, P1, R2, R60, RZ ;  /* 0x0000003c02028210 */ /* 0x002fc80007f3e0ff */
[--C-:B------:R-:W-:Y:S02]  /*11440*/  @!P0 IADD3.X R3, R61, R3, R13.reuse, P1, !PT ;  /* 0x000000033d038210 */ /* 0x100fe40000ffe40d */
[----:B------:R-:W-:-:S06]  /*11450*/  PRMT R13, RZ, 0x7610, R13 ;  /* 0x00007610ff0d7816 */ /* 0x000fcc000000000d */
        /* <DEDUP_REMOVED lines=8> */
[----:B0-----:R-:W-:-:S05]  /*114e0*/  F2FP.SATFINITE.E4M3.F32.PACK_AB_MERGE_C R59, RZ, R13, RZ ;  /* 0x0000000dff3b723e */ /* 0x001fca00048070ff */
        /* <DEDUP_REMOVED lines=10> */
[----:B------:R-:W3:Y:S01]  /*11590*/  @!P0 LDG.E.U8 R13, desc[UR44][R40.64+0x31] ;  /* 0x0000312c280d8981 */ /* 0x000ee2000c1e1100 */
[----:B------:R-:W-:Y:S02]  /*115a0*/  PRMT R2, RZ, 0x7610, R2 ;  /* 0x00007610ff027816 */ /* 0x000fe40000000002 */
        /* <DEDUP_REMOVED lines=8> */
[----:B------:R-:W-:Y:S04]  /*11630*/  @!P0 STG.E.U8 desc[UR44][R4.64+0x31], R13 ;  /* 0x0000310d04008986 */ /* 0x000fe8000c10112c */
        /* <DEDUP_REMOVED lines=11> */
[----:B------:R-:W1:Y:S01]  /*116f0*/  @!P0 LDC.64 R58, c[0x0][0x5c0] ;  /* 0x00017000ff3a8b82 */ /* 0x000e620000000a00 */
[----:B0-----:R-:W-:Y:S02]  /*11700*/  @!P0 IMAD.MOV.U32 R3, RZ, RZ, R44 ;  /* 0x000000ffff038224 */ /* 0x001fe400078e002c */
[----:B------:R-:W-:Y:S01]  /*11710*/  @!P0 IMAD R4, R25, 0x180, RZ ;  /* 0x0000018019048824 */ /* 0x000fe200078e02ff */
[----:B----4-:R-:W-:-:S04]  /*11720*/  LOP3.LUT R2, R2, 0xff, RZ, 0xc0, !PT ;  /* 0x000000ff02027812 */ /* 0x010fc800078ec0ff */
[----:B------:R-:W-:-:S05]  /*11730*/  F2FP.F16.E4M3.UNPACK_B R2, R2 ;  /* 0x00000002ff02723e */ /* 0x000fca00020006ff */
[----:B------:R-:W-:-:S05]  /*11740*/  HADD2.F32 R2, -RZ, R2.H0_H0 ;  /* 0x20000002ff027230 */ /* 0x000fca0000004100 */
[----:B------:R-:W-:-:S04]  /*11750*/  FMUL R2, R2, UR38 ;  /* 0x0000002602027c20 */ /* 0x000fc80008400000 */
[----:B--2---:R-:W-:Y:S02]  /*11760*/  FFMA R2, R226, UR39, R2 ;  /* 0x00000027e2027c23 */ /* 0x004fe40008000002 */
[----:B------:R-:W2:Y:S03]  /*11770*/  LDL.LU R226, [R1+0xf4] ;  /* 0x0000f40001e27983 */ /* 0x000ea60000300800 */
[----:B------:R-:W-:Y:S01]  /*11780*/  F2FP.SATFINITE.E4M3.F32.PACK_AB_MERGE_C R5, RZ, R2, RZ ;  /* 0x00000002ff05723e */ /* 0x000fe200048070ff */
[----:B------:R-:W-:Y:S01]  /*11790*/  @!P0 IMAD.MOV.U32 R2, RZ, RZ, R26 ;  /* 0x000000ffff028224 */ /* 0x000fe200078e001a */
[----:B------:R-:W-:Y:S01]  /*117a0*/  LOP3.LUT P4, RZ, R0, 0x2, RZ, 0xc0, !PT ;  /* 0x0000000200ff7812 */ /* 0x000fe2000788c0ff */
[----:B------:R-:W4:Y:S02]  /*117b0*/  LDL.LU R225, [R1+0xf8] ;  /* 0x0000f80001e17983 */ /* 0x000f240000300800 */
[----:B------:R-:W-:-:S03]  /*117c0*/  @!P0 IMAD.WIDE.U32 R2, R24, 0x180, R2 ;  /* 0x0000018018028825 */ /* 0x000fc600078e0002 */
[----:B-1----:R-:W-:-:S04]  /*117d0*/  @!P0 IADD3 R2, P1, R2, R58, RZ ;  /* 0x0000003a02028210 */ /* 0x002fc80007f3e0ff */
[--C-:B------:R-:W-:Y:S02]  /*117e0*/  @!P0 IADD3.X R3, R59, R3, R4.reuse, P1, !PT ;  /* 0x000000033b038210 */ /* 0x100fe40000ffe404 */
[----:B------:R-:W-:Y:S01]  /*117f0*/  PRMT R4, RZ, 0x7610, R4 ;  /* 0x00007610ff047816 */ /* 0x000fe20000000004 */
[----:B------:R-:W-:Y:S05]  /*11800*/  @!P3 STG.E.U8 desc[UR44][R140.64+0x31], R5 ;  /* 0x000031058c00b986 */ /* 0x000fea000c10112c */
        /* <DEDUP_REMOVED lines=20> */
[----:B------:R-:W-:Y:S02]  /*11950*/  PRMT R2, RZ, 0x7610, R2 ;  /* 0x00007610ff027816 */ /* 0x000fe40000000002 */
[----:B--2---:R-:W-:-:S04]  /*11960*/  LOP3.LUT R13, R13, 0xff, RZ, 0xc0, !PT ;  /* 0x000000ff0d0d7812 */ /* 0x004fc800078ec0ff */
[----:B------:R-:W-:-:S05]  /*11970*/  F2FP.F16.E4M3.UNPACK_B R13, R13 ;  /* 0x0000000dff0d723e */ /* 0x000fca00020006ff */
[----:B------:R-:W-:-:S05]  /*11980*/  HADD2.F32 R13, -RZ, R13.H0_H0 ;  /* 0x2000000dff0d7230 */ /* 0x000fca0000004100 */
[----:B------:R-:W-:-:S04]  /*11990*/  FMUL R13, R13, UR38 ;  /* 0x000000260d0d7c20 */ /* 0x000fc80008400000 */
[----:B------:R-:W-:Y:S01]  /*119a0*/  FFMA R13, R226, UR39, R13 ;  /* 0x00000027e20d7c23 */ /* 0x000fe2000800000d */
[----:B------:R-:W-:Y:S01]  /*119b0*/  ISETP.GE.AND P2, PT, R46, 0x1, PT ;  /* 0x000000012e00780c */ /* 0x000fe20003f46270 */
[----:B------:R-:W2:Y:S03]  /*119c0*/  LDL.LU R226, [R1+0x100] ;  /* 0x0001000001e27983 */ /* 0x000ea60000300800 */
[----:B------:R-:W-:-:S05]  /*119d0*/  F2FP.SATFINITE.E4M3.F32.PACK_AB_MERGE_C R13, RZ, R13, RZ ;  /* 0x0000000dff0d723e */ /* 0x000fca00048070ff */
[----:B------:R0:W-:Y:S04]  /*119e0*/  @!P0 STG.E.U8 desc[UR44][R4.64+0x39], R13 ;  /* 0x0000390d04008986 */ /* 0x0001e8000c10112c */
[----:B------:R-:W4:Y:S02]  /*119f0*/  @!P4 LDG.E.U8 R2, desc[UR44][R42.64+0x38] ;  /* 0x0000382c2a02c981 */ /* 0x000f24000c1e1100 */
[----:B----4-:R-:W-:-:S04]  /*11a00*/  LOP3.LUT R2, R2, 0xff, RZ, 0xc0, !PT ;  /* 0x000000ff02027812 */ /* 0x010fc800078ec0ff */
[----:B------:R-:W-:-:S05]  /*11a10*/  F2FP.F16.E4M3.UNPACK_B R2, R2 ;  /* 0x00000002ff02723e */ /* 0x000fca00020006ff */
[----:B------:R-:W-:-:S05]  /*11a20*/  HADD2.F32 R2, -RZ, R2.H0_H0 ;  /* 0x20000002ff027230 */ /* 0x000fca0000004100 */
[----:B------:R-:W-:-:S04]  /*11a30*/  FMUL R2, R2, UR38 ;  /* 0x0000002602027c20 */ /* 0x000fc80008400000 */
[----:B------:R-:W-:Y:S01]  /*11a40*/  FFMA R2, R225, UR39, R2 ;  /* 0x00000027e1027c23 */ /* 0x000fe20008000002 */
[----:B------:R-:W-:Y:S01]  /*11a50*/  ISETP.LT.OR P0, PT, R45, 0x41, !P2 ;  /* 0x000000412d00780c */ /* 0x000fe20005701670 */
[----:B------:R-:W4:Y:S03]  /*11a60*/  LDL.LU R225, [R1+0x104] ;  /* 0x0001040001e17983 */ /* 0x000f260000300800 */
[----:B------:R-:W-:Y:S02]  /*11a70*/  F2FP.SATFINITE.E4M3.F32.PACK_AB_MERGE_C R3, RZ, R2, RZ ;  /* 0x00000002ff03723e */ /* 0x000fe400048070ff */
[----:B------:R-:W-:-:S03]  /*11a80*/  PRMT R2, RZ, 0x7610, R2 ;  /* 0x00007610ff027816 */ /* 0x000fc60000000002 */
[----:B------:R1:W-:Y:S04]  /*11a90*/  @!P4 STG.E.U8 desc[UR44][R136.64+0x38], R3 ;  /* 0x000038038800c986 */ /* 0x0003e8000c10112c */
[----:B------:R-:W3:Y:S01]  /*11aa0*/  @!P3 LDG.E.U8 R2, desc[UR44][R42.64+0x39] ;  /* 0x0000392c2a02b981 */ /* 0x000ee2000c1e1100 */
[----:B0-----:R-:W-:Y:S02]  /*11ab0*/  PRMT R4, RZ, 0x7610, R4 ;  /* 0x00007610ff047816 */ /* 0x001fe40000000004 */
[----:B---3--:R-:W-:-:S04]  /*11ac0*/  LOP3.LUT R2, R2, 0xff, RZ, 0xc0, !PT ;  /* 0x000000ff02027812 */ /* 0x008fc800078ec0ff */
[----:B------:R-:W-:-:S05]  /*11ad0*/  F2FP.F16.E4M3.UNPACK_B R2, R2 ;  /* 0x00000002ff02723e */ /* 0x000fca00020006ff */
[----:B------:R-:W-:-:S05]  /*11ae0*/  HADD2.F32 R2, -RZ, R2.H0_H0 ;  /* 0x20000002ff027230 */ /* 0x000fca0000004100 */
[----:B------:R-:W-:-:S04]  /*11af0*/  FMUL R2, R2, UR38 ;  /* 0x0000002602027c20 */ /* 0x000fc80008400000 */
[----:B------:R-:W-:Y:S01]  /*11b00*/  FFMA R2, R227, UR39, R2 ;  /* 0x00000027e3027c23 */ /* 0x000fe20008000002 */
[----:B------:R-:W-:Y:S01]  /*11b10*/  PRMT R13, RZ, 0x7610, R13 ;  /* 0x00007610ff0d7816 */ /* 0x000fe2000000000d */
[----:B------:R-:W3:Y:S03]  /*11b20*/  LDL.LU R227, [R1+0x108] ;  /* 0x0001080001e37983 */ /* 0x000ee60000300800 */
[----:B------:R-:W-:Y:S02]  /*11b30*/  F2FP.SATFINITE.E4M3.F32.PACK_AB_MERGE_C R5, RZ, R2, RZ ;  /* 0x00000002ff05723e */ /* 0x000fe400048070ff */
[----:B-1----:R-:W0:Y:S03]  /*11b40*/  @!P0 LDC.64 R2, c[0x0][0x5c0] ;  /* 0x00017000ff028b82 */ /* 0x002e260000000a00 */
        /* <DEDUP_REMOVED lines=14> */
[----:B------:R-:W4:Y:S01]  /*11c30*/  @!P0 LDG.E.U8 R13, desc[UR44][R28.64+0x41] ;  /* 0x0000412c1c0d8981 */ /* 0x000f22000c1e1100 */
[----:B-1----:R-:W1:Y:S01]  /*11c40*/  @!P0 LDC.64 R4, c[0x0][0x5c0] ;  /* 0x00017000ff048b82 */ /* 0x002e620000000a00 */
[----:B0-----:R-:W-:Y:S02]  /*11c50*/  PRMT R2, RZ, 0x7610, R2 ;  /* 0x00007610ff027816 */ /* 0x001fe40000000002 */
[----:B-1----:R-:W-:-:S05]  /*11c60*/  @!P0 IADD3 R4, P1, R26, R4, RZ ;  /* 0x000000041a048210 */ /* 0x002fca0007f3e0ff */
        /* <DEDUP_REMOVED lines=10> */
[----:B------:R-:W3:Y:S02]  /*11d10*/  @!P4 LDG.E.U8 R2, desc[UR44][R30.64+0x40] ;  /* 0x0000402c1e02c981 */ /* 0x000ee4000c1e1100 */
[----:B---3--:R-:W-:-:S04]  /*11d20*/  LOP3.LUT R2, R2, 0xff, RZ, 0xc0, !PT ;  /* 0x000000ff02027812 */ /* 0x008fc800078ec0ff */
[----:B------:R-:W-:-:S05]  /*11d30*/  F2FP.F16.E4M3.UNPACK_B R2, R2 ;  /* 0x00000002ff02723e */ /* 0x000fca00020006ff */
[----:B------:R-:W-:-:S05]  /*11d40*/  HADD2.F32 R2, -RZ, R2.H0_H0 ;  /* 0x20000002ff027230 */ /* 0x000fca0000004100 */
[----:B------:R-:W-:-:S04]  /*11d50*/  FMUL R2, R2, UR38 ;  /* 0x0000002602027c20 */ /* 0x000fc80008400000 */
[----:B------:R-:W-:-:S05]  /*11d60*/  FFMA R2, R227, UR39, R2 ;  /* 0x00000027e3027c23 */ /* 0x000fca0008000002 */
[----:B------:R-:W-:Y:S02]  /*11d70*/  F2FP.SATFINITE.E4M3.F32.PACK_AB_MERGE_C R3, RZ, R2, RZ ;  /* 0x00000002ff03723e */ /* 0x000fe400048070ff */
[----:B------:R-:W-:-:S03]  /*11d80*/  PRMT R2, RZ, 0x7610, R2 ;  /* 0x00007610ff027816 */ /* 0x000fc60000000002 */
[----:B------:R1:W-:Y:S04]  /*11d90*/  @!P4 STG.E.U8 desc[UR44][R56.64+0x40], R3 ;  /* 0x000040033800c986 */ /* 0x0003e8000c10112c */
[----:B------:R-:W3:Y:S01]  /*11da0*/  @!P3 LDG.E.U8 R2, desc[UR44][R30.64+0x41] ;  /* 0x0000412c1e02b981 */ /* 0x000ee2000c1e1100 */
[----:B------:R-:W-:Y:S02]  /*11db0*/  ISETP.LT.OR P0, PT, R45, 0x49, !P2 ;  /* 0x000000492d00780c */ /* 0x000fe40005701670 */
[----:B0-----:R-:W-:Y:S02]  /*11dc0*/  PRMT R4, RZ, 0x7610, R4 ;  /* 0x00007610ff047816 */ /* 0x001fe40000000004 */
[----:B---3--:R-:W-:-:S04]  /*11dd0*/  LOP3.LUT R2, R2, 0xff, RZ, 0xc0, !PT ;  /* 0x000000ff02027812 */ /* 0x008fc800078ec0ff */
[----:B------:R-:W-:-:S05]  /*11de0*/  F2FP.F16.E4M3.UNPACK_B R2, R2 ;  /* 0x00000002ff02723e */ /* 0x000fca00020006ff */
[----:B------:R-:W-:-:S05]  /*11df0*/  HADD2.F32 R2, -RZ, R2.H0_H0 ;  /* 0x20000002ff027230 */ /* 0x000fca0000004100 */
[----:B------:R-:W-:-:S04]  /*11e00*/  FMUL R2, R2, UR38 ;  /* 0x0000002602027c20 */ /* 0x000fc80008400000 */
[----:B--2---:R-:W-:Y:S01]  /*11e10*/  FFMA R2, R226, UR39, R2 ;  /* 0x00000027e2027c23 */ /* 0x004fe20008000002 */
[----:B------:R-:W-:Y:S01]  /*11e20*/  LOP3.LUT P4, RZ, R47, 0x4, RZ, 0xc0, !PT ;  /* 0x000000042fff7812 */ /* 0x000fe2000788c0ff */
[----:B------:R-:W2:Y:S03]  /*11e30*/  LDL.LU R226, [R1+0x114] ;  /* 0x0001140001e27983 */ /* 0x000ea60000300800 */
[----:B------:R-:W-:Y:S01]  /*11e40*/  F2FP.SATFINITE.E4M3.F32.PACK_AB_MERGE_C R5, RZ, R2, RZ ;  /* 0x00000002ff05723e */ /* 0x000fe200048070ff */
[----:B------:R-:W3:Y:S01]  /*11e50*/  LDL.LU R227, [R1+0x118] ;  /* 0x0001180001e37983 */ /* 0x000ee20000300800 */
[----:B-1----:R-:W0:Y:S03]  /*11e60*/  @!P0 LDC.64 R2, c[0x0][0x5c0] ;  /* 0x00017000ff028b82 */ /* 0x002e260000000a00 */
[----:B------:R1:W-:Y:S04]  /*11e70*/  @!P3 STG.E.U8 desc[UR44][R54.64+0x41], R5 ;  /* 0x000041053600b986 */ /* 0x0003e8000c10112c */
[----:B------:R-:W4:Y:S01]  /*11e80*/  @!P0 LDG.E.U8 R4, desc[UR44][R28.64+0x48] ;  /* 0x0000482c1c048981 */ /* 0x000f22000c1e1100 */
[----:B0-----:R-:W-:-:S05]  /*11e90*/  @!P0 IADD3 R2, P1, R26, R2, RZ ;  /* 0x000000021a028210 */ /* 0x001fca0007f3e0ff */
[----:B------:R-:W-:Y:S01]  /*11ea0*/  @!P0 IMAD.X R3, R44, 0x1, R3, P1 ;  /* 0x000000012c038824 */ /* 0x000fe200008e0603 */
        /* <DEDUP_REMOVED lines=11> */
[----:B------:R-:W2:Y:S01]  /*11f60*/  @!P0 LDG.E.U8 R13, desc[UR44][R28.64+0x49] ;  /* 0x0000492c1c0d8981 */ /* 0x000ea2000c1e1100 */
[----:B-1----:R-:W1:Y:S01]  /*11f70*/  @!P0 LDC.64 R4, c[0x0][0x5c0] ;  /* 0x00017000ff048b82 */ /* 0x002e620000000a00 */
[----:B0-----:R-:W-:Y:S02]  /*11f80*/  PRMT R2, RZ, 0x7610, R2 ;  /* 0x00007610ff027816 */ /* 0x001fe40000000002 */
[----:B-1----:R-:W-:-:S05]  /*11f90*/  @!P0 IADD3 R4, P1, R26, R4, RZ ;  /* 0x000000041a048210 */ /* 0x002fca0007f3e0ff */
        /* <DEDUP_REMOVED lines=29> */
[----:B0-----:R-:W-:Y:S02]  /*12170*/  F2FP.SATFINITE.E4M3.F32.PACK_AB_MERGE_C R5, RZ, R2, RZ ;  /* 0x00000002ff05723e */ /* 0x001fe400048070ff */
[----:B------:R-:W-:-:S03]  /*12180*/  PRMT R2, RZ, 0x7610, R2 ;  /* 0x00007610ff027816 */ /* 0x000fc60000000002 */
[----:B------:R0:W-:Y:S04]  /*12190*/  @!P3 STG.E.U8 desc[UR44][R50.64+0x49], R5 ;  /* 0x000049053200b986 */ /* 0x0001e8000c10112c */
[----:B------:R-:W2:Y:S01]  /*121a0*/  @!P2 LDG.E.U8 R2, desc[UR44][R32.64+0x40] ;  /* 0x0000402c2002a981 */ /* 0x000ea2000c1e1100 */
[----:B------:R-:W0:Y:S01]  /*121b0*/  @!P4 LDC.64 R28, c[0x0][0x5c0] ;  /* 0x00017000ff1ccb82 */ /* 0x000e220000000a00 */
[----:B--2---:R-:W-:-:S04]  /*121c0*/  LOP3.LUT R2, R2, 0xff, RZ, 0xc0, !PT ;  /* 0x000000ff02027812 */ /* 0x004fc800078ec0ff */
[----:B------:R-:W-:-:S05]  /*121d0*/  F2FP.F16.E4M3.UNPACK_B R2, R2 ;  /* 0x00000002ff02723e */ /* 0x000fca00020006ff */
[----:B------:R-:W-:-:S05]  /*121e0*/  HADD2.F32 R2, -RZ, R2.H0_H0 ;  /* 0x20000002ff027230 */ /* 0x000fca0000004100 */
[----:B------:R-:W-:-:S04]  /*121f0*/  FMUL R2, R2, UR38 ;  /* 0x0000002602027c20 */ /* 0x000fc80008400000 */
[----:B------:R-:W-:Y:S01]  /*12200*/  FFMA R2, R226, UR39, R2 ;  /* 0x00000027e2027c23 */ /* 0x000fe20008000002 */
[----:B------:R-:W-:Y:S01]  /*12210*/  LOP3.LUT P3, RZ, R229, 0x1000, RZ, 0xc0, !PT ;  /* 0x00001000e5ff7812 */ /* 0x000fe2000786c0ff */
[----:B------:R-:W2:Y:S03]  /*12220*/  LDL.LU R226, [R1+0x12c] ;  /* 0x00012c0001e27983 */ /* 0x000ea60000300800 */
[----:B-1----:R-:W-:Y:S02]  /*12230*/  F2FP.SATFINITE.E4M3.F32.PACK_AB_MERGE_C R3, RZ, R2, RZ ;  /* 0x00000002ff03723e */ /* 0x002fe400048070ff */
[----:B------:R-:W-:-:S03]  /*12240*/  PRMT R2, RZ, 0x7610, R2 ;  /* 0x00007610ff027816 */ /* 0x000fc60000000002 */
[----:B------:R-:W-:Y:S04]  /*12250*/  @!P2 STG.E.U8 desc[UR44][R48.64+0x40], R3 ;  /* 0x000040033000a986 */ /* 0x000fe8000c10112c */
[----:B------:R-:W3:Y:S02]  /*12260*/  @!P1 LDG.E.U8 R2, desc[UR44][R32.64+0x41] ;  /* 0x0000412c20029981 */ /* 0x000ee4000c1e1100 */
[----:B---3--:R-:W-:-:S04]  /*12270*/  LOP3.LUT R2, R2, 0xff, RZ, 0xc0, !PT ;  /* 0x000000ff02027812 */ /* 0x008fc800078ec0ff */
[----:B------:R-:W-:-:S05]  /*12280*/  F2FP.F16.E4M3.UNPACK_B R2, R2 ;  /* 0x00000002ff02723e */ /* 0x000fca00020006ff */
[----:B------:R-:W-:-:S05]  /*12290*/  HADD2.F32 R2, -RZ, R2.H0_H0 ;  /* 0x20000002ff027230 */ /* 0x000fca0000004100 */
[----:B------:R-:W-:-:S04]  /*122a0*/  FMUL R2, R2, UR38 ;  /* 0x0000002602027c20 */ /* 0x000fc80008400000 */
[----:B------:R-:W-:Y:S01]  /*122b0*/  FFMA R2, R227, UR39, R2 ;  /* 0x00000027e3027c23 */ /* 0x000fe20008000002 */
[----:B0-----:R-:W-:Y:S01]  /*122c0*/  @!P4 IADD3 R110, P0, R110, R28, RZ ;  /* 0x0000001c6e6ec210 */ /* 0x001fe20007f1e0ff */
[----:B------:R-:W3:Y:S03]  /*122d0*/  LDL.LU R227, [R1+0x130] ;  /* 0x0001300001e37983 */ /* 0x000ee60000300800 */
[----:B------:R-:W-:Y:S02]  /*122e0*/  F2FP.SATFINITE.E4M3.F32.PACK_AB_MERGE_C R5, RZ, R2, RZ ;  /* 0x00000002ff05723e */ /* 0x000fe400048070ff */
[----:B------:R-:W-:-:S03]  /*122f0*/  PRMT R2, RZ, 0x7610, R2 ;  /* 0x00007610ff027816 */ /* 0x000fc60000000002 */
[----:B------:R0:W-:Y:S04]  /*12300*/  @!P1 STG.E.U8 desc[UR44][R22.64+0x41], R5 ;  /* 0x0000410516009986 */ /* 0x0001e8000c10112c */
[----:B------:R-:W4:Y:S01]  /*12310*/  @!P4 LDG.E.U8 R2, desc[UR44][R34.64+0x40] ;  /* 0x0000402c2202c981 */ /* 0x000f22000c1e1100 */
[----:B------:R-:W-:Y:S01]  /*12320*/  @!P4 IMAD.X R111, R109, 0x1, R29, P0 ;  /* 0x000000016d6fc824 */ /* 0x000fe200000e061d */
        /* <DEDUP_REMOVED lines=36> */
[----:B------:R-:W2:Y:S01]  /*12570*/  @!P3 LDC.64 R22, c[0x0][0x5c0] ;  /* 0x00017000ff16bb82 */ /* 0x000ea20000000a00 */
        /* <DEDUP_REMOVED lines=10> */
[----:B------:R-:W3:Y:S01]  /*12620*/  @!P3 LDG.E.U8 R2, desc[UR44][R34.64+0x48] ;  /* 0x0000482c2202b981 */ /* 0x000ee2000c1e1100 */
[----:B--2---:R-:W-:Y:S01]  /*12630*/  @!P3 IADD3 R100, P0, R100, R22, RZ ;  /* 0x000000166464b210 */ /* 0x004fe20007f1e0ff */
[----:B-1----:R-:W1:Y:S04]  /*12640*/  @!P4 LDC.64 R4, c[0x0][0x5c0] ;  /* 0x00017000ff04cb82 */ /* 0x002e680000000a00 */
[----:B------:R-:W-:Y:S01]  /*12650*/  @!P3 IMAD.X R101, R86, 0x1, R23, P0 ;  /* 0x000000015665b824 */ /* 0x000fe200000e0617 */
[----:B---3--:R-:W-:-:S04]  /*12660*/  LOP3.LUT R2, R2, 0xff, RZ, 0xc0, !PT ;  /* 0x000000ff02027812 */ /* 0x008fc800078ec0ff */
[----:B------:R-:W-:-:S05]  /*12670*/  F2FP.F16.E4M3.UNPACK_B R2, R2 ;  /* 0x00000002ff02723e */ /* 0x000fca00020006ff */
[----:B------:R-:W-:-:S05]  /*12680*/  HADD2.F32 R2, -RZ, R2.H0_H0 ;  /* 0x20000002ff027230 */ /* 0x000fca0000004100 */
[----:B------:R-:W-:-:S04]  /*12690*/  FMUL R2, R2, UR38 ;  /* 0x0000002602027c20 */ /* 0x000fc80008400000 */
[----:B------:R-:W-:Y:S01]  /*126a0*/  FFMA R2, R226, UR39, R2 ;  /* 0x00000027e2027c23 */ /* 0x000fe20008000002 */
[----:B------:R-:W-:Y:S01]  /*126b0*/  LOP3.LUT P2, RZ, R229, 0x80000, RZ, 0xc0, !PT ;  /* 0x00080000e5ff7812 */ /* 0x000fe2000784c0ff */
[----:B------:R-:W2:Y:S03]  /*126c0*/  LDL.LU R226, [R1+0x144] ;  /* 0x0001440001e27983 */ /* 0x000ea60000300800 */
[----:B0-----:R-:W-:Y:S02]  /*126d0*/  F2FP.SATFINITE.E4M3.F32.PACK_AB_MERGE_C R3, RZ, R2, RZ ;  /* 0x00000002ff03723e */ /* 0x001fe400048070ff */
[----:B------:R-:W-:-:S03]  /*126e0*/  PRMT R2, RZ, 0x7610, R2 ;  /* 0x00007610ff027816 */ /* 0x000fc60000000002 */
[----:B------:R0:W-:Y:S04]  /*126f0*/  @!P3 STG.E.U8 desc[UR44][R100.64+0x48], R3 ;  /* 0x000048036400b986 */ /* 0x0001e8000c10112c */
[----:B------:R-:W3:Y:S01]  /*12700*/  @!P4 LDG.E.U8 R2, desc[UR44][R34.64+0x49] ;  /* 0x0000492c2202c981 */ /* 0x000ee2000c1e1100 */
[----:B-1----:R-:W-:-:S05]  /*12710*/  @!P4 IADD3 R78, P0, R78, R4, RZ ;  /* 0x000000044e4ec210 */ /* 0x002fca0007f1e0ff */
[----:B------:R-:W-:Y:S01]  /*12720*/  @!P4 IMAD.X R79, R12, 0x1, R5, P0 ;  /* 0x000000010c4fc824 */ /* 0x000fe200000e0605 */
[----:B------:R-:W-:Y:S01]  /*12730*/  LOP3.LUT P1, RZ, R229, 0x40000, RZ, 0xc0, !PT ;  /* 0x00040000e5ff7812 */ /* 0x000fe2000782c0ff */
[----:B------:R-:W1:Y:S01]  /*12740*/  @!P5 LDC.64 R12, c[0x0][0x5c0] ;  /* 0x00017000ff0cdb82 */ /* 0x000e620000000a00 */
[----:B---3--:R-:W-:-:S04]  /*12750*/  LOP3.LUT R2, R2, 0xff, RZ, 0xc0, !PT ;  /* 0x000000ff02027812 */ /* 0x008fc800078ec0ff */
[----:B------:R-:W-:-:S05]  /*12760*/  F2FP.F16.E4M3.UNPACK_B R2, R2 ;  /* 0x00000002ff02723e */ /* 0x000fca00020006ff */
[----:B------:R-:W-:-:S05]  /*12770*/  HADD2.F32 R2, -RZ, R2.H0_H0 ;  /* 0x20000002ff027230 */ /* 0x000fca0000004100 */
[----:B------:R-:W-:-:S04]  /*12780*/  FMUL R2, R2, UR38 ;  /* 0x0000002602027c20 */ /* 0x000fc80008400000 */
[----:B------:R-:W-:Y:S02]  /*12790*/  FFMA R2, R227, UR39, R2 ;  /* 0x00000027e3027c23 */ /* 0x000fe40008000002 */
[----:B------:R-:W3:Y:S03]  /*127a0*/  LDL.LU R227, [R1+0x148] ;  /* 0x0001480001e37983 */ /* 0x000ee60000300800 */
[----:B0-----:R-:W-:Y:S02]  /*127b0*/  F2FP.SATFINITE.E4M3.F32.PACK_AB_MERGE_C R3, RZ, R2, RZ ;  /* 0x00000002ff03723e */ /* 0x001fe400048070ff */
[----:B------:R-:W-:-:S03]  /*127c0*/  PRMT R2, RZ, 0x7610, R2 ;  /* 0x00007610ff027816 */ /* 0x000fc60000000002 */
[----:B------:R-:W-:Y:S04]  /*127d0*/  @!P4 STG.E.U8 desc[UR44][R78.64+0x49], R3 ;  /* 0x000049034e00c986 */ /* 0x000fe8000c10112c */
[----:B------:R-:W4:Y:S02]  /*127e0*/  @!P2 LDG.E.U8 R2, desc[UR44][R36.64+0x40] ;  /* 0x0000402c2402a981 */ /* 0x000f24000c1e1100 */
[----:B----4-:R-:W-:-:S04]  /*127f0*/  LOP3.LUT R2, R2, 0xff, RZ, 0xc0, !PT ;  /* 0x000000ff02027812 */ /* 0x010fc800078ec0ff */
[----:B------:R-:W-:-:S05]  /*12800*/  F2FP.F16.E4M3.UNPACK_B R2, R2 ;  /* 0x00000002ff02723e */ /* 0x000fca00020006ff */
[----:B------:R-:W-:-:S05]  /*12810*/  HADD2.F32 R2, -RZ, R2.H0_H0 ;  /* 0x20000002ff027230 */ /* 0x000fca0000004100 */
[----:B------:R-:W-:-:S04]  /*12820*/  FMUL R2, R2, UR38 ;  /* 0x0000002602027c20 */ /* 0x000fc80008400000 */
[----:B------:R-:W-:Y:S01]  /*12830*/  FFMA R2, R225, UR39, R2 ;  /* 0x00000027e1027c23 */ /* 0x000fe20008000002 */
[----:B-1----:R-:W-:Y:S01]  /*12840*/  @!P5 IADD3 R6, P0, R6, R12, RZ ;  /* 0x0000000c0606d210 */ /* 0x002fe20007f1e0ff */
[----:B------:R-:W4:Y:S03]  /*12850*/  LDL.LU R225, [R1+0x14c] ;  /* 0x00014c0001e17983 */ /* 0x000f260000300800 */
[----:B------:R-:W-:Y:S02]  /*12860*/  F2FP.SATFINITE.E4M3.F32.PACK_AB_MERGE_C R5, RZ, R2, RZ ;  /* 0x00000002ff05723e */ /* 0x000fe400048070ff */
[----:B------:R-:W-:-:S03]  /*12870*/  PRMT R2, RZ, 0x7610, R2 ;  /* 0x00007610ff027816 */ /* 0x000fc60000000002 */
[----:B------:R0:W-:Y:S04]  /*12880*/  @!P2 STG.E.U8 desc[UR44][R16.64+0x40], R5 ;  /* 0x000040051000a986 */ /* 0x0001e8000c10112c */
[----:B------:R-:W2:Y:S01]  /*12890*/  @!P1 LDG.E.U8 R2, desc[UR44][R36.64+0x41] ;  /* 0x0000412c24029981 */ /* 0x000ea2000c1e1100 */
[----:B------:R-:W-:Y:S01]  /*128a0*/  @!P5 IMAD.X R7, R7, 0x1, R13, P0 ;  /* 0x000000010707d824 */ /* 0x000fe200000e060d */
        /* <DEDUP_REMOVED lines=19> */
[----:B-1----:R-:W-:Y:S02]  /*129e0*/  F2FP.SATFINITE.E4M3.F32.PACK_AB_MERGE_C R3, RZ, R2, RZ ;  /* 0x00000002ff03723e */ /* 0x002fe400048070ff */
[----:B------:R-:W-:-:S03]  /*129f0*/  PRMT R2, RZ, 0x7610, R2 ;  /* 0x00007610ff027816 */ /* 0x000fc60000000002 */
[----:B------:R-:W-:Y:S04]  /*12a00*/  @!P5 STG.E.U8 desc[UR44][R6.64+0x40], R3 ;  /* 0x000040030600d986 */ /* 0x000fe8000c10112c */
[----:B------:R-:W4:Y:S01]  /*12a10*/  @!P6 LDG.E.U8 R2, desc[UR44][R38.64+0x41] ;  /* 0x0000412c2602e981 */ /* 0x000f22000c1e1100 */
        /* <DEDUP_REMOVED lines=10> */
[----:B------:R-:W-:-:S04]  /*12ac0*/  ISETP.GE.AND P1, PT, R46, 0x101, PT ;  /* 0x000001012e00780c */ /* 0x000fc80003f26270 */
[----:B------:R-:W-:-:S13]  /*12ad0*/  ISETP.LT.OR P1, PT, R45, 0x4a, !P1 ;  /* 0x0000004a2d00780c */ /* 0x000fda0004f21670 */
[----:B0-----:R-:W0:Y:S01]  /*12ae0*/  @!P1 LDC.64 R4, c[0x0][0x5c0] ;  /* 0x00017000ff049b82 */ /* 0x001e220000000a00 */
[----:B----4-:R-:W-:-:S04]  /*12af0*/  LOP3.LUT R2, R2, 0xff, RZ, 0xc0, !PT ;  /* 0x000000ff02027812 */ /* 0x010fc800078ec0ff */
[----:B------:R-:W-:-:S05]  /*12b00*/  F2FP.F16.E4M3.UNPACK_B R2, R2 ;  /* 0x00000002ff02723e */ /* 0x000fca00020006ff */
[----:B------:R-:W-:-:S05]  /*12b10*/  HADD2.F32 R2, -RZ, R2.H0_H0 ;  /* 0x20000002ff027230 */ /* 0x000fca0000004100 */
[----:B------:R-:W-:-:S04]  /*12b20*/  FMUL R2, R2, UR38 ;  /* 0x0000002602027c20 */ /* 0x000fc80008400000 */
[----:B--2---:R-:W-:Y:S01]  /*12b30*/  FFMA R2, R226, UR39, R2 ;  /* 0x00000027e2027c23 */ /* 0x004fe20008000002 */
[----:B------:R-:W-:Y:S01]  /*12b40*/  ISETP.GE.AND P3, PT, R46, 0x109, PT ;  /* 0x000001092e00780c */ /* 0x000fe20003f66270 */
[----:B------:R-:W2:Y:S03]  /*12b50*/  LDL.LU R226, [R1+0x158] ;  /* 0x0001580001e27983 */ /* 0x000ea60000300800 */
[----:B------:R-:W-:Y:S02]  /*12b60*/  F2FP.SATFINITE.E4M3.F32.PACK_AB_MERGE_C R7, RZ, R2, RZ ;  /* 0x00000002ff07723e */ /* 0x000fe400048070ff */
[----:B------:R-:W-:-:S03]  /*12b70*/  PRMT R2, RZ, 0x7610, R2 ;  /* 0x00007610ff027816 */ /* 0x000fc60000000002 */
[----:B------:R1:W-:Y:S04]  /*12b80*/  @!P2 STG.E.U8 desc[UR44][R10.64+0x48], R7 ;  /* 0x000048070a00a986 */ /* 0x0003e8000c10112c */
[----:B------:R-:W4:Y:S02]  /*12b90*/  @!P1 LDG.E.U8 R2, desc[UR44][R36.64+0x49] ;  /* 0x0000492c24029981 */ /* 0x000f24000c1e1100 */
[----:B----4-:R-:W-:-:S04]  /*12ba0*/  LOP3.LUT R2, R2, 0xff, RZ, 0xc0, !PT ;  /* 0x000000ff02027812 */ /* 0x010fc800078ec0ff */
[----:B------:R-:W-:-:S05]  /*12bb0*/  F2FP.F16.E4M3.UNPACK_B R2, R2 ;  /* 0x00000002ff02723e */ /* 0x000fca00020006ff */
[----:B------:R-:W-:Y:S01]  /*12bc0*/  HADD2.F32 R3, -RZ, R2.H0_H0 ;  /* 0x20000002ff037230 */ /* 0x000fe20000004100 */
[----:B0-----:R-:W-:-:S04]  /*12bd0*/  @!P1 IADD3 R2, P0, P2, R26, UR10, R4 ;  /* 0x0000000a1a029c10 */ /* 0x001fc8000fa1e004 */
[----:B------:R-:W-:Y:S01]  /*12be0*/  FMUL R4, R3, UR38 ;  /* 0x0000002603047c20 */ /* 0x000fe20008400000 */
[----:B------:R-:W-:Y:S02]  /*12bf0*/  @!P1 IADD3.X R3, R44, UR9, R5, P0, P2 ;  /* 0x000000092c039c10 */ /* 0x000fe400087e4405 */
[----:B------:R-:W-:Y:S01]  /*12c00*/  ISETP.LT.OR P0, PT, R45, 0x49, !P3 ;  /* 0x000000492d00780c */ /* 0x000fe20005f01670 */
[----:B---3--:R-:W-:Y:S01]  /*12c10*/  FFMA R4, R227, UR39, R4 ;  /* 0x00000027e3047c23 */ /* 0x008fe20008000004 */
[----:B-1----:R-:W-:Y:S02]  /*12c20*/  IMAD.U32 R7, RZ, RZ, UR8 ;  /* 0x00000008ff077e24 */ /* 0x002fe4000f8e00ff */
[----:B------:R-:W-:Y:S01]  /*12c30*/  IMAD.U32 R11, RZ, RZ, UR7 ;  /* 0x00000007ff0b7e24 */ /* 0x000fe2000f8e00ff */
[----:B------:R-:W-:Y:S01]  /*12c40*/  ISETP.LT.OR P3, PT, R45, 0x4a, !P3 ;  /* 0x0000004a2d00780c */ /* 0x000fe20005f61670 */
[----:B------:R-:W3:Y:S01]  /*12c50*/  LDL.LU R227, [R1+0x15c] ;  /* 0x00015c0001e37983 */ /* 0x000ee20000300800 */
[----:B------:R-:W-:-:S02]  /*12c60*/  F2FP.SATFINITE.E4M3.F32.PACK_AB_MERGE_C R5, RZ, R4, RZ ;  /* 0x00000004ff05723e */ /* 0x000fc400048070ff */
[----:B------:R-:W-:-:S03]  /*12c70*/  PRMT R4, RZ, 0x7610, R4 ;  /* 0x00007610ff047816 */ /* 0x000fc60000000004 */
[----:B------:R0:W-:Y:S01]  /*12c80*/  @!P1 STG.E.U8 desc[UR44][R2.64+0x49], R5 ;  /* 0x0000490502009986 */ /* 0x0001e2000c10112c */
[----:B------:R-:W0:Y:S03]  /*12c90*/  @!P0 LDC.64 R8, c[0x0][0x5c0] ;  /* 0x00017000ff088b82 */ /* 0x000e260000000a00 */
[----:B------:R-:W4:Y:S01]  /*12ca0*/  @!P0 LDG.E.U8 R4, desc[UR44][R38.64+0x48] ;  /* 0x0000482c26048981 */ /* 0x000f22000c1e1100 */
[----:B------:R-:W-:-:S04]  /*12cb0*/  @!P0 IADD3 R7, P1, P2, R7, UR10, R26 ;  /* 0x0000000a07078c10 */ /* 0x000fc8000fa3e01a */
[----:B------:R-:W-:Y:S02]  /*12cc0*/  @!P0 IADD3.X R6, R11, UR9, R44, P1, P2 ;  /* 0x000000090b068c10 */ /* 0x000fe40008fe442c */
[----:B0-----:R-:W-:-:S05]  /*12cd0*/  @!P0 IADD3 R2, P1, R7, R8, RZ ;  /* 0x0000000807028210 */ /* 0x001fca0007f3e0ff */
[----:B------:R-:W-:Y:S02]  /*12ce0*/  @!P0 IMAD.X R3, R6, 0x1, R9, P1 ;  /* 0x0000000106038824 */ /* 0x000fe400008e0609 */
[----:B------:R-:W0:Y:S01]  /*12cf0*/  @!P3 LDC.64 R8, c[0x0][0x5c0] ;  /* 0x00017000ff08bb82 */ /* 0x000e220000000a00 */
[----:B----4-:R-:W-:-:S04]  /*12d00*/  LOP3.LUT R4, R4, 0xff, RZ, 0xc0, !PT ;  /* 0x000000ff04047812 */ /* 0x010fc800078ec0ff */
[----:B------:R-:W-:-:S05]  /*12d10*/  F2FP.F16.E4M3.UNPACK_B R4, R4 ;  /* 0x00000004ff04723e */ /* 0x000fca00020006ff */
[----:B------:R-:W-:-:S05]  /*12d20*/  HADD2.F32 R4, -RZ, R4.H0_H0 ;  /* 0x20000004ff047230 */ /* 0x000fca0000004100 */
[----:B------:R-:W-:-:S04]  /*12d30*/  FMUL R4, R4, UR38 ;  /* 0x0000002604047c20 */ /* 0x000fc80008400000 */
[----:B--2---:R-:W-:Y:S01]  /*12d40*/  FFMA R4, R226, UR39, R4 ;  /* 0x00000027e2047c23 */ /* 0x004fe20008000004 */
[----:B------:R-:W-:Y:S01]  /*12d50*/  IMAD.U32 R7, RZ, RZ, UR8 ;  /* 0x00000008ff077e24 */ /* 0x000fe2000f8e00ff */
[----:B------:R-:W-:Y:S01]  /*12d60*/  ISETP.GE.AND P5, PT, R46, 0x181, PT ;  /* 0x000001812e00780c */ /* 0x000fe20003fa6270 */
[----:B------:R-:W2:Y:S02]  /*12d70*/  LDL.LU R226, [R1+0x160] ;  /* 0x0001600001e27983 */ /* 0x000ea40000300800 */
[----:B------:R-:W-:Y:S02]  /*12d80*/  F2FP.SATFINITE.E4M3.F32.PACK_AB_MERGE_C R5, RZ, R4, RZ ;  /* 0x00000004ff05723e */ /* 0x000fe400048070ff */
[----:B------:R-:W-:-:S03]  /*12d90*/  PRMT R4, RZ, 0x7610, R4 ;  /* 0x00007610ff047816 */ /* 0x000fc60000000004 */
[----:B------:R0:W-:Y:S04]  /*12da0*/  @!P0 STG.E.U8 desc[UR44][R2.64+0x48], R5 ;  /* 0x0000480502008986 */ /* 0x0001e8000c10112c */
[----:B------:R-:W4:Y:S01]  /*12db0*/  @!P3 LDG.E.U8 R4, desc[UR44][R38.64+0x49] ;  /* 0x0000492c2604b981 */ /* 0x000f22000c1e1100 */
[----:B------:R-:W-:Y:S02]  /*12dc0*/  @!P3 IADD3 R7, P1, P2, R7, UR10, R26 ;  /* 0x0000000a0707bc10 */ /* 0x000fe4000fa3e01a */
[----:B------:R-:W-:Y:S02]  /*12dd0*/  ISETP.LT.OR P0, PT, R45, 0x41, !P5 ;  /* 0x000000412d00780c */ /* 0x000fe40006f01670 */
[----:B------:R-:W-:Y:S02]  /*12de0*/  @!P3 IADD3.X R6, R11, UR9, R44, P1, P2 ;  /* 0x000000090b06bc10 */ /* 0x000fe40008fe442c */
[----:B0-----:R-:W-:-:S05]  /*12df0*/  @!P3 IADD3 R2, P1, R7, R8, RZ ;  /* 0x000000080702b210 */ /* 0x001fca0007f3e0ff */
[----:B------:R-:W-:-:S04]  /*12e00*/  @!P3 IMAD.X R3, R6, 0x1, R9, P1 ;  /* 0x000000010603b824 */ /* 0x000fc800008e0609 */
[----:B------:R-:W0:Y:S01]  /*12e10*/  @!P0 LDC.64 R8, c[0x0][0x5c0] ;  /* 0x00017000ff088b82 */ /* 0x000e220000000a00 */
[----:B----4-:R-:W-:-:S04]  /*12e20*/  LOP3.LUT R4, R4, 0xff, RZ, 0xc0, !PT ;  /* 0x000000ff04047812 */ /* 0x010fc800078ec0ff */
[----:B------:R-:W-:-:S05]  /*12e30*/  F2FP.F16.E4M3.UNPACK_B R4, R4 ;  /* 0x00000004ff04723e */ /* 0x000fca00020006ff */
[----:B------:R-:W-:-:S05]  /*12e40*/  HADD2.F32 R4, -RZ, R4.H0_H0 ;  /* 0x20000004ff047230 */ /* 0x000fca0000004100 */
[----:B------:R-:W-:-:S04]  /*12e50*/  FMUL R4, R4, UR38 ;  /* 0x0000002604047c20 */ /* 0x000fc80008400000 */
[----:B---3--:R-:W-:Y:S01]  /*12e60*/  FFMA R4, R227, UR39, R4 ;  /* 0x00000027e3047c23 */ /* 0x008fe20008000004 */
[----:B------:R-:W-:Y:S01]  /*12e70*/  ISETP.LT.OR P1, PT, R45, 0x42, !P5 ;  /* 0x000000422d00780c */ /* 0x000fe20006f21670 */
[----:B------:R-:W3:Y:S03]  /*12e80*/  LDL.LU R227, [R1+0x164] ;  /* 0x0001640001e37983 */ /* 0x000ee60000300800 */
[----:B------:R-:W-:Y:S02]  /*12e90*/  F2FP.SATFINITE.E4M3.F32.PACK_AB_MERGE_C R7, RZ, R4, RZ ;  /* 0x00000004ff07723e */ /* 0x000fe400048070ff */
[----:B------:R-:W-:-:S03]  /*12ea0*/  PRMT R4, RZ, 0x7610, R4 ;  /* 0x00007610ff047816 */ /* 0x000fc60000000004 */
[----:B------:R1:W-:Y:S04]  /*12eb0*/  @!P3 STG.E.U8 desc[UR44][R2.64+0x49], R7 ;  /* 0x000049070200b986 */ /* 0x0003e8000c10112c */
[----:B------:R-:W4:Y:S01]  /*12ec0*/  @!P0 LDG.E.U8 R4, desc[UR44][R40.64+0x40] ;  /* 0x0000402c28048981 */ /* 0x000f22000c1e1100 */
[----:B-1----:R-:W-:Y:S02]  /*12ed0*/  @!P0 IMAD.MOV.U32 R2, RZ, RZ, R26 ;  /* 0x000000ffff028224 */ /* 0x002fe400078e001a */
[----:B------:R-:W-:Y:S01]  /*12ee0*/  @!P0 IMAD.MOV.U32 R3, RZ, RZ, R44 ;  /* 0x000000ffff038224 */ /* 0x000fe200078e002c */
[----:B----4-:R-:W-:-:S04]  /*12ef0*/  LOP3.LUT R4, R4, 0xff, RZ, 0xc0, !PT ;  /* 0x000000ff04047812 */ /* 0x010fc800078ec0ff */
[----:B------:R-:W-:-:S05]  /*12f00*/  F2FP.F16.E4M3.UNPACK_B R4, R4 ;  /* 0x00000004ff04723e */ /* 0x000fca00020006ff */
[----:B------:R-:W-:-:S05]  /*12f10*/  HADD2.F32 R4, -RZ, R4.H0_H0 ;  /* 0x20000004ff047230 */ /* 0x000fca0000004100 */
[----:B------:R-:W-:Y:S01]  /*12f20*/  FMUL R6, R4, UR38 ;  /* 0x0000002604067c20 */ /* 0x000fe20008400000 */
[----:B------:R-:W-:-:S04]  /*12f30*/  @!P0 IMAD.WIDE.U32 R4, R24, 0x180, R2 ;  /* 0x0000018018048825 */ /* 0x000fc800078e0002 */
[----:B--2---:R-:W-:Y:S01]  /*12f40*/  FFMA R6, R226, UR39, R6 ;  /* 0x00000027e2067c23 */ /* 0x004fe20008000006 */
[----:B------:R-:W-:Y:S01]  /*12f50*/  @!P0 IMAD R3, R25, 0x180, RZ ;  /* 0x0000018019038824 */ /* 0x000fe200078e02ff */
[----:B0-----:R-:W-:Y:S01]  /*12f60*/  @!P0 IADD3 R2, P2, R4, R8, RZ ;  /* 0x0000000804028210 */ /* 0x001fe20007f5e0ff */
[----:B------:R-:W2:Y:S01]  /*12f70*/  LDL.LU R226, [R1+0x168] ;  /* 0x0001680001e27983 */ /* 0x000ea20000300800 */
[----:B------:R-:W-:Y:S02]  /*12f80*/  PRMT R4, RZ, 0x7610, R4 ;  /* 0x00007610ff047816 */ /* 0x000fe40000000004 */
[----:B------:R-:W-:Y:S01]  /*12f90*/  @!P0 IADD3.X R3, R9, R5, R3, P2, !PT ;  /* 0x0000000509038210 */ /* 0x000fe200017fe403 */
[----:B------:R-:W4:Y:S01]  /*12fa0*/  LDL.LU R225, [R1+0x16c] ;  /* 0x00016c0001e17983 */ /* 0x000f220000300800 */
[----:B------:R-:W-:Y:S01]  /*12fb0*/  F2FP.SATFINITE.E4M3.F32.PACK_AB_MERGE_C R7, RZ, R6, RZ ;  /* 0x00000006ff07723e */ /* 0x000fe200048070ff */
[----:B------:R-:W0:Y:S04]  /*12fc0*/  @!P1 LDC.64 R8, c[0x0][0x5c0] ;  /* 0x00017000ff089b82 */ /* 0x000e280000000a00 */
[----:B------:R1:W-:Y:S04]  /*12fd0*/  @!P0 STG.E.U8 desc[UR44][R2.64+0x40], R7 ;  /* 0x0000400702008986 */ /* 0x0003e8000c10112c */
[----:B------:R-:W3:Y:S01]  /*12fe0*/  @!P1 LDG.E.U8 R4, desc[UR44][R40.64+0x41] ;  /* 0x0000412c28049981 */ /* 0x000ee2000c1e1100 */
[----:B------:R-:W-:Y:S01]  /*12ff0*/  ISETP.GE.AND P4, PT, R46, 0x189, PT ;  /* 0x000001892e00780c */ /* 0x000fe20003f86270 */
[----:B-1----:R-:W-:-:S02]  /*13000*/  @!P1 IMAD.MOV.U32 R2, RZ, RZ, R26 ;  /* 0x000000ffff029224 */ /* 0x002fc400078e001a */
[----:B------:R-:W-:Y:S01]  /*13010*/  @!P1 IMAD.MOV.U32 R3, RZ, RZ, R44 ;  /* 0x000000ffff039224 */ /* 0x000fe200078e002c */
[----:B------:R-:W-:-:S13]  /*13020*/  ISETP.LT.OR P0, PT, R45, 0x41, !P4 ;  /* 0x000000412d00780c */ /* 0x000fda0006701670 */
[----:B------:R-:W1:Y:S01]  /*13030*/  @!P0 LDC.64 R10, c[0x0][0x5c0] ;  /* 0x00017000ff0a8b82 */ /* 0x000e620000000a00 */
[----:B---3--:R-:W-:-:S04]  /*13040*/  LOP3.LUT R4, R4, 0xff, RZ, 0xc0, !PT ;  /* 0x000000ff04047812 */ /* 0x008fc800078ec0ff */
[----:B------:R-:W-:-:S05]  /*13050*/  F2FP.F16.E4M3.UNPACK_B R4, R4 ;  /* 0x00000004ff04723e */ /* 0x000fca00020006ff */
[----:B------:R-:W-:-:S05]  /*13060*/  HADD2.F32 R4, -RZ, R4.H0_H0 ;  /* 0x20000004ff047230 */ /* 0x000fca0000004100 */
[----:B------:R-:W-:Y:S01]  /*13070*/  FMUL R6, R4, UR38 ;  /* 0x0000002604067c20 */ /* 0x000fe20008400000 */
[----:B------:R-:W-:-:S04]  /*13080*/  @!P1 IMAD.WIDE.U32 R4, R24, 0x180, R2 ;  /* 0x0000018018049825 */ /* 0x000fc800078e0002 */
[----:B------:R-:W-:Y:S01]  /*13090*/  FFMA R6, R227, UR39, R6 ;  /* 0x00000027e3067c23 */ /* 0x000fe20008000006 */
[----:B------:R-:W-:Y:S01]  /*130a0*/  @!P1 IMAD R3, R25, 0x180, RZ ;  /* 0x0000018019039824 */ /* 0x000fe200078e02ff */
[----:B0-----:R-:W-:Y:S02]  /*130b0*/  @!P1 IADD3 R2, P2, R4, R8, RZ ;  /* 0x0000000804029210 */ /* 0x001fe40007f5e0ff */
[----:B------:R-:W-:Y:S02]  /*130c0*/  PRMT R4, RZ, 0x7610, R4 ;  /* 0x00007610ff047816 */ /* 0x000fe40000000004 */
[----:B------:R-:W-:Y:S02]  /*130d0*/  @!P1 IADD3.X R3, R9, R5, R3, P2, !PT ;  /* 0x0000000509039210 */ /* 0x000fe400017fe403 */
[----:B------:R-:W-:-:S05]  /*130e0*/  F2FP.SATFINITE.E4M3.F32.PACK_AB_MERGE_C R7, RZ, R6, RZ ;  /* 0x00000006ff07723e */ /* 0x000fca00048070ff */
[----:B------:R0:W-:Y:S04]  /*130f0*/  @!P1 STG.E.U8 desc[UR44][R2.64+0x41], R7 ;  /* 0x0000410702009986 */ /* 0x0001e8000c10112c */
[----:B------:R-:W3:Y:S01]  /*13100*/  @!P0 LDG.E.U8 R4, desc[UR44][R42.64+0x40] ;  /* 0x0000402c2a048981 */ /* 0x000ee2000c1e1100 */
[----:B------:R-:W-:Y:S02]  /*13110*/  @!P0 IMAD R9, R25, 0x180, RZ ;  /* 0x0000018019098824 */ /* 0x000fe400078e02ff */
[----:B0-----:R-:W-:Y:S02]  /*13120*/  @!P0 IMAD.MOV.U32 R2, RZ, RZ, R26 ;  /* 0x000000ffff028224 */ /* 0x001fe400078e001a */
[----:B------:R-:W-:Y:S01]  /*13130*/  @!P0 IMAD.MOV.U32 R3, RZ, RZ, R44 ;  /* 0x000000ffff038224 */ /* 0x000fe200078e002c */
[----:B------:R-:W-:-:S02]  /*13140*/  ISETP.LT.OR P1, PT, R45, 0x42, !P4 ;  /* 0x000000422d00780c */ /* 0x000fc40006721670 */
[----:B---3--:R-:W-:-:S04]  /*13150*/  LOP3.LUT R4, R4, 0xff, RZ, 0xc0, !PT ;  /* 0x000000ff04047812 */ /* 0x008fc800078ec0ff */
[----:B------:R-:W-:-:S05]  /*13160*/  F2FP.F16.E4M3.UNPACK_B R4, R4 ;  /* 0x00000004ff04723e */ /* 0x000fca00020006ff */
[----:B------:R-:W-:Y:S02]  /*13170*/  HADD2.F32 R6, -RZ, R4.H0_H0 ;  /* 0x20000004ff067230 */ /* 0x000fe40000004100 */
[----:B------:R-:W-:-:S04]  /*13180*/  @!P0 IMAD.WIDE.U32 R4, R24, 0x180, R2 ;  /* 0x0000018018048825 */ /* 0x000fc800078e0002 */
[----:B------:R-:W-:Y:S01]  /*13190*/  FMUL R6, R6, UR38 ;  /* 0x0000002606067c20 */ /* 0x000fe20008400000 */
[----:B------:R-:W-:Y:S01]  /*131a0*/  @!P0 IMAD.IADD R2, R5, 0x1, R9 ;  /* 0x0000000105028824 */ /* 0x000fe200078e0209 */
[----:B-1----:R-:W-:Y:S02]  /*131b0*/  @!P0 IADD3 R4, P2, P3, R4, UR8, R10 ;  /* 0x0000000804048c10 */ /* 0x002fe4000fb5e00a */
[----:B--2---:R-:W-:Y:S02]  /*131c0*/  FFMA R6, R226, UR39, R6 ;  /* 0x00000027e2067c23 */ /* 0x004fe40008000006 */
[----:B------:R-:W-:Y:S01]  /*131d0*/  @!P0 IADD3.X R5, R2, UR7, R11, P2, P3 ;  /* 0x0000000702058c10 */ /* 0x000fe200097e640b */
[----:B------:R-:W-:Y:S01]  /*131e0*/  @!P1 IMAD.MOV.U32 R3, RZ, RZ, R44 ;  /* 0x000000ffff039224 */ /* 0x000fe200078e002c */
[----:B------:R-:W-:Y:S01]  /*131f0*/  PRMT R2, RZ, 0x7610, R2 ;  /* 0x00007610ff027816 */ /* 0x000fe20000000002 */
[----:B------:R-:W0:Y:S01]  /*13200*/  @!P1 LDC.64 R10, c[0x0][0x5c0] ;  /* 0x00017000ff0a9b82 */ /* 0x000e220000000a00 */
[----:B------:R-:W-:Y:S01]  /*13210*/  F2FP.SATFINITE.E4M3.F32.PACK_AB_MERGE_C R7, RZ, R6, RZ ;  /* 0x00000006ff07723e */ /* 0x000fe200048070ff */
[----:B------:R-:W-:Y:S01]  /*13220*/  @!P1 IMAD R9, R25, 0x180, RZ ;  /* 0x0000018019099824 */ /* 0x000fe200078e02ff */
[----:B------:R-:W2:Y:S04]  /*13230*/  LDL.LU R226, [R1+0x170] ;  /* 0x0001700001e27983 */ /* 0x000ea80000300800 */
[----:B------:R1:W-:Y:S04]  /*13240*/  @!P0 STG.E.U8 desc[UR44][R4.64+0x40], R7 ;  /* 0x0000400704008986 */ /* 0x0003e8000c10112c */
[----:B------:R-:W3:Y:S01]  /*13250*/  @!P1 LDG.E.U8 R2, desc[UR44][R42.64+0x41] ;  /* 0x0000412c2a029981 */ /* 0x000ee2000c1e1100 */
[----:B------:R-:W-:-:S03]  /*13260*/  ISETP.LT.OR P2, PT, R45, 0x49, !P5 ;  /* 0x000000492d00780c */ /* 0x000fc60006f41670 */
[----:B------:R-:W2:Y:S01]  /*13270*/  LDL.LU R227, [R1+0x174] ;  /* 0x0001740001e37983 */ /* 0x000ea20000300800 */
[----:B---3--:R-:W-:-:S04]  /*13280*/  LOP3.LUT R2, R2, 0xff, RZ, 0xc0, !PT ;  /* 0x000000ff02027812 */ /* 0x008fc800078ec0ff */
[----:B------:R-:W-:-:S05]  /*13290*/  F2FP.F16.E4M3.UNPACK_B R2, R2 ;  /* 0x00000002ff02723e */ /* 0x000fca00020006ff */
[----:B------:R-:W-:Y:S02]  /*132a0*/  HADD2.F32 R6, -RZ, R2.H0_H0 ;  /* 0x20000002ff067230 */ /* 0x000fe40000004100 */
[----:B------:R-:W-:-:S03]  /*132b0*/  @!P1 IMAD.MOV.U32 R2, RZ, RZ, R26 ;  /* 0x000000ffff029224 */ /* 0x000fc600078e001a */
[----:B------:R-:W-:Y:S01]  /*132c0*/  FMUL R6, R6, UR38 ;  /* 0x0000002606067c20 */ /* 0x000fe20008400000 */
[----:B------:R-:W-:-:S04]  /*132d0*/  @!P1 IMAD.WIDE.U32 R2, R24, 0x180, R2 ;  /* 0x0000018018029825 */ /* 0x000fc800078e0002 */
[----:B----4-:R-:W-:Y:S01]  /*132e0*/  FFMA R6, R225, UR39, R6 ;  /* 0x00000027e1067c23 */ /* 0x010fe20008000006 */
[----:B-1----:R-:W-:Y:S01]  /*132f0*/  @!P1 IMAD.IADD R4, R3, 0x1, R9 ;  /* 0x0000000103049824 */ /* 0x002fe200078e0209 */
[----:B0-----:R-:W-:Y:S01]  /*13300*/  @!P1 IADD3 R2, P0, P3, R2, UR8, R10 ;  /* 0x0000000802029c10 */ /* 0x001fe2000fb1e00a */
[----:B------:R-:W0:Y:S02]  /*13310*/  @!P2 LDC.64 R8, c[0x0][0x5c0] ;  /* 0x00017000ff08ab82 */ /* 0x000e240000000a00 */
[----:B------:R-:W-:Y:S02]  /*13320*/  F2FP.SATFINITE.E4M3.F32.PACK_AB_MERGE_C R7, RZ, R6, RZ ;  /* 0x00000006ff07723e */ /* 0x000fe400048070ff */
[----:B------:R-:W-:Y:S02]  /*13330*/  @!P1 IADD3.X R3, R4, UR7, R11, P0, P3 ;  /* 0x0000000704039c10 */ /* 0x000fe400087e640b */
[----:B------:R-:W-:-:S03]  /*13340*/  PRMT R4, RZ, 0x7610, R4 ;  /* 0x00007610ff047816 */ /* 0x000fc60000000004 */
[----:B------:R1:W-:Y:S04]  /*13350*/  @!P1 STG.E.U8 desc[UR44][R2.64+0x41], R7 ;  /* 0x0000410702009986 */ /* 0x0003e8000c10112c */
[----:B------:R-:W3:Y:S01]  /*13360*/  @!P2 LDG.E.U8 R4, desc[UR44][R40.64+0x48] ;  /* 0x0000482c2804a981 */ /* 0x000ee2000c1e1100 */
[----:B------:R-:W-:Y:S01]  /*13370*/  ISETP.LT.OR P0, PT, R45, 0x4a, !P5 ;  /* 0x0000004a2d00780c */ /* 0x000fe20006f01670 */
[----:B-1----:R-:W-:Y:S02]  /*13380*/  @!P2 IMAD.MOV.U32 R2, RZ, RZ, R26 ;  /* 0x000000ffff02a224 */ /* 0x002fe400078e001a */
[----:B------:R-:W-:Y:S01]  /*13390*/  @!P2 IMAD.MOV.U32 R3, RZ, RZ, R44 ;  /* 0x000000ffff03a224 */ /* 0x000fe200078e002c */
[----:B---3--:R-:W-:-:S04]  /*133a0*/  LOP3.LUT R4, R4, 0xff, RZ, 0xc0, !PT ;  /* 0x000000ff04047812 */ /* 0x008fc800078ec0ff */
        /* <DEDUP_REMOVED lines=9> */
[----:B------:R-:W-:Y:S02]  /*13440*/  @!P2 IADD3.X R3, R9, R5, R3, P1, !PT ;  /* 0x000000050903a210 */ /* 0x000fe40000ffe403 */
[----:B------:R-:W-:Y:S01]  /*13450*/  F2FP.SATFINITE.E4M3.F32.PACK_AB_MERGE_C R7, RZ, R6, RZ ;  /* 0x00000006ff07723e */ /* 0x000fe200048070ff */
[----:B------:R-:W0:Y:S04]  /*13460*/  @!P0 LDC.64 R8, c[0x0][0x5c0] ;  /* 0x00017000ff088b82 */ /* 0x000e280000000a00 */
[----:B------:R1:W-:Y:S04]  /*13470*/  @!P2 STG.E.U8 desc[UR44][R2.64+0x48], R7 ;  /* 0x000048070200a986 */ /* 0x0003e8000c10112c */
[----:B------:R-:W3:Y:S01]  /*13480*/  @!P0 LDG.E.U8 R4, desc[UR44][R40.64+0x49] ;  /* 0x0000492c28048981 */ /* 0x000ee2000c1e1100 */
[----:B------:R-:W-:Y:S01]  /*13490*/  ISETP.LT.OR P1, PT, R45, 0x49, !P4 ;  /* 0x000000492d00780c */ /* 0x000fe20006721670 */
[----:B-1----:R-:W-:-:S02]  /*134a0*/  @!P0 IMAD.MOV.U32 R2, RZ, RZ, R26 ;  /* 0x000000ffff028224 */ /* 0x002fc400078e001a */
[----:B------:R-:W-:-:S10]  /*134b0*/  @!P0 IMAD.MOV.U32 R3, RZ, RZ, R44 ;  /* 0x000000ffff038224 */ /* 0x000fd400078e002c */
        /* <DEDUP_REMOVED lines=17> */
[----:B------:R-:W-:Y:S01]  /*135d0*/  BSSY B1, `(.L_x_40) ;  /* 0x0000010000017945 */ /* 0x000fe20003800000 */
        /* <DEDUP_REMOVED lines=8> */
[----:B------:R-:W-:-:S03]  /*13660*/  @!P1 IADD3.X R5, R8, UR7, R11, P0, P2 ;  /* 0x0000000708059c10 */ /* 0x000fc600087e440b */
[----:B------:R-:W-:-:S05]  /*13670*/  F2FP.SATFINITE.E4M3.F32.PACK_AB_MERGE_C R3, RZ, R6, RZ ;  /* 0x00000006ff03723e */ /* 0x000fca00048070ff */
[----:B------:R0:W-:Y:S01]  /*13680*/  @!P1 STG.E.U8 desc[UR44][R4.64+0x48], R3 ;  /* 0x0000480304009986 */ /* 0x0001e2000c10112c */
[----:B------:R-:W-:Y:S02]  /*13690*/  ISETP.LT.OR P0, PT, R45, 0x4a, !P4 ;  /* 0x0000004a2d00780c */ /* 0x000fe40006701670 */
[----:B------:R-:W-:-:S11]  /*136a0*/  PRMT R2, RZ, 0x7610, R2 ;  /* 0x00007610ff027816 */ /* 0x000fd60000000002 */
[----:B0-----:R-:W-:Y:S05]  /*136b0*/  @P0 BRA `(.L_x_41) ;  /* 0x0000000000040947 */ /* 0x001fea0003800000 */
[----:B------:R0:W5:Y:S02]  /*136c0*/  LDG.E.U8 R2, desc[UR44][R42.64+0x49] ;  /* 0x0000492c2a027981 */ /* 0x000164000c1e1100 */
.L_x_41:
[----:B------:R-:W-:Y:S05]  /*136d0*/  BSYNC B1 ;  /* 0x0000000000017941 */ /* 0x000fea0003800000 */
.L_x_40:
[----:B------:R-:W-:Y:S05]  /*136e0*/  @P0 BRA `(.L_x_42) ;  /* 0x0000007800bc0947 */ /* 0x000fea0003800000 */
[----:B------:R-:W2:Y:S01]  /*136f0*/  LDL.LU R4, [R1+0x17c] ;  /* 0x00017c0001047983 */ /* 0x000ea20000300800 */
[----:B-----5:R-:W-:Y:S01]  /*13700*/  LOP3.LUT R2, R2, 0xff, RZ, 0xc0, !PT ;  /* 0x000000ff02027812 */ /* 0x020fe200078ec0ff */
[----:B------:R-:W-:Y:S01]  /*13710*/  IMAD.MOV.U32 R27, RZ, RZ, R44 ;  /* 0x000000ffff1b7224 */ /* 0x000fe200078e002c */
[----:B------:R-:W-:Y:S01]  /*13720*/  ULDC.64 UR12, c[0x0][0x5c0] ;  /* 0x00017000000c7ab9 */ /* 0x000fe20000000a00 */
[----:B------:R-:W-:Y:S01]  /*13730*/  IMAD R25, R25, 0x180, RZ ;  /* 0x0000018019197824 */ /* 0x000fe200078e02ff */
[----:B------:R-:W-:Y:S01]  /*13740*/  F2FP.F16.E4M3.UNPACK_B R2, R2 ;  /* 0x00000002ff02723e */ /* 0x000fe200020006ff */
[----:B------:R-:W-:-:S04]  /*13750*/  IMAD.WIDE.U32 R26, R24, 0x180, R26 ;  /* 0x00000180181a7825 */ /* 0x000fc800078e001a */
[----:B------:R-:W-:Y:S02]  /*13760*/  HADD2.F32 R2, -RZ, R2.H0_H0 ;  /* 0x20000002ff027230 */ /* 0x000fe40000004100 */
[----:B------:R-:W-:Y:S02]  /*13770*/  IMAD.U32 R3, RZ, RZ, UR12 ;  /* 0x0000000cff037e24 */ /* 0x000fe4000f8e00ff */
[----:B------:R-:W-:Y:S02]  /*13780*/  IMAD.IADD R25, R27, 0x1, R25 ;  /* 0x000000011b197824 */ /* 0x000fe400078e0219 */
[----:B------:R-:W-:Y:S01]  /*13790*/  FMUL R2, R2, UR38 ;  /* 0x0000002602027c20 */ /* 0x000fe20008400000 */
[----:B------:R-:W-:-:S03]  /*137a0*/  IADD3 R26, P0, P1, R26, UR8, R3 ;  /* 0x000000081a1a7c10 */ /* 0x000fc6000f91e003 */
[----:B--2---:R-:W-:Y:S01]  /*137b0*/  FFMA R2, R4, UR39, R2 ;  /* 0x0000002704027c23 */ /* 0x004fe20008000002 */
[----:B------:R-:W-:-:S04]  /*137c0*/  IMAD.U32 R4, RZ, RZ, UR13 ;  /* 0x0000000dff047e24 */ /* 0x000fc8000f8e00ff */
[----:B------:R-:W-:Y:S02]  /*137d0*/  F2FP.SATFINITE.E4M3.F32.PACK_AB_MERGE_C R3, RZ, R2, RZ ;  /* 0x00000002ff03723e */ /* 0x000fe400048070ff */
[----:B------:R-:W-:-:S05]  /*137e0*/  IADD3.X R27, R25, UR7, R4, P0, P1 ;  /* 0x00000007191b7c10 */ /* 0x000fca00087e2404 */
[----:B------:R1:W-:Y:S01]  /*137f0*/  STG.E.U8 desc[UR44][R26.64+0x49], R3 ;  /* 0x000049031a007986 */ /* 0x0003e2000c10112c */
[----:B------:R-:W-:Y:S05]  /*13800*/  BRA `(.L_x_42) ;  /* 0x0000007800747947 */ /* 0x000fea0003800000 */
.L_x_39:
[----:B------:R-:W-:Y:S01]  /*13810*/  ISETP.GE.AND P2, PT, R46, 0x9, PT ;  /* 0x000000092e00780c */ /* 0x000fe20003f46270 */
[----:B------:R-:W-:Y:S01]  /*13820*/  IMAD.U32 R71, RZ, RZ, UR8 ;  /* 0x00000008ff477e24 */ /* 0x000fe2000f8e00ff */
[----:B------:R-:W-:Y:S01]  /*13830*/  LOP3.LUT R229, R229, 0xfffffdff, RZ, 0xc0, !PT ;  /* 0xfffffdffe5e57812 */ /* 0x000fe200078ec0ff */
[----:B------:R-:W-:Y:S01]  /*13840*/  IMAD.U32 R69, RZ, RZ, UR7 ;  /* 0x00000007ff457e24 */ /* 0x000fe2000f8e00ff */
[C---:B------:R-:W-:Y:S01]  /*13850*/  ISETP.LT.OR P5, PT, R45.reuse, 0x1, !P2 ;  /* 0x000000012d00780c */ /* 0x040fe200057a1670 */
[----:B------:R-:W-:Y:S01]  /*13860*/  IMAD.U32 R67, RZ, RZ, UR8 ;  /* 0x00000008ff437e24 */ /* 0x000fe2000f8e00ff */
[C---:B------:R-:W-:Y:S01]  /*13870*/  ISETP.LT.OR P4, PT, R45.reuse, 0x2, !P2 ;  /* 0x000000022d00780c */ /* 0x040fe20005781670 */
[----:B------:R-:W-:Y:S01]  /*13880*/  IMAD.U32 R61, RZ, RZ, UR8 ;  /* 0x00000008ff3d7e24 */ /* 0x000fe2000f8e00ff */
[----:B------:R-:W-:Y:S01]  /*13890*/  ISETP.LT.OR P3, PT, R45, 0x9, !P2 ;  /* 0x000000092d00780c */ /* 0x000fe20005761670 */
[----:B------:R-:W-:Y:S02]  /*138a0*/  IMAD.U32 R59, RZ, RZ, UR7 ;  /* 0x00000007ff3b7e24 */ /* 0x000fe4000f8e00ff */
[----:B------:R-:W-:Y:S01]  /*138b0*/  FMUL R225, R225, UR39 ;  /* 0x00000027e1e17c20 */ /* 0x000fe20008400000 */
[----:B------:R-:W-:-:S02]  /*138c0*/  IMAD.U32 R47, RZ, RZ, UR7 ;  /* 0x00000007ff2f7e24 */ /* 0x000fc4000f8e00ff */
[----:B------:R-:W-:Y:S01]  /*138d0*/  FMUL R224, R224, UR39 ;  /* 0x00000027e0e07c20 */ /* 0x000fe20008400000 */
[----:B------:R-:W-:Y:S01]  /*138e0*/  @P2 LOP3.LUT R229, R229, 0x200, RZ, 0xfc, !PT ;  /* 0x00000200e5e52812 */ /* 0x000fe200078efcff */
[----:B------:R-:W-:Y:S01]  /*138f0*/  IMAD.U32 R63, RZ, RZ, UR7 ;  /* 0x00000007ff3f7e24 */ /* 0x000fe2000f8e00ff */
[----:B------:R-:W-:Y:S01]  /*13900*/  ISETP.LT.OR P2, PT, R45, 0xa, !P2 ;  /* 0x0000000a2d00780c */ /* 0x000fe20005741670 */
[----:B------:R-:W-:Y:S01]  /*13910*/  IMAD.U32 R73, RZ, RZ, UR8 ;  /* 0x00000008ff497e24 */ /* 0x000fe2000f8e00ff */
[----:B------:R-:W0:Y:S01]  /*13920*/  @!P5 LDC.64 R32, c[0x0][0x5c0] ;  /* 0x00017000ff20db82 */ /* 0x000e220000000a00 */
[----:B------:R-:W-:Y:S01]  /*13930*/  LOP3.LUT R229, R229, 0xffffff7f, RZ, 0xc0, !PT ;  /* 0xffffff7fe5e57812 */ /* 0x000fe200078ec0ff */
[----:B------:R-:W-:Y:S01]  /*13940*/  IMAD.U32 R75, RZ, RZ, UR8 ;  /* 0x00000008ff4b7e24 */ /* 0x000fe2000f8e00ff */
[----:B------:R-:W-:Y:S01]  /*13950*/  F2FP.SATFINITE.E4M3.F32.PACK_AB_MERGE_C R225, RZ, R225, RZ ;  /* 0x000000e1ffe1723e */ /* 0x000fe200048070ff */
[----:B------:R-:W-:Y:S01]  /*13960*/  IMAD.U32 R77, RZ, RZ, UR8 ;  /* 0x00000008ff4d7e24 */ /* 0x000fe2000f8e00ff */
[----:B------:R-:W-:Y:S01]  /*13970*/  @P5 LOP3.LUT R229, R229, 0x80, RZ, 0xfc, !PT ;  /* 0x00000080e5e55812 */ /* 0x000fe200078efcff */
[----:B------:R-:W-:Y:S01]  /*13980*/  FMUL R223, R223, UR39 ;  /* 0x00000027dfdf7c20 */ /* 0x000fe20008400000 */
[----:B------:R-:W-:Y:S01]  /*13990*/  F2FP.SATFINITE.E4M3.F32.PACK_AB_MERGE_C R81, RZ, R224, RZ ;  /* 0x000000e0ff51723e */ /* 0x000fe200048070ff */
[----:B------:R-:W1:Y:S01]  /*139a0*/  @!P4 LDC.64 R30, c[0x0][0x5c0] ;  /* 0x00017000ff1ecb82 */ /* 0x000e620000000a00 */
[----:B------:R-:W-:Y:S01]  /*139b0*/  LOP3.LUT R229, R229, 0xffffffbf, RZ, 0xc0, !PT ;  /* 0xffffffbfe5e57812 */ /* 0x000fe200078ec0ff */
[----:B------:R-:W-:Y:S01]  /*139c0*/  FMUL R222, R222, UR39 ;  /* 0x00000027dede7c20 */ /* 0x000fe20008400000 */
[----:B------:R-:W-:Y:S01]  /*139d0*/  F2FP.SATFINITE.E4M3.F32.PACK_AB_MERGE_C R223, RZ, R223, RZ ;  /* 0x000000dfffdf723e */ /* 0x000fe200048070ff */
[----:B------:R-:W-:Y:S01]  /*139e0*/  FMUL R221, R221, UR39 ;  /* 0x00000027dddd7c20 */ /* 0x000fe20008400000 */
[----:B------:R-:W-:Y:S01]  /*139f0*/  @P4 LOP3.LUT R229, R229, 0x40, RZ, 0xfc, !PT ;  /* 0x00000040e5e54812 */ /* 0x000fe200078efcff */
[----:B------:R-:W-:Y:S01]  /*13a00*/  FMUL R220, R220, UR39 ;  /* 0x00000027dcdc7c20 */ /* 0x000fe20008400000 */
[----:B------:R-:W-:Y:S01]  /*13a10*/  F2FP.SATFINITE.E4M3.F32.PACK_AB_MERGE_C R83, RZ, R222, RZ ;  /* 0x000000deff53723e */ /* 0x000fe200048070ff */
[----:B------:R-:W2:Y:S01]  /*13a20*/  @!P3 LDC.64 R28, c[0x0][0x5c0] ;  /* 0x00017000ff1cbb82 */ /* 0x000ea20000000a00 */
[----:B------:R-:W-:Y:S01]  /*13a30*/  LOP3.LUT R229, R229, 0xfff7ffff, RZ, 0xc0, !PT ;  /* 0xfff7ffffe5e57812 */ /* 0x000fe200078ec0ff */
[----:B------:R-:W-:Y:S01]  /*13a40*/  FMUL R219, R219, UR39 ;  /* 0x00000027dbdb7c20 */ /* 0x000fe20008400000 */
[----:B------:R-:W-:Y:S01]  /*13a50*/  F2FP.SATFINITE.E4M3.F32.PACK_AB_MERGE_C R221, RZ, R221, RZ ;  /* 0x000000ddffdd723e */ /* 0x000fe200048070ff */
[----:B------:R-:W-:Y:S01]  /*13a60*/  FMUL R218, R218, UR39 ;  /* 0x00000027dada7c20 */ /* 0x000fe20008400000 */
[----:B------:R-:W-:Y:S01]  /*13a70*/  @P3 LOP3.LUT R229, R229, 0x80000, RZ, 0xfc, !PT ;  /* 0x00080000e5e53812 */ /* 0x000fe200078efcff */
[----:B------:R-:W-:Y:S01]  /*13a80*/  FMUL R217, R217, UR39 ;  /* 0x00000027d9d97c20 */ /* 0x000fe20008400000 */
[----:B------:R-:W-:Y:S01]  /*13a90*/  F2FP.SATFINITE.E4M3.F32.PACK_AB_MERGE_C R219, RZ, R219, RZ ;  /* 0x000000dbffdb723e */ /* 0x000fe200048070ff */
[----:B------:R-:W-:Y:S01]  /*13aa0*/  FMUL R216, R216, UR39 ;  /* 0x00000027d8d87c20 */ /* 0x000fe20008400000 */
[----:B0-----:R-:W-:Y:S01]  /*13ab0*/  @!P5 IADD3 R36, P0, P1, R26, UR8, R32 ;  /* 0x000000081a24dc10 */ /* 0x001fe2000f91e020 */
[----:B------:R-:W-:Y:S01]  /*13ac0*/  FMUL R215, R215, UR39 ;  /* 0x00000027d7d77c20 */ /* 0x000fe20008400000 */
[----:B------:R-:W-:Y:S01]  /*13ad0*/  LOP3.LUT R229, R229, 0xfffbffff, RZ, 0xc0, !PT ;  /* 0xfffbffffe5e57812 */ /* 0x000fe200078ec0ff */
[----:B------:R-:W-:Y:S01]  /*13ae0*/  FMUL R214, R214, UR39 ;  /* 0x00000027d6d67c20 */ /* 0x000fe20008400000 */
[----:B------:R-:W-:Y:S01]  /*13af0*/  @!P5 IADD3.X R37, R44, UR7, R33, P0, P1 ;  /* 0x000000072c25dc10 */ /* 0x000fe200087e2421 */
[----:B------:R-:W-:Y:S01]  /*13b00*/  FMUL R213, R213, UR39 ;  /* 0x00000027d5d57c20 */ /* 0x000fe20008400000 */
[----:B------:R-:W-:Y:S01]  /*13b10*/  @P2 LOP3.LUT R229, R229, 0x40000, RZ, 0xfc, !PT ;  /* 0x00040000e5e52812 */ /* 0x000fe200078efcff */
[----:B------:R-:W-:Y:S01]  /*13b20*/  FMUL R212, R212, UR39 ;  /* 0x00000027d4d47c20 */ /* 0x000fe20008400000 */
[----:B-1----:R-:W-:Y:S01]  /*13b30*/  @!P4 IADD3 R32, P0, P1, R26, UR8, R30 ;  /* 0x000000081a20cc10 */ /* 0x002fe2000f91e01e */
[----:B------:R-:W-:Y:S01]  /*13b40*/  FMUL R211, R211, UR39 ;  /* 0x00000027d3d37c20 */ /* 0x000fe20008400000 */
[----:B------:R-:W-:Y:S01]  /*13b50*/  LOP3.LUT R229, R229, 0xfffdffff, RZ, 0xc0, !PT ;  /* 0xfffdffffe5e57812 */ /* 0x000fe200078ec0ff */
[----:B------:R-:W-:Y:S01]  /*13b60*/  FMUL R210, R210, UR39 ;  /* 0x00000027d2d27c20 */ /* 0x000fe20008400000 */
[----:B------:R-:W-:Y:S01]  /*13b70*/  @!P4 IADD3.X R33, R44, UR7, R31, P0, P1 ;  /* 0x000000072c21cc10 */ /* 0x000fe200087e241f */
[----:B------:R-:W-:Y:S01]  /*13b80*/  FMUL R209, R209, UR39 ;  /* 0x00000027d1d17c20 */ /* 0x000fe20008400000 */
[----:B------:R-:W-:Y:S01]  /*13b90*/  F2FP.SATFINITE.E4M3.F32.PACK_AB_MERGE_C R217, RZ, R217, RZ ;  /* 0x000000d9ffd9723e */ /* 0x000fe200048070ff */
[----:B------:R-:W-:Y:S01]  /*13ba0*/  FMUL R208, R208, UR39 ;  /* 0x00000027d0d07c20 */ /* 0x000fe20008400000 */
[----:B--2---:R-:W-:Y:S01]  /*13bb0*/  @!P3 IADD3 R48, P0, P1, R26, UR8, R28 ;  /* 0x000000081a30bc10 */ /* 0x004fe2000f91e01c */
[----:B------:R-:W-:Y:S01]  /*13bc0*/  FMUL R207, R207, UR39 ;  /* 0x00000027cfcf7c20 */ /* 0x000fe20008400000 */
[----:B------:R-:W-:Y:S01]  /*13bd0*/  F2FP.SATFINITE.E4M3.F32.PACK_AB_MERGE_C R215, RZ, R215, RZ ;  /* 0x000000d7ffd7723e */ /* 0x000fe200048070ff */
[----:B------:R-:W-:Y:S01]  /*13be0*/  FMUL R206, R206, UR39 ;  /* 0x00000027cece7c20 */ /* 0x000fe20008400000 */
[----:B------:R-:W-:Y:S01]  /*13bf0*/  @!P3 IADD3.X R49, R44, UR7, R29, P0, P1 ;  /* 0x000000072c31bc10 */ /* 0x000fe200087e241d */
[----:B------:R-:W-:Y:S01]  /*13c00*/  FMUL R205, R205, UR39 ;  /* 0x00000027cdcd7c20 */ /* 0x000fe20008400000 */
[----:B------:R-:W0:Y:S01]  /*13c10*/  @!P2 LDC.64 R28, c[0x0][0x5c0] ;  /* 0x00017000ff1cab82 */ /* 0x000e220000000a00 */
[----:B------:R-:W-:Y:S01]  /*13c20*/  F2FP.SATFINITE.E4M3.F32.PACK_AB_MERGE_C R213, RZ, R213, RZ ;  /* 0x000000d5ffd5723e */ /* 0x000fe200048070ff */
[----:B------:R-:W-:Y:S01]  /*13c30*/  FMUL R204, R204, UR39 ;  /* 0x00000027cccc7c20 */ /* 0x000fe20008400000 */
        /* <DEDUP_REMOVED lines=12> */
[----:B------:R-:W-:Y:S02]  /*13d00*/  BSSY B1, `(.L_x_43) ;  /* 0x00000ef000017945 */ /* 0x000fe40003800000 */
[----:B------:R-:W-:-:S02]  /*13d10*/  F2FP.SATFINITE.E4M3.F32.PACK_AB_MERGE_C R199, RZ, R199, RZ ;  /* 0x000000c7ffc7723e */ /* 0x000fc400048070ff */
[----:B0-----:R-:W-:-:S04]  /*13d20*/  @!P2 IADD3 R40, P0, P1, R26, UR8, R28 ;  /* 0x000000081a28ac10 */ /* 0x001fc8000f91e01c */
[----:B------:R-:W-:Y:S02]  /*13d30*/  @!P2 IADD3.X R41, R44, UR7, R29, P0, P1 ;  /* 0x000000072c29ac10 */ /* 0x000fe400087e241d */
[----:B------:R-:W-:-:S04]  /*13d40*/  ISETP.GE.AND P0, PT, R46, 0x81, PT ;  /* 0x000000812e00780c */ /* 0x000fc80003f06270 */
[----:B------:R-:W-:Y:S02]  /*13d50*/  ISETP.LT.OR P3, PT, R45, 0x1, !P0 ;  /* 0x000000012d00780c */ /* 0x000fe40004761670 */
[----:B------:R-:W-:-:S11]  /*13d60*/  P2R R80, PR, RZ, 0x1 ;  /* 0x00000001ff507803 */ /* 0x000fd60000000000 */
[----:B------:R-:W0:Y:S01]  /*13d70*/  @!P3 LDC.64 R28, c[0x0][0x5c0] ;  /* 0x00017000ff1cbb82 */ /* 0x000e220000000a00 */
[----:B------:R-:W-:-:S04]  /*13d80*/  @P3 LOP3.LUT R229, R229, 0x20000, RZ, 0xfc, !PT ;  /* 0x00020000e5e53812 */ /* 0x000fc800078efcff */
[----:B------:R-:W-:Y:S02]  /*13d90*/  LOP3.LUT R229, R229, 0xfffffeff, RZ, 0xc0, !PT ;  /* 0xfffffeffe5e57812 */ /* 0x000fe400078ec0ff */
[----:B0-----:R-:W-:-:S04]  /*13da0*/  @!P3 IADD3 R34, P1, P2, R26, UR6, R28 ;  /* 0x000000061a22bc10 */ /* 0x001fc8000fa3e01c */
[----:B------:R-:W-:Y:S02]  /*13db0*/  @!P3 IADD3.X R35, R44, UR5, R29, P1, P2 ;  /* 0x000000052c23bc10 */ /* 0x000fe40008fe441d */
        /* <DEDUP_REMOVED lines=12> */
[----:B------:R-:W-:Y:S02]  /*13e80*/  ISETP.LT.OR P3, PT, R45, 0xa, !P0 ;  /* 0x0000000a2d00780c */ /* 0x000fe40004761670 */
[----:B------:R-:W-:-:S11]  /*13e90*/  ISETP.GE.AND P0, PT, R46, 0x101, PT ;  /* 0x000001012e00780c */ /* 0x000fd60003f06270 */
[----:B------:R-:W0:Y:S01]  /*13ea0*/  @!P3 LDC.64 R28, c[0x0][0x5c0] ;  /* 0x00017000ff1cbb82 */ /* 0x000e220000000a00 */
[----:B------:R-:W-:-:S04]  /*13eb0*/  @P3 LOP3.LUT R229, R229, 0x4000, RZ, 0xfc, !PT ;  /* 0x00004000e5e53812 */ /* 0x000fc800078efcff */
[----:B------:R-:W-:-:S04]  /*13ec0*/  LOP3.LUT R229, R229, 0xfffeffff, RZ, 0xc0, !PT ;  /* 0xfffeffffe5e57812 */ /* 0x000fc800078ec0ff */
        /* <DEDUP_REMOVED lines=16> */
[C---:B------:R-:W-:Y:S02]  /*13fd0*/  ISETP.LT.OR P3, PT, R45.reuse, 0x9, !P0 ;  /* 0x000000092d00780c */ /* 0x040fe40004761670 */
[----:B------:R-:W-:-:S11]  /*13fe0*/  ISETP.LT.OR P0, PT, R45, 0xa, !P0 ;  /* 0x0000000a2d00780c */ /* 0x000fd60004701670 */
[----:B------:R-:W0:Y:S01]  /*13ff0*/  @!P3 LDC.64 R28, c[0x0][0x5c0] ;  /* 0x00017000ff1cbb82 */ /* 0x000e220000000a00 */
[----:B------:R-:W-:-:S04]  /*14000*/  @P3 LOP3.LUT R229, R229, 0x800, RZ, 0xfc, !PT ;  /* 0x00000800e5e53812 */ /* 0x000fc800078efcff */
[----:B------:R-:W-:-:S04]  /*14010*/  LOP3.LUT R229, R229, 0xfffffbff, RZ, 0xc0, !PT ;  /* 0xfffffbffe5e57812 */ /* 0x000fc800078ec0ff */
[----:B------:R-:W-:-:S04]  /*14020*/  @P0 LOP3.LUT R229, R229, 0x400, RZ, 0xfc, !PT ;  /* 0x00000400e5e50812 */ /* 0x000fc800078efcff */
[----:B------:R-:W-:Y:S02]  /*14030*/  LOP3.LUT R229, R229, 0xfffffffb, RZ, 0xc0, !PT ;  /* 0xfffffffbe5e57812 */ /* 0x000fe400078ec0ff */
[----:B0-----:R-:W-:-:S04]  /*14040*/  @!P3 IADD3 R54, P1, P2, R26, UR10, R28 ;  /* 0x0000000a1a36bc10 */ /* 0x001fc8000fa3e01c */
[----:B------:R-:W-:Y:S02]  /*14050*/  @!P3 IADD3.X R55, R44, UR9, R29, P1, P2 ;  /* 0x000000092c37bc10 */ /* 0x000fe40008fe441d */
[----:B------:R-:W0:Y:S02]  /*14060*/  @!P0 LDC.64 R28, c[0x0][0x5c0] ;  /* 0x00017000ff1c8b82 */ /* 0x000e240000000a00 */
[----:B0-----:R-:W-:-:S04]  /*14070*/  @!P0 IADD3 R56, P1, P2, R26, UR10, R28 ;  /* 0x0000000a1a388c10 */ /* 0x001fc8000fa3e01c */
[----:B------:R-:W-:Y:S01]  /*14080*/  @!P0 IADD3.X R57, R44, UR9, R29, P1, P2 ;  /* 0x000000092c398c10 */ /* 0x000fe20008fe441d */
[----:B------:R-:W-:Y:S01]  /*14090*/  IMAD.U32 R29, RZ, RZ, UR7 ;  /* 0x00000007ff1d7e24 */ /* 0x000fe2000f8e00ff */
[----:B------:R-:W-:-:S04]  /*140a0*/  ISETP.GE.AND P1, PT, R46, 0x89, PT ;  /* 0x000000892e00780c */ /* 0x000fc80003f26270 */
[C---:B------:R-:W-:Y:S02]  /*140b0*/  ISETP.LT.OR P0, PT, R45.reuse, 0x1, !P1 ;  /* 0x000000012d00780c */ /* 0x040fe40004f01670 */
[----:B------:R-:W-:Y:S02]  /*140c0*/  ISETP.LT.OR P4, PT, R45, 0xa, !P1 ;  /* 0x0000000a2d00780c */ /* 0x000fe40004f81670 */
[----:B------:R-:W-:Y:S02]  /*140d0*/  P2R R79, PR, RZ, 0x2 ;  /* 0x00000002ff4f7803 */ /* 0x000fe40000000000 */
[----:B------:R-:W-:-:S07]  /*140e0*/  P2R R60, PR, RZ, 0x10 ;  /* 0x00000010ff3c7803 */ /* 0x000fce0000000000 */
[----:B------:R-:W-:Y:S02]  /*140f0*/  @!P0 IADD3 R71, P2, P3, R71, UR6, R26 ;  /* 0x0000000647478c10 */ /* 0x000fe4000fb5e01a */
[----:B------:R-:W-:Y:S02]  /*14100*/  @P0 LOP3.LUT R229, R229, 0x4, RZ, 0xfc, !PT ;  /* 0x00000004e5e50812 */ /* 0x000fe400078efcff */
[----:B------:R-:W-:Y:S02]  /*14110*/  @!P0 IADD3.X R69, R69, UR5, R44, P2, P3 ;  /* 0x0000000545458c10 */ /* 0x000fe400097e642c */
[----:B------:R-:W-:Y:S02]  /*14120*/  ISETP.LT.OR P0, PT, R45, 0x2, !P1 ;  /* 0x000000022d00780c */ /* 0x000fe40004f01670 */
[----:B------:R-:W-:-:S11]  /*14130*/  LOP3.LUT R229, R229, 0xfffffffd, RZ, 0xc0, !PT ;  /* 0xfffffffde5e57812 */ /* 0x000fd600078ec0ff */
[----:B------:R-:W-:Y:S02]  /*14140*/  @!P0 IADD3 R67, P2, P3, R67, UR6, R26 ;  /* 0x0000000643438c10 */ /* 0x000fe4000fb5e01a */
[----:B------:R-:W-:Y:S02]  /*14150*/  @P0 LOP3.LUT R229, R229, 0x2, RZ, 0xfc, !PT ;  /* 0x00000002e5e50812 */ /* 0x000fe400078efcff */
[----:B------:R-:W-:Y:S01]  /*14160*/  @!P0 IADD3.X R62, R29, UR5, R44, P2, P3 ;  /* 0x000000051d3e8c10 */ /* 0x000fe200097e642c */
[----:B------:R-:W-:Y:S01]  /*14170*/  IMAD.U32 R29, RZ, RZ, UR8 ;  /* 0x00000008ff1d7e24 */ /* 0x000fe2000f8e00ff */
[----:B------:R-:W-:Y:S02]  /*14180*/  ISETP.LT.OR P0, PT, R45, 0x9, !P1 ;  /* 0x000000092d00780c */ /* 0x000fe40004f01670 */
[----:B------:R-:W-:-:S11]  /*14190*/  LOP3.LUT R229, R229, 0xfffffffe, RZ, 0xc0, !PT ;  /* 0xfffffffee5e57812 */ /* 0x000fd600078ec0ff */
[----:B------:R-:W-:Y:S02]  /*141a0*/  @!P0 IADD3 R61, P2, P3, R61, UR6, R26 ;  /* 0x000000063d3d8c10 */ /* 0x000fe4000fb5e01a */
[----:B------:R-:W-:Y:S02]  /*141b0*/  @P0 LOP3.LUT R229, R229, 0x1, RZ, 0xfc, !PT ;  /* 0x00000001e5e50812 */ /* 0x000fe400078efcff */
[----:B------:R-:W-:Y:S02]  /*141c0*/  @!P0 IADD3.X R59, R59, UR5, R44, P2, P3 ;  /* 0x000000053b3b8c10 */ /* 0x000fe400097e642c */
[----:B------:R-:W-:-:S04]  /*141d0*/  @!P4 IADD3 R58, P3, P2, R29, UR6, R26 ;  /* 0x000000061d3acc10 */ /* 0x000fc8000fa7e01a */
[----:B------:R-:W-:Y:S02]  /*141e0*/  @!P4 IADD3.X R47, R47, UR5, R44, P3, P2 ;  /* 0x000000052f2fcc10 */ /* 0x000fe40009fe442c */
[----:B------:R-:W-:Y:S02]  /*141f0*/  ISETP.GE.AND P2, PT, R46, 0x109, PT ;  /* 0x000001092e00780c */ /* 0x000fe40003f46270 */
[----:B------:R-:W-:Y:S02]  /*14200*/  LOP3.LUT P4, RZ, R229, 0x40, RZ, 0xc0, !PT ;  /* 0x00000040e5ff7812 */ /* 0x000fe4000788c0ff */
[C---:B------:R-:W-:Y:S02]  /*14210*/  ISETP.LT.OR P5, PT, R45.reuse, 0x1, !P2 ;  /* 0x000000012d00780c */ /* 0x040fe400057a1670 */
[----:B------:R-:W-:Y:S02]  /*14220*/  ISETP.LT.OR P1, PT, R45, 0x9, !P2 ;  /* 0x000000092d00780c */ /* 0x000fe40005721670 */
[----:B------:R-:W-:-:S02]  /*14230*/  P2R R64, PR, RZ, 0x4 ;  /* 0x00000004ff407803 */ /* 0x000fc40000000000 */
[----:B------:R-:W-:-:S07]  /*14240*/  P2R R66, PR, RZ, 0x20 ;  /* 0x00000020ff427803 */ /* 0x000fce0000000000 */
[----:B------:R-:W-:Y:S01]  /*14250*/  @!P5 IADD3 R70, P6, P3, R29, UR10, R26 ;  /* 0x0000000a1d46dc10 */ /* 0x000fe2000fbde01a */
[----:B------:R-:W-:-:S03]  /*14260*/  IMAD.U32 R29, RZ, RZ, UR7 ;  /* 0x00000007ff1d7e24 */ /* 0x000fc6000f8e00ff */
[----:B------:R-:W-:Y:S02]  /*14270*/  @!P5 IADD3.X R72, R63, UR9, R44, P6, P3 ;  /* 0x000000093f48dc10 */ /* 0x000fe4000b7e642c */
[----:B------:R-:W-:Y:S02]  /*14280*/  ISETP.LT.OR P6, PT, R45, 0x2, !P2 ;  /* 0x000000022d00780c */ /* 0x000fe400057c1670 */
[----:B------:R-:W-:Y:S02]  /*14290*/  P2R R63, PR, RZ, 0x2 ;  /* 0x00000002ff3f7803 */ /* 0x000fe40000000000 */
[----:B------:R-:W-:Y:S02]  /*142a0*/  P2R R68, PR, RZ, 0x40 ;  /* 0x00000040ff447803 */ /* 0x000fe40000000000 */
[----:B------:R-:W-:-:S07]  /*142b0*/  LOP3.LUT P5, RZ, R229, 0x80, RZ, 0xc0, !PT ;  /* 0x00000080e5ff7812 */ /* 0x000fce00078ac0ff */
[----:B------:R-:W-:-:S04]  /*142c0*/  @!P6 IADD3 R73, P0, P3, R73, UR10, R26 ;  /* 0x0000000a4949ec10 */ /* 0x000fc8000fb1e01a */
[----:B------:R-:W-:Y:S02]  /*142d0*/  @!P6 IADD3.X R74, R29, UR9, R44, P0, P3 ;  /* 0x000000091d4aec10 */ /* 0x000fe400087e642c */
[----:B------:R-:W-:-:S04]  /*142e0*/  @!P1 IADD3 R75, P0, P3, R75, UR10, R26 ;  /* 0x0000000a4b4b9c10 */ /* 0x000fc8000fb1e01a */
[----:B------:R-:W-:Y:S02]  /*142f0*/  @!P1 IADD3.X R76, R29, UR9, R44, P0, P3 ;  /* 0x000000091d4c9c10 */ /* 0x000fe400087e642c */
[----:B------:R-:W-:-:S04]  /*14300*/  ISETP.LT.OR P0, PT, R45, 0xa, !P2 ;  /* 0x0000000a2d00780c */ /* 0x000fc80005701670 */
[----:B------:R-:W-:-:S09]  /*14310*/  P2R R65, PR, RZ, 0x1 ;  /* 0x00000001ff417803 */ /* 0x000fd20000000000 */
[----:B------:R-:W-:-:S04]  /*14320*/  @!P0 IADD3 R77, P6, P3, R77, UR10, R26 ;  /* 0x0000000a4d4d8c10 */ /* 0x000fc8000fbde01a */
[----:B------:R-:W-:Y:S02]  /*14330*/  @!P0 IADD3.X R78, R29, UR9, R44, P6, P3 ;  /* 0x000000091d4e8c10 */ /* 0x000fe4000b7e642c */
[----:B------:R-:W-:Y:S02]  /*14340*/  ISETP.GE.AND P3, PT, R46, 0x1, PT ;  /* 0x000000012e00780c */ /* 0x000fe40003f66270 */
[----:B------:R-:W-:Y:S02]  /*14350*/  LOP3.LUT P6, RZ, R229, 0x1, RZ, 0xc0, !PT ;  /* 0x00000001e5ff7812 */ /* 0x000fe400078cc0ff */
[C---:B------:R-:W-:Y:S02]  /*14360*/  ISETP.LT.OR P1, PT, R45.reuse, 0x1, !P3 ;  /* 0x000000012d00780c */ /* 0x040fe40005f21670 */
[----:B------:R-:W-:-:S11]  /*14370*/  ISETP.LT.OR P0, PT, R45, 0x2, !P3 ;  /* 0x000000022d00780c */ /* 0x000fd60005f01670 */
[----:B------:R-:W0:Y:S02]  /*14380*/  @!P1 LDC.64 R28, c[0x0][0x5c0] ;  /* 0x00017000ff1c9b82 */ /* 0x000e240000000a00 */
[----:B0-----:R-:W-:-:S05]  /*14390*/  @!P1 IADD3 R28, P2, R26, R28, RZ ;  /* 0x0000001c1a1c9210 */ /* 0x001fca0007f5e0ff */
[----:B------:R-:W-:-:S05]  /*143a0*/  @!P1 IMAD.X R29, R44, 0x1, R29, P2 ;  /* 0x000000012c1d9824 */ /* 0x000fca00010e061d */
[----:B------:R0:W-:Y:S02]  /*143b0*/  @!P1 STG.E.U8 desc[UR44][R28.64], R225 ;  /* 0x000000e11c009986 */ /* 0x0001e4000c10112c */
[----:B0-----:R-:W0:Y:S02]  /*143c0*/  @!P0 LDC.64 R28, c[0x0][0x5c0] ;  /* 0x00017000ff1c8b82 */ /* 0x001e240000000a00 */
[----:B0-----:R-:W-:-:S05]  /*143d0*/  @!P0 IADD3 R28, P1, R26, R28, RZ ;  /* 0x0000001c1a1c8210 */ /* 0x001fca0007f3e0ff */
[----:B------:R-:W-:Y:S01]  /*143e0*/  @!P0 IMAD.X R29, R44, 0x1, R29, P1 ;  /* 0x000000012c1d8824 */ /* 0x000fe200008e061d */
[----:B------:R-:W-:-:S04]  /*143f0*/  ISETP.LT.OR P1, PT, R45, 0x9, !P3 ;  /* 0x000000092d00780c */ /* 0x000fc80005f21670 */
[----:B------:R0:W-:Y:S01]  /*14400*/  @!P0 STG.E.U8 desc[UR44][R28.64+0x1], R81 ;  /* 0x000001511c008986 */ /* 0x0001e2000c10112c */
[----:B------:R-:W-:-:S03]  /*14410*/  LOP3.LUT P0, RZ, R229, 0x4, RZ, 0xc0, !PT ;  /* 0x00000004e5ff7812 */ /* 0x000fc6000780c0ff */
[----:B------:R1:W-:Y:S01]  /*14420*/  @!P5 STG.E.U8 desc[UR44][R36.64], R223 ;  /* 0x000000df2400d986 */ /* 0x0003e2000c10112c */
[----:B------:R-:W-:-:S03]  /*14430*/  LOP3.LUT P5, RZ, R229, 0x100, RZ, 0xc0, !PT ;  /* 0x00000100e5ff7812 */ /* 0x000fc600078ac0ff */
[----:B------:R2:W-:Y:S01]  /*14440*/  @!P4 STG.E.U8 desc[UR44][R32.64+0x1], R83 ;  /* 0x000001532000c986 */ /* 0x0005e2000c10112c */
[----:B------:R-:W-:Y:S01]  /*14450*/  ISETP.LT.OR P4, PT, R45, 0xa, !P3 ;  /* 0x0000000a2d00780c */ /* 0x000fe20005f81670 */
[----:B0-----:R-:W0:Y:S01]  /*14460*/  @!P1 LDC.64 R28, c[0x0][0x5c0] ;  /* 0x00017000ff1c9b82 */ /* 0x001e220000000a00 */
[----:B------:R-:W-:Y:S02]  /*14470*/  F2FP.SATFINITE.E4M3.F32.PACK_AB_MERGE_C R81, RZ, R218, RZ ;  /* 0x000000daff51723e */ /* 0x000fe400048070ff */
[----:B-1----:R-:W-:Y:S02]  /*14480*/  F2FP.SATFINITE.E4M3.F32.PACK_AB_MERGE_C R37, RZ, R220, RZ ;  /* 0x000000dcff25723e */ /* 0x002fe400048070ff */
[----:B--2---:R-:W-:Y:S02]  /*14490*/  P2R R32, PR, RZ, 0x20 ;  /* 0x00000020ff207803 */ /* 0x004fe40000000000 */
[----:B------:R-:W-:-:S04]  /*144a0*/  LOP3.LUT P5, RZ, R229, 0x20000, RZ, 0xc0, !PT ;  /* 0x00020000e5ff7812 */ /* 0x000fc800078ac0ff */
[----:B------:R-:W-:Y:S02]  /*144b0*/  P2R R33, PR, RZ, 0x20 ;  /* 0x00000020ff217803 */ /* 0x000fe40000000000 */
[----:B------:R-:W-:-:S04]  /*144c0*/  LOP3.LUT P5, RZ, R229, 0x40000, RZ, 0xc0, !PT ;  /* 0x00040000e5ff7812 */ /* 0x000fc800078ac0ff */
[----:B------:R-:W-:Y:S02]  /*144d0*/  P2R R36, PR, RZ, 0x20 ;  /* 0x00000020ff247803 */ /* 0x000fe40000000000 */
[----:B------:R-:W-:Y:S02]  /*144e0*/  LOP3.LUT P5, RZ, R229, 0x80000, RZ, 0xc0, !PT ;  /* 0x00080000e5ff7812 */ /* 0x000fe400078ac0ff */
[----:B0-----:R-:W-:-:S05]  /*144f0*/  @!P1 IADD3 R28, P2, R26, R28, RZ ;  /* 0x0000001c1a1c9210 */ /* 0x001fca0007f5e0ff */
[----:B------:R-:W-:Y:S01]  /*14500*/  @!P1 IMAD.X R29, R44, 0x1, R29, P2 ;  /* 0x000000012c1d9824 */ /* 0x000fe200010e061d */
[----:B------:R-:W-:-:S04]  /*14510*/  LOP3.LUT P2, RZ, R229, 0x2, RZ, 0xc0, !PT ;  /* 0x00000002e5ff7812 */ /* 0x000fc8000784c0ff */
[----:B------:R0:W-:Y:S02]  /*14520*/  @!P1 STG.E.U8 desc[UR44][R28.64+0x8], R221 ;  /* 0x000008dd1c009986 */ /* 0x0001e4000c10112c */
[----:B0-----:R-:W0:Y:S02]  /*14530*/  @!P4 LDC.64 R28, c[0x0][0x5c0] ;  /* 0x00017000ff1ccb82 */ /* 0x001e240000000a00 */
[----:B0-----:R-:W-:-:S05]  /*14540*/  @!P4 IADD3 R28, P1, R26, R28, RZ ;  /* 0x0000001c1a1cc210 */ /* 0x001fca0007f3e0ff */
[----:B------:R-:W-:Y:S01]  /*14550*/  @!P4 IMAD.X R29, R44, 0x1, R29, P1 ;  /* 0x000000012c1dc824 */ /* 0x000fe200008e061d */
[----:B------:R-:W-:-:S04]  /*14560*/  LOP3.LUT P1, RZ, R229, 0x8000, RZ, 0xc0, !PT ;  /* 0x00008000e5ff7812 */ /* 0x000fc8000782c0ff */
[----:B------:R0:W-:Y:S01]  /*14570*/  @!P4 STG.E.U8 desc[UR44][R28.64+0x9], R37 ;  /* 0x000009251c00c986 */ /* 0x0001e2000c10112c */
[----:B------:R-:W-:-:S03]  /*14580*/  LOP3.LUT P4, RZ, R229, 0x4000, RZ, 0xc0, !PT ;  /* 0x00004000e5ff7812 */ /* 0x000fc6000788c0ff */
[----:B------:R-:W-:Y:S01]  /*14590*/  @!P5 STG.E.U8 desc[UR44][R48.64+0x8], R219 ;  /* 0x000008db3000d986 */ /* 0x000fe2000c10112c */
[----:B------:R-:W-:Y:S01]  /*145a0*/  ISETP.NE.AND P5, PT, R36, RZ, PT ;  /* 0x000000ff2400720c */ /* 0x000fe20003fa5270 */
[----:B0-----:R-:W0:-:S12]  /*145b0*/  @!P0 LDC.64 R28, c[0x0][0x5c0] ;  /* 0x00017000ff1c8b82 */ /* 0x001e180000000a00 */
[----:B------:R-:W-:Y:S01]  /*145c0*/  @!P5 STG.E.U8 desc[UR44][R40.64+0x9], R81 ;  /* 0x000009512800d986 */ /* 0x000fe2000c10112c */
[----:B------:R-:W-:Y:S02]  /*145d0*/  ISETP.NE.AND P5, PT, R33, RZ, PT ;  /* 0x000000ff2100720c */ /* 0x000fe40003fa5270 */
[----:B------:R-:W-:-:S11]  /*145e0*/  F2FP.SATFINITE.E4M3.F32.PACK_AB_MERGE_C R33, RZ, R216, RZ ;  /* 0x000000d8ff21723e */ /* 0x000fd600048070ff */
[----:B------:R-:W-:Y:S01]  /*145f0*/  @!P5 STG.E.U8 desc[UR44][R34.64], R217 ;  /* 0x000000d92200d986 */ /* 0x000fe2000c10112c */
[----:B------:R-:W-:-:S13]  /*14600*/  ISETP.NE.AND P5, PT, R32, RZ, PT ;  /* 0x000000ff2000720c */ /* 0x000fda0003fa5270 */
[----:B------:R1:W-:Y:S01]  /*14610*/  @!P5 STG.E.U8 desc[UR44][R30.64+0x1], R33 ;  /* 0x000001211e00d986 */ /* 0x0003e2000c10112c */
[----:B0-----:R-:W-:-:S05]  /*14620*/  @!P0 IADD3 R28, P5, R71, R28, RZ ;  /* 0x0000001c471c8210 */ /* 0x001fca0007fbe0ff */
[----:B------:R-:W-:Y:S01]  /*14630*/  @!P0 IMAD.X R29, R69, 0x1, R29, P5 ;  /* 0x00000001451d8824 */ /* 0x000fe200028e061d */
[----:B------:R-:W-:-:S04]  /*14640*/  LOP3.LUT P5, RZ, R229, 0x2000, RZ, 0xc0, !PT ;  /* 0x00002000e5ff7812 */ /* 0x000fc800078ac0ff */
[----:B------:R0:W-:Y:S01]  /*14650*/  @!P0 STG.E.U8 desc[UR44][R28.64], R215 ;  /* 0x000000d71c008986 */ /* 0x0001e2000c10112c */
[----:B-1----:R-:W-:Y:S02]  /*14660*/  F2FP.SATFINITE.E4M3.F32.PACK_AB_MERGE_C R31, RZ, R214, RZ ;  /* 0x000000d6ff1f723e */ /* 0x002fe400048070ff */
[----:B------:R-:W-:Y:S01]  /*14670*/  F2FP.SATFINITE.E4M3.F32.PACK_AB_MERGE_C R33, RZ, R212, RZ ;  /* 0x000000d4ff21723e */ /* 0x000fe200048070ff */
[----:B0-----:R-:W0:Y:S02]  /*14680*/  @!P2 LDC.64 R28, c[0x0][0x5c0] ;  /* 0x00017000ff1cab82 */ /* 0x001e240000000a00 */
[----:B0-----:R-:W-:-:S05]  /*14690*/  @!P2 IADD3 R28, P0, R67, R28, RZ ;  /* 0x0000001c431ca210 */ /* 0x001fca0007f1e0ff */
[----:B------:R-:W-:Y:S01]  /*146a0*/  @!P2 IMAD.X R29, R62, 0x1, R29, P0 ;  /* 0x000000013e1da824 */ /* 0x000fe200000e061d */
[----:B------:R-:W-:-:S04]  /*146b0*/  ISETP.NE.AND P0, PT, R65, RZ, PT ;  /* 0x000000ff4100720c */ /* 0x000fc80003f05270 */
[----:B------:R0:W-:Y:S01]  /*146c0*/  @!P2 STG.E.U8 desc[UR44][R28.64+0x1], R31 ;  /* 0x0000011f1c00a986 */ /* 0x0001e2000c10112c */
[----:B------:R-:W-:-:S03]  /*146d0*/  ISETP.NE.AND P2, PT, R64, RZ, PT ;  /* 0x000000ff4000720c */ /* 0x000fc60003f45270 */
[----:B------:R-:W-:Y:S01]  /*146e0*/  @!P1 STG.E.U8 desc[UR44][R42.64+0x8], R213 ;  /* 0x000008d52a009986 */ /* 0x000fe2000c10112c */
[----:B------:R-:W-:-:S03]  /*146f0*/  ISETP.NE.AND P1, PT, R63, RZ, PT ;  /* 0x000000ff3f00720c */ /* 0x000fc60003f25270 */
[----:B------:R1:W-:Y:S01]  /*14700*/  @!P4 STG.E.U8 desc[UR44][R38.64+0x9], R33 ;  /* 0x000009212600c986 */ /* 0x0003e2000c10112c */
[----:B0-----:R-:W0:Y:S01]  /*14710*/  @!P6 LDC.64 R28, c[0x0][0x5c0] ;  /* 0x00017000ff1ceb82 */ /* 0x001e220000000a00 */
[----:B------:R-:W-:Y:S02]  /*14720*/  F2FP.SATFINITE.E4M3.F32.PACK_AB_MERGE_C R31, RZ, R210, RZ ;  /* 0x000000d2ff1f723e */ /* 0x000fe400048070ff */
[----:B-1----:R-:W-:Y:S02]  /*14730*/  F2FP.SATFINITE.E4M3.F32.PACK_AB_MERGE_C R33, RZ, R208, RZ ;  /* 0x000000d0ff21723e */ /* 0x002fe400048070ff */
[----:B------:R-:W-:Y:S02]  /*14740*/  F2FP.SATFINITE.E4M3.F32.PACK_AB_MERGE_C R39, RZ, R204, RZ ;  /* 0x000000ccff27723e */ /* 0x000fe400048070ff */
[----:B0-----:R-:W-:-:S05]  /*14750*/  @!P6 IADD3 R28, P4, R61, R28, RZ ;  /* 0x0000001c3d1ce210 */ /* 0x001fca0007f9e0ff */
[----:B------:R-:W-:Y:S01]  /*14760*/  @!P6 IMAD.X R29, R59, 0x1, R29, P4 ;  /* 0x000000013b1de824 */ /* 0x000fe200020e061d */
[----:B------:R-:W-:-:S04]  /*14770*/  ISETP.NE.AND P4, PT, R60, RZ, PT ;  /* 0x000000ff3c00720c */ /* 0x000fc80003f85270 */
[----:B------:R0:W-:Y:S09]  /*14780*/  @!P6 STG.E.U8 desc[UR44][R28.64+0x8], R211 ;  /* 0x000008d31c00e986 */ /* 0x0001f2000c10112c */
[----:B0-----:R-:W0:Y:S02]  /*14790*/  @!P4 LDC.64 R28, c[0x0][0x5c0] ;  /* 0x00017000ff1ccb82 */ /* 0x001e240000000a00 */
[----:B0-----:R-:W-:-:S05]  /*147a0*/  @!P4 IADD3 R28, P6, R58, R28, RZ ;  /* 0x0000001c3a1cc210 */ /* 0x001fca0007fde0ff */
[----:B------:R-:W-:Y:S01]  /*147b0*/  @!P4 IMAD.X R29, R47, 0x1, R29, P6 ;  /* 0x000000012f1dc824 */ /* 0x000fe200030e061d */
[----:B------:R-:W-:-:S04]  /*147c0*/  ISETP.NE.AND P6, PT, R68, RZ, PT ;  /* 0x000000ff4400720c */ /* 0x000fc80003fc5270 */
[----:B------:R0:W-:Y:S01]  /*147d0*/  @!P4 STG.E.U8 desc[UR44][R28.64+0x9], R31 ;  /* 0x0000091f1c00c986 */ /* 0x0001e2000c10112c */
[----:B------:R-:W-:-:S03]  /*147e0*/  LOP3.LUT P4, RZ, R229, 0x1000, RZ, 0xc0, !PT ;  /* 0x00001000e5ff7812 */ /* 0x000fc6000788c0ff */
[----:B------:R-:W-:Y:S01]  /*147f0*/  @!P5 STG.E.U8 desc[UR44][R52.64], R209 ;  /* 0x000000d13400d986 */ /* 0x000fe2000c10112c */
[----:B------:R-:W-:Y:S02]  /*14800*/  ISETP.NE.AND P5, PT, R66, RZ, PT ;  /* 0x000000ff4200720c */ /* 0x000fe40003fa5270 */
[----:B0-----:R-:W-:-:S07]  /*14810*/  F2FP.SATFINITE.E4M3.F32.PACK_AB_MERGE_C R31, RZ, R206, RZ ;  /* 0x000000ceff1f723e */ /* 0x001fce00048070ff */
[----:B------:R-:W-:Y:S04]  /*14820*/  @!P4 STG.E.U8 desc[UR44][R50.64+0x1], R33 ;  /* 0x000001213200c986 */ /* 0x000fe8000c10112c */
[----:B------:R-:W0:Y:S02]  /*14830*/  @!P5 LDC.64 R28, c[0x0][0x5c0] ;  /* 0x00017000ff1cdb82 */ /* 0x000e240000000a00 */
[----:B0-----:R-:W-:-:S05]  /*14840*/  @!P5 IADD3 R28, P4, R70, R28, RZ ;  /* 0x0000001c461cd210 */ /* 0x001fca0007f9e0ff */
[----:B------:R-:W-:-:S05]  /*14850*/  @!P5 IMAD.X R29, R72, 0x1, R29, P4 ;  /* 0x00000001481dd824 */ /* 0x000fca00020e061d */
[----:B------:R0:W-:Y:S01]  /*14860*/  @!P5 STG.E.U8 desc[UR44][R28.64], R207 ;  /* 0x000000cf1c00d986 */ /* 0x0001e2000c10112c */
[----:B------:R-:W-:Y:S01]  /*14870*/  LOP3.LUT P5, RZ, R229, 0x400, RZ, 0xc0, !PT ;  /* 0x00000400e5ff7812 */ /* 0x000fe200078ac0ff */
[----:B0-----:R-:W0:Y:S02]  /*14880*/  @!P6 LDC.64 R28, c[0x0][0x5c0] ;  /* 0x00017000ff1ceb82 */ /* 0x001e240000000a00 */
[----:B0-----:R-:W-:-:S05]  /*14890*/  @!P6 IADD3 R28, P4, R73, R28, RZ ;  /* 0x0000001c491ce210 */ /* 0x001fca0007f9e0ff */
[----:B------:R-:W-:Y:S01]  /*148a0*/  @!P6 IMAD.X R29, R74, 0x1, R29, P4 ;  /* 0x000000014a1de824 */ /* 0x000fe200020e061d */
[C---:B------:R-:W-:Y:S02]  /*148b0*/  LOP3.LUT P4, RZ, R229.reuse, 0x800, RZ, 0xc0, !PT ;  /* 0x00000800e5ff7812 */ /* 0x040fe4000788c0ff */
[----:B------:R-:W-:Y:S02]  /*148c0*/  LOP3.LUT R229, R229, 0xffbfffff, RZ, 0xc0, !PT ;  /* 0xffbfffffe5e57812 */ /* 0x000fe400078ec0ff */
[----:B------:R0:W-:Y:S09]  /*148d0*/  @!P6 STG.E.U8 desc[UR44][R28.64+0x1], R31 ;  /* 0x0000011f1c00e986 */ /* 0x0001f2000c10112c */
[----:B------:R-:W-:Y:S01]  /*148e0*/  @!P4 STG.E.U8 desc[UR44][R54.64+0x8], R205 ;  /* 0x000008cd3600c986 */ /* 0x000fe2000c10112c */
[----:B0-----:R-:W0:Y:S03]  /*148f0*/  @!P1 LDC.64 R28, c[0x0][0x5c0] ;  /* 0x00017000ff1c9b82 */ /* 0x001e260000000a00 */
[----:B------:R1:W-:Y:S02]  /*14900*/  @!P5 STG.E.U8 desc[UR44][R56.64+0x9], R39 ;  /* 0x000009273800d986 */ /* 0x0003e4000c10112c */
[----:B-1----:R-:W-:-:S02]  /*14910*/  F2FP.SATFINITE.E4M3.F32.PACK_AB_MERGE_C R39, RZ, R198, RZ ;  /* 0x000000c6ff27723e */ /* 0x002fc400048070ff */
[----:B0-----:R-:W-:-:S05]  /*14920*/  @!P1 IADD3 R34, P4, R75, R28, RZ ;  /* 0x0000001c4b229210 */ /* 0x001fca0007f9e0ff */
[----:B------:R-:W-:Y:S02]  /*14930*/  @!P1 IMAD.X R35, R76, 0x1, R29, P4 ;  /* 0x000000014c239824 */ /* 0x000fe400020e061d */
[----:B------:R-:W0:Y:S03]  /*14940*/  @!P0 LDC.64 R28, c[0x0][0x5c0] ;  /* 0x00017000ff1c8b82 */ /* 0x000e260000000a00 */
[----:B------:R1:W-:Y:S02]  /*14950*/  @!P1 STG.E.U8 desc[UR44][R34.64+0x8], R203 ;  /* 0x000008cb22009986 */ /* 0x0003e4000c10112c */
[----:B-1----:R-:W-:Y:S02]  /*14960*/  F2FP.SATFINITE.E4M3.F32.PACK_AB_MERGE_C R35, RZ, R200, RZ ;  /* 0x000000c8ff23723e */ /* 0x002fe400048070ff */
[----:B0-----:R-:W-:-:S05]  /*14970*/  @!P0 IADD3 R36, P4, R77, R28, RZ ;  /* 0x0000001c4d248210 */ /* 0x001fca0007f9e0ff */
[----:B------:R-:W-:Y:S01]  /*14980*/  @!P0 IMAD.X R37, R78, 0x1, R29, P4 ;  /* 0x000000014e258824 */ /* 0x000fe200020e061d */
[----:B------:R-:W-:-:S04]  /*14990*/  ISETP.GE.AND P4, PT, R46, 0x181, PT ;  /* 0x000001812e00780c */ /* 0x000fc80003f86270 */
[----:B------:R-:W-:-:S13]  /*149a0*/  ISETP.LT.OR P5, PT, R45, 0x1, !P4 ;  /* 0x000000012d00780c */ /* 0x000fda00067a1670 */
[----:B------:R-:W0:Y:S01]  /*149b0*/  @!P5 LDC.64 R28, c[0x0][0x5c0] ;  /* 0x00017000ff1cdb82 */ /* 0x000e220000000a00 */
[----:B------:R-:W-:Y:S02]  /*149c0*/  @!P5 IMAD.MOV.U32 R30, RZ, RZ, R26 ;  /* 0x000000ffff1ed224 */ /* 0x000fe400078e001a */
[----:B------:R-:W-:Y:S02]  /*149d0*/  @!P5 IMAD.MOV.U32 R31, RZ, RZ, R44 ;  /* 0x000000ffff1fd224 */ /* 0x000fe400078e002c */
[----:B------:R-:W-:Y:S02]  /*149e0*/  @!P5 IMAD R33, R25, 0x180, RZ ;  /* 0x000001801921d824 */ /* 0x000fe400078e02ff */
[----:B------:R-:W-:-:S03]  /*149f0*/  @!P5 IMAD.WIDE.U32 R30, R24, 0x180, R30 ;  /* 0x00000180181ed825 */ /* 0x000fc600078e001e */
[----:B0-----:R-:W-:-:S04]  /*14a00*/  @!P5 IADD3 R32, P6, R30, R28, RZ ;  /* 0x0000001c1e20d210 */ /* 0x001fc80007fde0ff */
[----:B------:R-:W-:Y:S02]  /*14a10*/  @!P5 IADD3.X R33, R29, R31, R33, P6, !PT ;  /* 0x0000001f1d21d210 */ /* 0x000fe400037fe421 */
        /* <DEDUP_REMOVED lines=8> */
[----:B------:R-:W-:Y:S02]  /*14aa0*/  F2FP.SATFINITE.E4M3.F32.PACK_AB_MERGE_C R31, RZ, R202, RZ ;  /* 0x000000caff1f723e */ /* 0x000fe400048070ff */
[----:B------:R-:W-:-:S03]  /*14ab0*/  ISETP.NE.AND P1, PT, R79, RZ, PT ;  /* 0x000000ff4f00720c */ /* 0x000fc60003f25270 */
[----:B------:R0:W-:Y:S01]  /*14ac0*/  @!P0 STG.E.U8 desc[UR44][R36.64+0x9], R31 ;  /* 0x0000091f24008986 */ /* 0x0001e2000c10112c */
[----:B------:R-:W-:-:S03]  /*14ad0*/  ISETP.NE.AND P0, PT, R80, RZ, PT ;  /* 0x000000ff5000720c */ /* 0x000fc60003f05270 */
[----:B------:R0:W-:Y:S01]  /*14ae0*/  @!P5 STG.E.U8 desc[UR44][R32.64], R201 ;  /* 0x000000c92000d986 */ /* 0x0001e2000c10112c */
[----:B------:R-:W-:-:S03]  /*14af0*/  ISETP.GE.AND P5, PT, R46, 0x189, PT ;  /* 0x000001892e00780c */ /* 0x000fc60003fa6270 */
[----:B------:R0:W-:Y:S10]  /*14b00*/  @!P6 STG.E.U8 desc[UR44][R28.64+0x1], R35 ;  /* 0x000001231c00e986 */ /* 0x0001f4000c10112c */
[----:B------:R-:W-:-:S02]  /*14b10*/  @P5 LOP3.LUT R229, R229, 0x400000, RZ, 0xfc, !PT ;  /* 0x00400000e5e55812 */ /* 0x000fc400078efcff */
[----:B------:R-:W-:-:S13]  /*14b20*/  ISETP.LT.OR P5, PT, R45, 0x1, !P5 ;  /* 0x000000012d00780c */ /* 0x000fda0006fa1670 */
[----:B0-----:R-:W-:Y:S05]  /*14b30*/  @P5 BRA `(.L_x_44) ;  /* 0x00000000002c5947 */ /* 0x001fea0003800000 */
[----:B------:R-:W-:Y:S01]  /*14b40*/  IMAD.MOV.U32 R28, RZ, RZ, R26 ;  /* 0x000000ffff1c7224 */ /* 0x000fe200078e001a */
[----:B------:R-:W-:Y:S01]  /*14b50*/  ULDC.64 UR12, c[0x0][0x5c0] ;  /* 0x00017000000c7ab9 */ /* 0x000fe20000000a00 */
[----:B------:R-:W-:Y:S02]  /*14b60*/  IMAD.MOV.U32 R29, RZ, RZ, R44 ;  /* 0x000000ffff1d7224 */ /* 0x000fe400078e002c */
[----:B------:R-:W-:Y:S02]  /*14b70*/  IMAD R31, R25, 0x180, RZ ;  /* 0x00000180191f7824 */ /* 0x000fe400078e02ff */
[----:B------:R-:W-:-:S04]  /*14b80*/  IMAD.WIDE.U32 R28, R24, 0x180, R28 ;  /* 0x00000180181c7825 */ /* 0x000fc800078e001c */
[----:B------:R-:W-:Y:S02]  /*14b90*/  IMAD.U32 R33, RZ, RZ, UR12 ;  /* 0x0000000cff217e24 */ /* 0x000fe4000f8e00ff */
[----:B------:R-:W-:Y:S02]  /*14ba0*/  IMAD.U32 R30, RZ, RZ, UR13 ;  /* 0x0000000dff1e7e24 */ /* 0x000fe4000f8e00ff */
[----:B------:R-:W-:Y:S01]  /*14bb0*/  IMAD.IADD R31, R29, 0x1, R31 ;  /* 0x000000011d1f7824 */ /* 0x000fe200078e021f */
[----:B------:R-:W-:-:S04]  /*14bc0*/  IADD3 R28, P5, P6, R28, UR8, R33 ;  /* 0x000000081c1c7c10 */ /* 0x000fc8000febe021 */
[----:B------:R-:W-:-:S05]  /*14bd0*/  IADD3.X R29, R31, UR7, R30, P5, P6 ;  /* 0x000000071f1d7c10 */ /* 0x000fca000afec41e */
[----:B------:R0:W-:Y:S04]  /*14be0*/  STG.E.U8 desc[UR44][R28.64], R199 ;  /* 0x000000c71c007986 */ /* 0x0001e8000c10112c */
.L_x_44:
[----:B------:R-:W-:Y:S05]  /*14bf0*/  BSYNC B1 ;  /* 0x0000000000017941 */ /* 0x000fea0003800000 */
.L_x_43:
[----:B------:R-:W-:Y:S01]  /*14c00*/  LOP3.LUT P5, RZ, R229, 0x400000, RZ, 0xc0, !PT ;  /* 0x00400000e5ff7812 */ /* 0x000fe200078ac0ff */
[----:B------:R-:W-:Y:S03]  /*14c10*/  BSSY B1, `(.L_x_45) ;  /* 0x000000e000017945 */ /* 0x000fe60003800000 */
[----:B------:R-:W-:-:S13]  /*14c20*/  ISETP.LT.OR P5, PT, R45, 0x2, !P5 ;  /* 0x000000022d00780c */ /* 0x000fda0006fa1670 */
[----:B------:R-:W-:Y:S05]  /*14c30*/  @P5 BRA `(.L_x_46) ;  /* 0x00000000002c5947 */ /* 0x000fea0003800000 */
[----:B0-----:R-:W-:Y:S01]  /*14c40*/  IMAD.MOV.U32 R28, RZ, RZ, R26 ;  /* 0x000000ffff1c7224 */ /* 0x001fe200078e001a */
        /* <DEDUP_REMOVED lines=10> */
.L_x_46:
[----:B------:R-:W-:Y:S05]  /*14cf0*/  BSYNC B1 ;  /* 0x0000000000017941 */ /* 0x000fea0003800000 */
.L_x_45:
[----:B------:R-:W-:Y:S01]  /*14d00*/  ISETP.LT.OR P6, PT, R45, 0x9, !P4 ;  /* 0x000000092d00780c */ /* 0x000fe200067c1670 */
[----:B------:R-:W-:Y:S01]  /*14d10*/  FMUL R197, R197, UR39 ;  /* 0x00000027c5c57c20 */ /* 0x000fe20008400000 */
[----:B------:R-:W-:Y:S01]  /*14d20*/  P2R R35, PR, RZ, 0x1 ;  /* 0x00000001ff237803 */ /* 0x000fe20000000000 */
[----:B------:R-:W-:Y:S01]  /*14d30*/  FMUL R196, R196, UR39 ;  /* 0x00000027c4c47c20 */ /* 0x000fe20008400000 */
[----:B------:R-:W-:Y:S01]  /*14d40*/  FMUL R195, R195, UR39 ;  /* 0x00000027c3c37c20 */ /* 0x000fe20008400000 */
[----:B------:R-:W-:Y:S01]  /*14d50*/  FMUL R194, R194, UR39 ;  /* 0x00000027c2c27c20 */ /* 0x000fe20008400000 */
[----:B------:R-:W-:Y:S01]  /*14d60*/  F2FP.SATFINITE.E4M3.F32.PACK_AB_MERGE_C R197, RZ, R197, RZ ;  /* 0x000000c5ffc5723e */ /* 0x000fe200048070ff */
[----:B------:R-:W-:Y:S02]  /*14d70*/  BSSY B1, `(.L_x_47) ;  /* 0x0000024000017945 */ /* 0x000fe40003800000 */
[----:B------:R-:W-:-:S04]  /*14d80*/  F2FP.SATFINITE.E4M3.F32.PACK_AB_MERGE_C R195, RZ, R195, RZ ;  /* 0x000000c3ffc3723e */ /* 0x000fc800048070ff */
[----:B01----:R-:W0:Y:S01]  /*14d90*/  @!P6 LDC.64 R28, c[0x0][0x5c0] ;  /* 0x00017000ff1ceb82 */ /* 0x003e220000000a00 */
[----:B------:R-:W-:Y:S02]  /*14da0*/  @!P6 IMAD.MOV.U32 R30, RZ, RZ, R26 ;  /* 0x000000ffff1ee224 */ /* 0x000fe400078e001a */
[----:B------:R-:W-:Y:S02]  /*14db0*/  @!P6 IMAD.MOV.U32 R31, RZ, RZ, R44 ;  /* 0x000000ffff1fe224 */ /* 0x000fe400078e002c */
[----:B------:R-:W-:Y:S02]  /*14dc0*/  @!P6 IMAD R33, R25, 0x180, RZ ;  /* 0x000001801921e824 */ /* 0x000fe400078e02ff */
[----:B------:R-:W-:-:S03]  /*14dd0*/  @!P6 IMAD.WIDE.U32 R30, R24, 0x180, R30 ;  /* 0x00000180181ee825 */ /* 0x000fc600078e001e */
[----:B0-----:R-:W-:-:S04]  /*14de0*/  @!P6 IADD3 R32, P5, R30, R28, RZ ;  /* 0x0000001c1e20e210 */ /* 0x001fc80007fbe0ff */
[----:B------:R-:W-:Y:S02]  /*14df0*/  @!P6 IADD3.X R33, R29, R31, R33, P5, !PT ;  /* 0x0000001f1d21e210 */ /* 0x000fe40002ffe421 */
[----:B------:R-:W-:-:S03]  /*14e00*/  ISETP.LT.OR P5, PT, R45, 0xa, !P4 ;  /* 0x0000000a2d00780c */ /* 0x000fc600067a1670 */
[----:B------:R0:W-:Y:S01]  /*14e10*/  @!P6 STG.E.U8 desc[UR44][R32.64+0x8], R197 ;  /* 0x000008c52000e986 */ /* 0x0001e2000c10112c */
[----:B------:R-:W-:-:S09]  /*14e20*/  LOP3.LUT P6, RZ, R229, 0x400000, RZ, 0xc0, !PT ;  /* 0x00400000e5ff7812 */ /* 0x000fd200078cc0ff */
[----:B------:R-:W1:Y:S01]  /*14e30*/  @!P5 LDC.64 R30, c[0x0][0x5c0] ;  /* 0x00017000ff1edb82 */ /* 0x000e620000000a00 */
[----:B------:R-:W-:Y:S02]  /*14e40*/  @!P5 IMAD.MOV.U32 R28, RZ, RZ, R26 ;  /* 0x000000ffff1cd224 */ /* 0x000fe400078e001a */
[----:B------:R-:W-:Y:S02]  /*14e50*/  @!P5 IMAD.MOV.U32 R29, RZ, RZ, R44 ;  /* 0x000000ffff1dd224 */ /* 0x000fe400078e002c */
[----:B------:R-:W-:Y:S02]  /*14e60*/  @!P5 IMAD R34, R25, 0x180, RZ ;  /* 0x000001801922d824 */ /* 0x000fe400078e02ff */
[----:B------:R-:W-:-:S03]  /*14e70*/  @!P5 IMAD.WIDE.U32 R28, R24, 0x180, R28 ;  /* 0x00000180181cd825 */ /* 0x000fc600078e001c */
[----:B-1----:R-:W-:-:S04]  /*14e80*/  @!P5 IADD3 R28, P0, R28, R30, RZ ;  /* 0x0000001e1c1cd210 */ /* 0x002fc80007f1e0ff */
[----:B------:R-:W-:Y:S02]  /*14e90*/  @!P5 IADD3.X R29, R31, R29, R34, P0, !PT ;  /* 0x0000001d1f1dd210 */ /* 0x000fe400007fe422 */
[----:B------:R-:W-:Y:S02]  /*14ea0*/  F2FP.SATFINITE.E4M3.F32.PACK_AB_MERGE_C R31, RZ, R196, RZ ;  /* 0x000000c4ff1f723e */ /* 0x000fe400048070ff */
[----:B------:R-:W-:Y:S02]  /*14eb0*/  ISETP.NE.AND P0, PT, R35, RZ, PT ;  /* 0x000000ff2300720c */ /* 0x000fe40003f05270 */
[----:B------:R-:W-:Y:S01]  /*14ec0*/  F2FP.SATFINITE.E4M3.F32.PACK_AB_MERGE_C R35, RZ, R194, RZ ;  /* 0x000000c2ff23723e */ /* 0x000fe200048070ff */
[----:B------:R0:W-:Y:S01]  /*14ed0*/  @!P5 STG.E.U8 desc[UR44][R28.64+0x9], R31 ;  /* 0x0000091f1c00d986 */ /* 0x0001e2000c10112c */
        /* <DEDUP_REMOVED lines=13> */
.L_x_48:
[----:B------:R-:W-:Y:S05]  /*14fb0*/  BSYNC B1 ;  /* 0x0000000000017941 */ /* 0x000fea0003800000 */
.L_x_47:
        /* <DEDUP_REMOVED lines=15> */
.L_x_50:
[----:B------:R-:W-:Y:S05]  /*150b0*/  BSYNC B1 ;  /* 0x0000000000017941 */ /* 0x000fea0003800000 */
.L_x_49:
[----:B------:R-:W-:Y:S01]  /*150c0*/  P2R R48, PR, RZ, 0x8 ;  /* 0x00000008ff307803 */ /* 0x000fe20000000000 */
[----:B------:R-:W-:Y:S01]  /*150d0*/  IMAD.U32 R75, RZ, RZ, UR8 ;  /* 0x00000008ff4b7e24 */ /* 0x000fe2000f8e00ff */
[----:B------:R-:W-:Y:S01]  /*150e0*/  LOP3.LUT P3, RZ, R229, 0x200, RZ, 0xc0, !PT ;  /* 0x00000200e5ff7812 */ /* 0x000fe2000786c0ff */
[----:B------:R-:W-:Y:S01]  /*150f0*/  IMAD.U32 R71, RZ, RZ, UR8 ;  /* 0x00000008ff477e24 */ /* 0x000fe2000f8e00ff */
[----:B------:R-:W-:Y:S01]  /*15100*/  P2R R30, PR, RZ, 0x4 ;  /* 0x00000004ff1e7803 */ /* 0x000fe20000000000 */
[----:B------:R-:W-:Y:S01]  /*15110*/  IMAD.U32 R69, RZ, RZ, UR8 ;  /* 0x00000008ff457e24 */ /* 0x000fe2000f8e00ff */
[----:B------:R-:W-:Y:S01]  /*15120*/  ISETP.LT.OR P2, PT, R45, 0x11, !P3 ;  /* 0x000000112d00780c */ /* 0x000fe20005f41670 */
[----:B------:R-:W-:Y:S01]  /*15130*/  IMAD.U32 R67, RZ, RZ, UR8 ;  /* 0x00000008ff437e24 */ /* 0x000fe2000f8e00ff */
[----:B------:R-:W-:Y:S01]  /*15140*/  P2R R56, PR, RZ, 0x10 ;  /* 0x00000010ff387803 */ /* 0x000fe20000000000 */
[----:B------:R-:W-:Y:S01]  /*15150*/  IMAD.U32 R65, RZ, RZ, UR8 ;  /* 0x00000008ff417e24 */ /* 0x000fe2000f8e00ff */
[----:B------:R-:W-:Y:S01]  /*15160*/  P2R R59, PR, RZ, 0x4 ;  /* 0x00000004ff3b7803 */ /* 0x000fe20000000000 */
[----:B------:R-:W-:Y:S01]  /*15170*/  IMAD.U32 R63, RZ, RZ, UR8 ;  /* 0x00000008ff3f7e24 */ /* 0x000fe2000f8e00ff */
[----:B------:R-:W-:Y:S01]  /*15180*/  LOP3.LUT P4, RZ, R229, 0x10000, RZ, 0xc0, !PT ;  /* 0x00010000e5ff7812 */ /* 0x000fe2000788c0ff */
[----:B------:R-:W-:Y:S01]  /*15190*/  IMAD.U32 R61, RZ, RZ, UR8 ;  /* 0x00000008ff3d7e24 */ /* 0x000fe2000f8e00ff */
[----:B------:R-:W-:Y:S01]  /*151a0*/  P2R R58, PR, RZ, 0x1 ;  /* 0x00000001ff3a7803 */ /* 0x000fe20000000000 */
[----:B------:R-:W-:Y:S01]  /*151b0*/  FMUL R193, R193, UR39 ;  /* 0x00000027c1c17c20 */ /* 0x000fe20008400000 */
[----:B------:R-:W-:Y:S01]  /*151c0*/  P2R R57, PR, RZ, 0x2 ;  /* 0x00000002ff397803 */ /* 0x000fe20000000000 */
[----:B------:R-:W-:Y:S01]  /*151d0*/  FMUL R192, R192, UR39 ;  /* 0x00000027c0c07c20 */ /* 0x000fe20008400000 */
[----:B------:R-:W-:Y:S01]  /*151e0*/  FMUL R191, R191, UR39 ;  /* 0x00000027bfbf7c20 */ /* 0x000fe20008400000 */
[----:B01----:R-:W0:Y:S01]  /*151f0*/  @!P2 LDC.64 R28, c[0x0][0x5c0] ;  /* 0x00017000ff1cab82 */ /* 0x003e220000000a00 */
[----:B------:R-:W-:Y:S01]  /*15200*/  F2FP.SATFINITE.E4M3.F32.PACK_AB_MERGE_C R193, RZ, R193, RZ ;  /* 0x000000c1ffc1723e */ /* 0x000fe200048070ff */
[----:B------:R-:W-:Y:S01]  /*15210*/  FMUL R190, R190, UR39 ;  /* 0x00000027bebe7c20 */ /* 0x000fe20008400000 */
[----:B------:R-:W-:Y:S01]  /*15220*/  F2FP.SATFINITE.E4M3.F32.PACK_AB_MERGE_C R89, RZ, R192, RZ ;  /* 0x000000c0ff59723e */ /* 0x000fe200048070ff */
[----:B------:R-:W-:Y:S01]  /*15230*/  FMUL R189, R189, UR39 ;  /* 0x00000027bdbd7c20 */ /* 0x000fe20008400000 */
[----:B------:R-:W-:Y:S01]  /*15240*/  F2FP.SATFINITE.E4M3.F32.PACK_AB_MERGE_C R191, RZ, R191, RZ ;  /* 0x000000bfffbf723e */ /* 0x000fe200048070ff */
[----:B------:R-:W-:Y:S01]  /*15250*/  FMUL R188, R188, UR39 ;  /* 0x00000027bcbc7c20 */ /* 0x000fe20008400000 */
[----:B------:R-:W-:Y:S01]  /*15260*/  FMUL R187, R187, UR39 ;  /* 0x00000027bbbb7c20 */ /* 0x000fe20008400000 */
[----:B------:R-:W-:Y:S01]  /*15270*/  FMUL R186, R186, UR39 ;  /* 0x00000027baba7c20 */ /* 0x000fe20008400000 */
[----:B------:R-:W-:Y:S01]  /*15280*/  F2FP.SATFINITE.E4M3.F32.PACK_AB_MERGE_C R189, RZ, R189, RZ ;  /* 0x000000bdffbd723e */ /* 0x000fe200048070ff */
        /* <DEDUP_REMOVED lines=11> */
[----:B------:R-:W-:Y:S01]  /*15340*/  FMUL R17, R17, UR39 ;  /* 0x0000002711117c20 */ /* 0x000fe20008400000 */
[----:B------:R-:W-:Y:S01]  /*15350*/  FMUL R16, R16, UR39 ;  /* 0x0000002710107c20 */ /* 0x000fe20008400000 */
[----:B------:R-:W-:Y:S01]  /*15360*/  FMUL R15, R15, UR39 ;  /* 0x000000270f0f7c20 */ /* 0x000fe20008400000 */
[----:B0-----:R-:W-:Y:S01]  /*15370*/  @!P2 IADD3 R36, P5, P6, R26, UR8, R28 ;  /* 0x000000081a24ac10 */ /* 0x001fe2000febe01c */
[----:B------:R-:W-:Y:S01]  /*15380*/  FMUL R14, R14, UR39 ;  /* 0x000000270e0e7c20 */ /* 0x000fe20008400000 */
[----:B------:R-:W-:Y:S01]  /*15390*/  F2FP.SATFINITE.E4M3.F32.PACK_AB_MERGE_C R19, RZ, R19, RZ ;  /* 0x00000013ff13723e */ /* 0x000fe200048070ff */
[----:B------:R-:W-:Y:S01]  /*153a0*/  FMUL R13, R13, UR39 ;  /* 0x000000270d0d7c20 */ /* 0x000fe20008400000 */
[----:B------:R-:W-:Y:S01]  /*153b0*/  @!P2 IADD3.X R37, R44, UR7, R29, P5, P6 ;  /* 0x000000072c25ac10 */ /* 0x000fe2000afec41d */
[----:B------:R-:W-:Y:S01]  /*153c0*/  FMUL R12, R12, UR39 ;  /* 0x000000270c0c7c20 */ /* 0x000fe20008400000 */
[----:B------:R-:W-:Y:S01]  /*153d0*/  ISETP.LT.OR P2, PT, R45, 0x12, !P3 ;  /* 0x000000122d00780c */ /* 0x000fe20005f41670 */
[----:B------:R-:W-:Y:S01]  /*153e0*/  FMUL R11, R11, UR39 ;  /* 0x000000270b0b7c20 */ /* 0x000fe20008400000 */
[----:B------:R-:W-:Y:S01]  /*153f0*/  F2FP.SATFINITE.E4M3.F32.PACK_AB_MERGE_C R13, RZ, R13, RZ ;  /* 0x0000000dff0d723e */ /* 0x000fe200048070ff */
[----:B------:R-:W-:Y:S01]  /*15400*/  FMUL R10, R10, UR39 ;  /* 0x000000270a0a7c20 */ /* 0x000fe20008400000 */
[----:B------:R-:W-:Y:S01]  /*15410*/  P2R R60, PR, RZ, 0x4 ;  /* 0x00000004ff3c7803 */ /* 0x000fe20000000000 */
[----:B------:R-:W-:Y:S01]  /*15420*/  FMUL R9, R9, UR39 ;  /* 0x0000002709097c20 */ /* 0x000fe20008400000 */
[----:B------:R-:W-:Y:S01]  /*15430*/  F2FP.SATFINITE.E4M3.F32.PACK_AB_MERGE_C R11, RZ, R11, RZ ;  /* 0x0000000bff0b723e */ /* 0x000fe200048070ff */
[----:B------:R-:W-:Y:S01]  /*15440*/  FMUL R8, R8, UR39 ;  /* 0x0000002708087c20 */ /* 0x000fe20008400000 */
[----:B------:R-:W-:Y:S01]  /*15450*/  FMUL R7, R7, UR39 ;  /* 0x0000002707077c20 */ /* 0x000fe20008400000 */
[----:B------:R-:W-:Y:S01]  /*15460*/  FMUL R6, R6, UR39 ;  /* 0x0000002706067c20 */ /* 0x000fe20008400000 */
[----:B------:R-:W-:Y:S01]  /*15470*/  F2FP.SATFINITE.E4M3.F32.PACK_AB_MERGE_C R9, RZ, R9, RZ ;  /* 0x00000009ff09723e */ /* 0x000fe200048070ff */
[----:B------:R-:W-:Y:S02]  /*15480*/  BSSY B1, `(.L_x_51) ;  /* 0x00000e8000017945 */ /* 0x000fe40003800000 */
[----:B------:R-:W0:Y:S02]  /*15490*/  @!P2 LDC.64 R28, c[0x0][0x5c0] ;  /* 0x00017000ff1cab82 */ /* 0x000e240000000a00 */
[----:B0-----:R-:W-:-:S04]  /*154a0*/  @!P2 IADD3 R32, P5, P6, R26, UR8, R28 ;  /* 0x000000081a20ac10 */ /* 0x001fc8000febe01c */
[----:B------:R-:W-:Y:S02]  /*154b0*/  @!P2 IADD3.X R33, R44, UR7, R29, P5, P6 ;  /* 0x000000072c21ac10 */ /* 0x000fe4000afec41d */
[C---:B------:R-:W-:Y:S02]  /*154c0*/  ISETP.LT.OR P2, PT, R45.reuse, 0x19, !P3 ;  /* 0x000000192d00780c */ /* 0x040fe40005f41670 */
[----:B------:R-:W-:Y:S02]  /*154d0*/  ISETP.LT.OR P3, PT, R45, 0x1a, !P3 ;  /* 0x0000001a2d00780c */ /* 0x000fe40005f61670 */
[----:B------:R-:W-:Y:S02]  /*154e0*/  P2R R87, PR, RZ, 0x4 ;  /* 0x00000004ff577803 */ /* 0x000fe40000000000 */
[----:B------:R-:W-:-:S07]  /*154f0*/  P2R R88, PR, RZ, 0x8 ;  /* 0x00000008ff587803 */ /* 0x000fce0000000000 */
[----:B------:R-:W0:Y:S02]  /*15500*/  @!P2 LDC.64 R28, c[0x0][0x5c0] ;  /* 0x00017000ff1cab82 */ /* 0x000e240000000a00 */
[----:B0-----:R-:W-:-:S04]  /*15510*/  @!P2 IADD3 R46, P5, P6, R26, UR8, R28 ;  /* 0x000000081a2eac10 */ /* 0x001fc8000febe01c */
[----:B------:R-:W-:Y:S02]  /*15520*/  @!P2 IADD3.X R47, R44, UR7, R29, P5, P6 ;  /* 0x000000072c2fac10 */ /* 0x000fe4000afec41d */
[----:B------:R-:W0:Y:S01]  /*15530*/  @!P3 LDC.64 R28, c[0x0][0x5c0] ;  /* 0x00017000ff1cbb82 */ /* 0x000e220000000a00 */
[----:B------:R-:W-:-:S04]  /*15540*/  ISETP.NE.AND P2, PT, R30, RZ, PT ;  /* 0x000000ff1e00720c */ /* 0x000fc80003f45270 */
[----:B------:R-:W-:Y:S02]  /*15550*/  P2R R83, PR, RZ, 0x4 ;  /* 0x00000004ff537803 */ /* 0x000fe40000000000 */
[----:B0-----:R-:W-:-:S04]  /*15560*/  @!P3 IADD3 R40, P5, P6, R26, UR8, R28 ;  /* 0x000000081a28bc10 */ /* 0x001fc8000febe01c */
[----:B------:R-:W-:Y:S02]  /*15570*/  @!P3 IADD3.X R41, R44, UR7, R29, P5, P6 ;  /* 0x000000072c29bc10 */ /* 0x000fe4000afec41d */
[----:B------:R-:W-:-:S04]  /*15580*/  ISETP.LT.OR P3, PT, R45, 0x11, !P0 ;  /* 0x000000112d00780c */ /* 0x000fc80004761670 */
[----:B------:R-:W-:-:S09]  /*15590*/  P2R R80, PR, RZ, 0x8 ;  /* 0x00000008ff507803 */ /* 0x000fd20000000000 */
[----:B------:R-:W0:Y:S02]  /*155a0*/  @!P3 LDC.64 R28, c[0x0][0x5c0] ;  /* 0x00017000ff1cbb82 */ /* 0x000e240000000a00 */
        /* <DEDUP_REMOVED lines=20> */
[----:B------:R-:W-:Y:S02]  /*156f0*/  ISETP.NE.AND P3, PT, R48, RZ, PT ;  /* 0x000000ff3000720c */ /* 0x000fe40003f65270 */
        /* <DEDUP_REMOVED lines=18> */
[----:B------:R-:W-:Y:S01]  /*15820*/  @!P0 IADD3.X R55, R44, UR9, R29, P5, P6 ;  /* 0x000000092c378c10 */ /* 0x000fe2000afec41d */
[----:B------:R-:W-:Y:S01]  /*15830*/  IMAD.U32 R29, RZ, RZ, UR7 ;  /* 0x00000007ff1d7e24 */ /* 0x000fe2000f8e00ff */
[----:B------:R-:W-:-:S04]  /*15840*/  ISETP.LT.OR P0, PT, R45, 0x11, !P1 ;  /* 0x000000112d00780c */ /* 0x000fc80004f01670 */
[----:B------:R-:W-:-:S09]  /*15850*/  P2R R94, PR, RZ, 0x1 ;  /* 0x00000001ff5e7803 */ /* 0x000fd20000000000 */
[----:B------:R-:W-:-:S04]  /*15860*/  @!P0 IADD3 R75, P6, P5, R75, UR6, R26 ;  /* 0x000000064b4b8c10 */ /* 0x000fc8000fdde01a */
[----:B------:R-:W-:Y:S02]  /*15870*/  @!P0 IADD3.X R74, R29, UR5, R44, P6, P5 ;  /* 0x000000051d4a8c10 */ /* 0x000fe4000b7ea42c */
        /* <DEDUP_REMOVED lines=12> */
[----:B------:R-:W-:-:S04]  /*15940*/  @!P4 IADD3 R65, P6, P5, R65, UR10, R26 ;  /* 0x0000000a4141cc10 */ /* 0x000fc8000fdde01a */
[----:B------:R-:W-:Y:S02]  /*15950*/  @!P4 IADD3.X R66, R29, UR9, R44, P6, P5 ;  /* 0x000000091d42cc10 */ /* 0x000fe4000b7ea42c */
[----:B------:R-:W-:Y:S02]  /*15960*/  ISETP.LT.OR P5, PT, R45, 0x12, !P2 ;  /* 0x000000122d00780c */ /* 0x000fe400057a1670 */
[----:B------:R-:W-:Y:S02]  /*15970*/  ISETP.NE.AND P4, PT, R60, RZ, PT ;  /* 0x000000ff3c00720c */ /* 0x000fe40003f85270 */
[----:B------:R-:W-:-:S09]  /*15980*/  P2R R76, PR, RZ, 0x20 ;  /* 0x00000020ff4c7803 */ /* 0x000fd20000000000 */
[----:B------:R-:W-:-:S04]  /*15990*/  @!P5 IADD3 R63, P0, P6, R63, UR10, R26 ;  /* 0x0000000a3f3fdc10 */ /* 0x000fc8000fe1e01a */
[----:B------:R-:W-:Y:S02]  /*159a0*/  @!P5 IADD3.X R64, R29, UR9, R44, P0, P6 ;  /* 0x000000091d40dc10 */ /* 0x000fe400087ec42c */
[----:B------:R-:W-:Y:S02]  /*159b0*/  ISETP.LT.OR P6, PT, R45, 0x19, !P2 ;  /* 0x000000192d00780c */ /* 0x000fe400057c1670 */
[----:B------:R-:W-:Y:S01]  /*159c0*/  ISETP.NE.AND P5, PT, R59, RZ, PT ;  /* 0x000000ff3b00720c */ /* 0x000fe20003fa5270 */
[----:B------:R-:W-:Y:S01]  /*159d0*/  IMAD.U32 R59, RZ, RZ, UR8 ;  /* 0x00000008ff3b7e24 */ /* 0x000fe2000f8e00ff */
[----:B------:R-:W-:-:S09]  /*159e0*/  P2R R79, PR, RZ, 0x40 ;  /* 0x00000040ff4f7803 */ /* 0x000fd20000000000 */
[----:B------:R-:W-:-:S04]  /*159f0*/  @!P6 IADD3 R61, P0, P1, R61, UR10, R26 ;  /* 0x0000000a3d3dec10 */ /* 0x000fc8000f91e01a */
[----:B------:R-:W-:Y:S02]  /*15a00*/  @!P6 IADD3.X R62, R29, UR9, R44, P0, P1 ;  /* 0x000000091d3eec10 */ /* 0x000fe400087e242c */
[----:B------:R-:W-:-:S04]  /*15a10*/  ISETP.LT.OR P0, PT, R45, 0x1a, !P2 ;  /* 0x0000001a2d00780c */ /* 0x000fc80005701670 */
[----:B------:R-:W-:-:S09]  /*15a20*/  P2R R86, PR, RZ, 0x1 ;  /* 0x00000001ff567803 */ /* 0x000fd20000000000 */
[----:B------:R-:W-:-:S04]  /*15a30*/  @!P0 IADD3 R59, P1, P6, R59, UR10, R26 ;  /* 0x0000000a3b3b8c10 */ /* 0x000fc8000fe3e01a */
[----:B------:R-:W-:Y:S02]  /*15a40*/  @!P0 IADD3.X R60, R29, UR9, R44, P1, P6 ;  /* 0x000000091d3c8c10 */ /* 0x000fe40008fec42c */
[C---:B------:R-:W-:Y:S02]  /*15a50*/  ISETP.LT.OR P1, PT, R45.reuse, 0x11, !P3 ;  /* 0x000000112d00780c */ /* 0x040fe40005f21670 */
[----:B------:R-:W-:Y:S02]  /*15a60*/  ISETP.LT.OR P0, PT, R45, 0x12, !P3 ;  /* 0x000000122d00780c */ /* 0x000fe40005f01670 */
[----:B------:R-:W-:-:S09]  /*15a70*/  ISETP.NE.AND P6, PT, R88, RZ, PT ;  /* 0x000000ff5800720c */ /* 0x000fd20003fc5270 */
[----:B------:R-:W0:Y:S02]  /*15a80*/  @!P1 LDC.64 R28, c[0x0][0x5c0] ;  /* 0x00017000ff1c9b82 */ /* 0x000e240000000a00 */
[----:B0-----:R-:W-:-:S05]  /*15a90*/  @!P1 IADD3 R28, P2, R26, R28, RZ ;  /* 0x0000001c1a1c9210 */ /* 0x001fca0007f5e0ff */
[----:B------:R-:W-:-:S05]  /*15aa0*/  @!P1 IMAD.X R29, R44, 0x1, R29, P2 ;  /* 0x000000012c1d9824 */ /* 0x000fca00010e061d */
[----:B------:R0:W-:Y:S02]  /*15ab0*/  @!P1 STG.E.U8 desc[UR44][R28.64+0x10], R193 ;  /* 0x000010c11c009986 */ /* 0x0001e4000c10112c */
[----:B0-----:R-:W0:Y:S02]  /*15ac0*/  @!P0 LDC.64 R28, c[0x0][0x5c0] ;  /* 0x00017000ff1c8b82 */ /* 0x001e240000000a00 */
[----:B0-----:R-:W-:-:S05]  /*15ad0*/  @!P0 IADD3 R28, P1, R26, R28, RZ ;  /* 0x0000001c1a1c8210 */ /* 0x001fca0007f3e0ff */
[----:B------:R-:W-:Y:S01]  /*15ae0*/  @!P0 IMAD.X R29, R44, 0x1, R29, P1 ;  /* 0x000000012c1d8824 */ /* 0x000fe200008e061d */
[----:B------:R-:W-:Y:S02]  /*15af0*/  ISETP.NE.AND P1, PT, R87, RZ, PT ;  /* 0x000000ff5700720c */ /* 0x000fe40003f25270 */
[----:B------:R-:W-:Y:S02]  /*15b00*/  F2FP.SATFINITE.E4M3.F32.PACK_AB_MERGE_C R87, RZ, R190, RZ ;  /* 0x000000beff57723e */ /* 0x000fe400048070ff */
[----:B------:R0:W-:Y:S01]  /*15b10*/  @!P0 STG.E.U8 desc[UR44][R28.64+0x11], R89 ;  /* 0x000011591c008986 */ /* 0x0001e2000c10112c */
[----:B------:R-:W-:-:S03]  /*15b20*/  ISETP.LT.OR P0, PT, R45, 0x19, !P3 ;  /* 0x000000192d00780c */ /* 0x000fc60005f01670 */
[----:B------:R1:W-:Y:S01]  /*15b30*/  @!P5 STG.E.U8 desc[UR44][R36.64+0x10], R191 ;  /* 0x000010bf2400d986 */ /* 0x0003e2000c10112c */
[----:B------:R-:W-:-:S03]  /*15b40*/  ISETP.NE.AND P5, PT, R94, RZ, PT ;  /* 0x000000ff5e00720c */ /* 0x000fc60003fa5270 */
[----:B------:R2:W-:Y:S01]  /*15b50*/  @!P4 STG.E.U8 desc[UR44][R32.64+0x11], R87 ;  /* 0x000011572000c986 */ /* 0x0005e2000c10112c */
[----:B------:R-:W-:-:S05]  /*15b60*/  ISETP.NE.AND P4, PT, R90, RZ, PT ;  /* 0x000000ff5a00720c */ /* 0x000fca0003f85270 */
[----:B0-----:R-:W0:Y:S01]  /*15b70*/  @!P0 LDC.64 R28, c[0x0][0x5c0] ;  /* 0x00017000ff1c8b82 */ /* 0x001e220000000a00 */
[----:B-1----:R-:W-:Y:S02]  /*15b80*/  F2FP.SATFINITE.E4M3.F32.PACK_AB_MERGE_C R37, RZ, R186, RZ ;  /* 0x000000baff25723e */ /* 0x002fe400048070ff */
[----:B------:R-:W-:Y:S02]  /*15b90*/  P2R R36, PR, RZ, 0x8 ;  /* 0x00000008ff247803 */ /* 0x000fe40000000000 */
[----:B--2---:R-:W-:Y:S02]  /*15ba0*/  F2FP.SATFINITE.E4M3.F32.PACK_AB_MERGE_C R33, RZ, R188, RZ ;  /* 0x000000bcff21723e */ /* 0x004fe400048070ff */
[----:B0-----:R-:W-:-:S05]  /*15bb0*/  @!P0 IADD3 R28, P2, R26, R28, RZ ;  /* 0x0000001c1a1c8210 */ /* 0x001fca0007f5e0ff */
[----:B------:R-:W-:-:S05]  /*15bc0*/  @!P0 IMAD.X R29, R44, 0x1, R29, P2 ;  /* 0x000000012c1d8824 */ /* 0x000fca00010e061d */
[----:B------:R0:W-:Y:S01]  /*15bd0*/  @!P0 STG.E.U8 desc[UR44][R28.64+0x18], R189 ;  /* 0x000018bd1c008986 */ /* 0x0001e2000c10112c */
[----:B------:R-:W-:Y:S02]  /*15be0*/  ISETP.LT.OR P0, PT, R45, 0x1a, !P3 ;  /* 0x0000001a2d00780c */ /* 0x000fe40005f01670 */
[----:B------:R-:W-:-:S11]  /*15bf0*/  ISETP.NE.AND P3, PT, R93, RZ, PT ;  /* 0x000000ff5d00720c */ /* 0x000fd60003f65270 */
[----:B0-----:R-:W0:Y:S02]  /*15c00*/  @!P0 LDC.64 R28, c[0x0][0x5c0] ;  /* 0x00017000ff1c8b82 */ /* 0x001e240000000a00 */
[----:B0-----:R-:W-:-:S05]  /*15c10*/  @!P0 IADD3 R28, P2, R26, R28, RZ ;  /* 0x0000001c1a1c8210 */ /* 0x001fca0007f5e0ff */
[----:B------:R-:W-:Y:S01]  /*15c20*/  @!P0 IMAD.X R29, R44, 0x1, R29, P2 ;  /* 0x000000012c1d8824 */ /* 0x000fe200010e061d */
[----:B------:R-:W-:-:S04]  /*15c30*/  ISETP.NE.AND P2, PT, R85, RZ, PT ;  /* 0x000000ff5500720c */ /* 0x000fc80003f45270 */
[----:B------:R0:W-:Y:S01]  /*15c40*/  @!P0 STG.E.U8 desc[UR44][R28.64+0x19], R33 ;  /* 0x000019211c008986 */ /* 0x0001e2000c10112c */
[----:B------:R-:W-:-:S03]  /*15c50*/  ISETP.NE.AND P0, PT, R81, RZ, PT ;  /* 0x000000ff5100720c */ /* 0x000fc60003f05270 */
[----:B------:R-:W-:Y:S01]  /*15c60*/  @!P1 STG.E.U8 desc[UR44][R46.64+0x18], R187 ;  /* 0x000018bb2e009986 */ /* 0x000fe2000c10112c */
[----:B------:R-:W-:Y:S02]  /*15c70*/  P2R R32, PR, RZ, 0x1 ;  /* 0x00000001ff207803 */ /* 0x000fe40000000000 */
[----:B------:R-:W-:Y:S01]  /*15c80*/  ISETP.NE.AND P0, PT, R80, RZ, PT ;  /* 0x000000ff5000720c */ /* 0x000fe20003f05270 */
[----:B------:R-:W-:Y:S01]  /*15c90*/  @!P6 STG.E.U8 desc[UR44][R40.64+0x19], R37 ;  /* 0x000019252800e986 */ /* 0x000fe2000c10112c */
[----:B------:R-:W-:Y:S02]  /*15ca0*/  ISETP.NE.AND P1, PT, R92, RZ, PT ;  /* 0x000000ff5c00720c */ /* 0x000fe40003f25270 */
[----:B------:R-:W-:Y:S01]  /*15cb0*/  ISETP.NE.AND P6, PT, R91, RZ, PT ;  /* 0x000000ff5b00720c */ /* 0x000fe20003fc5270 */
[----:B0-----:R-:W0:Y:S01]  /*15cc0*/  @!P5 LDC.64 R28, c[0x0][0x5c0] ;  /* 0x00017000ff1cdb82 */ /* 0x001e220000000a00 */
[----:B------:R-:W-:-:S07]  /*15cd0*/  F2FP.SATFINITE.E4M3.F32.PACK_AB_MERGE_C R33, RZ, R184, RZ ;  /* 0x000000b8ff21723e */ /* 0x000fce00048070ff */
[----:B------:R-:W-:Y:S04]  /*15ce0*/  @!P0 STG.E.U8 desc[UR44][R34.64+0x10], R185 ;  /* 0x000010b922008986 */ /* 0x000fe8000c10112c */
[----:B------:R1:W-:Y:S01]  /*15cf0*/  @!P4 STG.E.U8 desc[UR44][R30.64+0x11], R33 ;  /* 0x000011211e00c986 */ /* 0x0003e2000c10112c */
[----:B------:R-:W-:Y:S02]  /*15d00*/  ISETP.NE.AND P4, PT, R82, RZ, PT ;  /* 0x000000ff5200720c */ /* 0x000fe40003f85270 */
[----:B0-----:R-:W-:Y:S02]  /*15d10*/  @!P5 IADD3 R28, P0, R75, R28, RZ ;  /* 0x0000001c4b1cd210 */ /* 0x001fe40007f1e0ff */
[----:B-1----:R-:W-:Y:S02]  /*15d20*/  F2FP.SATFINITE.E4M3.F32.PACK_AB_MERGE_C R33, RZ, R21, RZ ;  /* 0x00000015ff21723e */ /* 0x002fe400048070ff */
[----:B------:R-:W-:Y:S01]  /*15d30*/  F2FP.SATFINITE.E4M3.F32.PACK_AB_MERGE_C R31, RZ, R22, RZ ;  /* 0x00000016ff1f723e */ /* 0x000fe200048070ff */
[----:B------:R-:W-:-:S05]  /*15d40*/  @!P5 IMAD.X R29, R74, 0x1, R29, P0 ;  /* 0x000000014a1dd824 */ /* 0x000fca00000e061d */
[----:B------:R0:W-:Y:S01]  /*15d50*/  @!P5 STG.E.U8 desc[UR44][R28.64+0x10], R23 ;  /* 0x000010171c00d986 */ /* 0x0001e2000c10112c */
[----:B------:R-:W-:Y:S01]  /*15d60*/  ISETP.NE.AND P5, PT, R84, RZ, PT ;  /* 0x000000ff5400720c */ /* 0x000fe20003fa5270 */
[----:B0-----:R-:W0:Y:S01]  /*15d70*/  @!P3 LDC.64 R28, c[0x0][0x5c0] ;  /* 0x00017000ff1cbb82 */ /* 0x001e220000000a00 */
[----:B------:R-:W-:-:S07]  /*15d80*/  F2FP.SATFINITE.E4M3.F32.PACK_AB_MERGE_C R23, RZ, R20, RZ ;  /* 0x00000014ff17723e */ /* 0x000fce00048070ff */
[----:B------:R-:W1:Y:S01]  /*15d90*/  @!P1 LDC.64 R20, c[0x0][0x5c0] ;  /* 0x00017000ff149b82 */ /* 0x000e620000000a00 */
[----:B0-----:R-:W-:-:S05]  /*15da0*/  @!P3 IADD3 R28, P0, R71, R28, RZ ;  /* 0x0000001c471cb210 */ /* 0x001fca0007f1e0ff */
[----:B------:R-:W-:Y:S01]  /*15db0*/  @!P3 IMAD.X R29, R72, 0x1, R29, P0 ;  /* 0x00000001481db824 */ /* 0x000fe200000e061d */
[----:B------:R-:W-:-:S04]  /*15dc0*/  ISETP.NE.AND P0, PT, R32, RZ, PT ;  /* 0x000000ff2000720c */ /* 0x000fc80003f05270 */
[----:B------:R0:W-:Y:S01]  /*15dd0*/  @!P3 STG.E.U8 desc[UR44][R28.64+0x11], R31 ;  /* 0x0000111f1c00b986 */ /* 0x0001e2000c10112c */
[----:B------:R-:W-:-:S08]  /*15de0*/  ISETP.NE.AND P3, PT, R36, RZ, PT ;  /* 0x000000ff2400720c */ /* 0x000fd00003f65270 */
[----:B------:R-:W-:Y:S01]  /*15df0*/  @!P0 STG.E.U8 desc[UR44][R42.64+0x18], R33 ;  /* 0x000018212a008986 */ /* 0x000fe2000c10112c */
[----:B------:R-:W-:Y:S02]  /*15e00*/  ISETP.NE.AND P0, PT, R86, RZ, PT ;  /* 0x000000ff5600720c */ /* 0x000fe40003f05270 */
[----:B0-----:R-:W-:Y:S01]  /*15e10*/  F2FP.SATFINITE.E4M3.F32.PACK_AB_MERGE_C R29, RZ, R17, RZ ;  /* 0x00000011ff1d723e */ /* 0x001fe200048070ff */
[----:B------:R0:W-:Y:S01]  /*15e20*/  @!P2 STG.E.U8 desc[UR44][R38.64+0x19], R23 ;  /* 0x000019172600a986 */ /* 0x0001e2000c10112c */
[----:B-1----:R-:W-:-:S05]  /*15e30*/  @!P1 IADD3 R20, P2, R69, R20, RZ ;  /* 0x0000001445149210 */ /* 0x002fca0007f5e0ff */
[----:B------:R-:W-:Y:S01]  /*15e40*/  @!P1 IMAD.X R21, R70, 0x1, R21, P2 ;  /* 0x0000000146159824 */ /* 0x000fe200010e0615 */
[----:B------:R-:W-:-:S04]  /*15e50*/  ISETP.NE.AND P2, PT, R83, RZ, PT ;  /* 0x000000ff5300720c */ /* 0x000fc80003f45270 */
[----:B------:R1:W-:Y:S01]  /*15e60*/  @!P1 STG.E.U8 desc[UR44][R20.64+0x18], R19 ;  /* 0x0000181314009986 */ /* 0x0003e2000c10112c */
[----:B0-----:R-:W-:Y:S01]  /*15e70*/  F2FP.SATFINITE.E4M3.F32.PACK_AB_MERGE_C R23, RZ, R18, RZ ;  /* 0x00000012ff17723e */ /* 0x001fe200048070ff */
[----:B-1----:R-:W0:Y:S01]  /*15e80*/  @!P6 LDC.64 R20, c[0x0][0x5c0] ;  /* 0x00017000ff14eb82 */ /* 0x002e220000000a00 */
[----:B------:R-:W-:Y:S02]  /*15e90*/  F2FP.SATFINITE.E4M3.F32.PACK_AB_MERGE_C R19, RZ, R16, RZ ;  /* 0x00000010ff13723e */ /* 0x000fe400048070ff */
[----:B0-----:R-:W-:-:S05]  /*15ea0*/  @!P6 IADD3 R20, P1, R67, R20, RZ ;  /* 0x000000144314e210 */ /* 0x001fca0007f3e0ff */
[----:B------:R-:W-:Y:S01]  /*15eb0*/  @!P6 IMAD.X R21, R68, 0x1, R21, P1 ;  /* 0x000000014415e824 */ /* 0x000fe200008e0615 */
[----:B------:R-:W-:-:S04]  /*15ec0*/  ISETP.NE.AND P1, PT, R77, RZ, PT ;  /* 0x000000ff4d00720c */ /* 0x000fc80003f25270 */
[----:B------:R0:W-:Y:S01]  /*15ed0*/  @!P6 STG.E.U8 desc[UR44][R20.64+0x19], R23 ;  /* 0x000019171400e986 */ /* 0x0001e2000c10112c */
[----:B------:R-:W-:-:S03]  /*15ee0*/  ISETP.NE.AND P6, PT, R79, RZ, PT ;  /* 0x000000ff4f00720c */ /* 0x000fc60003fc5270 */
[----:B------:R-:W-:Y:S01]  /*15ef0*/  @!P4 STG.E.U8 desc[UR44][R50.64+0x10], R29 ;  /* 0x0000101d3200c986 */ /* 0x000fe2000c10112c */
[----:B------:R-:W-:-:S03]  /*15f00*/  ISETP.NE.AND P4, PT, R78, RZ, PT ;  /* 0x000000ff4e00720c */ /* 0x000fc60003f85270 */
[----:B------:R-:W-:Y:S01]  /*15f10*/  @!P5 STG.E.U8 desc[UR44][R48.64+0x11], R19 ;  /* 0x000011133000d986 */ /* 0x000fe2000c10112c */
[----:B0-----:R-:W-:Y:S02]  /*15f20*/  F2FP.SATFINITE.E4M3.F32.PACK_AB_MERGE_C R21, RZ, R15, RZ ;  /* 0x0000000fff15723e */ /* 0x001fe400048070ff */
[----:B------:R-:W-:-:S03]  /*15f30*/  F2FP.SATFINITE.E4M3.F32.PACK_AB_MERGE_C R23, RZ, R14, RZ ;  /* 0x0000000eff17723e */ /* 0x000fc600048070ff */
[----:B------:R-:W0:Y:S08]  /*15f40*/  @!P6 LDC.64 R14, c[0x0][0x5c0] ;  /* 0x00017000ff0eeb82 */ /* 0x000e300000000a00 */
[----:B------:R-:W1:Y:S02]  /*15f50*/  @!P4 LDC.64 R16, c[0x0][0x5c0] ;  /* 0x00017000ff10cb82 */ /* 0x000e640000000a00 */
[----:B-1----:R-:W-:-:S05]  /*15f60*/  @!P4 IADD3 R16, P5, R65, R16, RZ ;  /* 0x000000104110c210 */ /* 0x002fca0007fbe0ff */
[----:B------:R-:W-:Y:S01]  /*15f70*/  @!P4 IMAD.X R17, R66, 0x1, R17, P5 ;  /* 0x000000014211c824 */ /* 0x000fe200028e0611 */
[----:B------:R-:W-:-:S04]  /*15f80*/  ISETP.NE.AND P5, PT, R76, RZ, PT ;  /* 0x000000ff4c00720c */ /* 0x000fc80003fa5270 */
[----:B------:R1:W-:Y:S09]  /*15f90*/  @!P4 STG.E.U8 desc[UR44][R16.64+0x10], R21 ;  /* 0x000010151000c986 */ /* 0x0003f2000c10112c */
[----:B-1----:R-:W1:Y:S02]  /*15fa0*/  @!P5 LDC.64 R16, c[0x0][0x5c0] ;  /* 0x00017000ff10db82 */ /* 0x002e640000000a00 */
[----:B-1----:R-:W-:-:S05]  /*15fb0*/  @!P5 IADD3 R16, P4, R63, R16, RZ ;  /* 0x000000103f10d210 */ /* 0x002fca0007f9e0ff */
[----:B------:R-:W-:Y:S01]  /*15fc0*/  @!P5 IMAD.X R17, R64, 0x1, R17, P4 ;  /* 0x000000014011d824 */ /* 0x000fe200020e0611 */
[----:B------:R-:W-:-:S04]  /*15fd0*/  ISETP.NE.AND P4, PT, R56, RZ, PT ;  /* 0x000000ff3800720c */ /* 0x000fc80003f85270 */
[----:B------:R1:W-:Y:S01]  /*15fe0*/  @!P5 STG.E.U8 desc[UR44][R16.64+0x11], R23 ;  /* 0x000011171000d986 */ /* 0x0003e2000c10112c */
[----:B------:R-:W-:Y:S02]  /*15ff0*/  ISETP.NE.AND P5, PT, R73, RZ, PT ;  /* 0x000000ff4900720c */ /* 0x000fe40003fa5270 */
[----:B-1----:R-:W-:-:S11]  /*16000*/  F2FP.SATFINITE.E4M3.F32.PACK_AB_MERGE_C R23, RZ, R12, RZ ;  /* 0x0000000cff17723e */ /* 0x002fd600048070ff */
[----:B------:R-:W-:Y:S01]  /*16010*/  @!P5 STG.E.U8 desc[UR44][R52.64+0x18], R13 ;  /* 0x0000180d3400d986 */ /* 0x000fe2000c10112c */
[----:B0-----:R-:W-:-:S03]  /*16020*/  @!P6 IADD3 R18, P5, R61, R14, RZ ;  /* 0x0000000e3d12e210 */ /* 0x001fc60007fbe0ff */
[----:B------:R0:W-:Y:S02]  /*16030*/  @!P1 STG.E.U8 desc[UR44][R54.64+0x19], R23 ;  /* 0x0000191736009986 */ /* 0x0001e4000c10112c */
[----:B------:R-:W-:Y:S02]  /*16040*/  @!P6 IMAD.X R19, R62, 0x1, R15, P5 ;  /* 0x000000013e13e824 */ /* 0x000fe400028e060f */
[----:B------:R-:W1:Y:S03]  /*16050*/  @!P0 LDC.64 R14, c[0x0][0x5c0] ;  /* 0x00017000ff0e8b82 */ /* 0x000e660000000a00 */
[----:B------:R2:W-:Y:S01]  /*16060*/  @!P6 STG.E.U8 desc[UR44][R18.64+0x18], R11 ;  /* 0x0000180b1200e986 */ /* 0x0005e2000c10112c */
[----:B------:R-:W-:Y:S02]  /*16070*/  ISETP.LT.OR P6, PT, R45, 0x12, !P4 ;  /* 0x000000122d00780c */ /* 0x000fe400067c1670 */
[----:B0-----:R-:W-:-:S02]  /*16080*/  F2FP.SATFINITE.E4M3.F32.PACK_AB_MERGE_C R23, RZ, R6, RZ ;  /* 0x00000006ff17723e */ /* 0x001fc400048070ff */
[----:B--2---:R-:W-:-:S09]  /*16090*/  F2FP.SATFINITE.E4M3.F32.PACK_AB_MERGE_C R11, RZ, R8, RZ ;  /* 0x00000008ff0b723e */ /* 0x004fd200048070ff */
[----:B------:R-:W-:Y:S01]  /*160a0*/  @!P6 IMAD R22, R25, 0x180, RZ ;  /* 0x000001801916e824 */ /* 0x000fe200078e02ff */
[----:B------:R-:W-:Y:S02]  /*160b0*/  F2FP.SATFINITE.E4M3.F32.PACK_AB_MERGE_C R19, RZ, R7, RZ ;  /* 0x00000007ff13723e */ /* 0x000fe400048070ff */
[----:B-1----:R-:W-:-:S05]  /*160c0*/  @!P0 IADD3 R20, P5, R59, R14, RZ ;  /* 0x0000000e3b148210 */ /* 0x002fca0007fbe0ff */
[----:B------:R-:W-:Y:S01]  /*160d0*/  @!P0 IMAD.X R21, R60, 0x1, R15, P5 ;  /* 0x000000013c158824 */ /* 0x000fe200028e060f */
[----:B------:R-:W-:-:S13]  /*160e0*/  ISETP.LT.OR P5, PT, R45, 0x11, !P4 ;  /* 0x000000112d00780c */ /* 0x000fda00067a1670 */
[----:B------:R-:W0:Y:S01]  /*160f0*/  @!P5 LDC.64 R12, c[0x0][0x5c0] ;  /* 0x00017000ff0cdb82 */ /* 0x000e220000000a00 */
[----:B------:R-:W-:Y:S02]  /*16100*/  @!P5 IMAD.MOV.U32 R14, RZ, RZ, R26 ;  /* 0x000000ffff0ed224 */ /* 0x000fe400078e001a */
[----:B------:R-:W-:Y:S02]  /*16110*/  @!P5 IMAD.MOV.U32 R15, RZ, RZ, R44 ;  /* 0x000000ffff0fd224 */ /* 0x000fe400078e002c */
[----:B------:R-:W-:Y:S02]  /*16120*/  @!P5 IMAD R17, R25, 0x180, RZ ;  /* 0x000001801911d824 */ /* 0x000fe400078e02ff */
[----:B------:R-:W-:-:S03]  /*16130*/  @!P5 IMAD.WIDE.U32 R14, R24, 0x180, R14 ;  /* 0x00000180180ed825 */ /* 0x000fc600078e000e */
[----:B0-----:R-:W-:Y:S01]  /*16140*/  @!P5 IADD3 R16, P1, R14, R12, RZ ;  /* 0x0000000c0e10d210 */ /* 0x001fe20007f3e0ff */
[----:B------:R-:W-:-:S03]  /*16150*/  @!P6 IMAD.MOV.U32 R14, RZ, RZ, R26 ;  /* 0x000000ffff0ee224 */ /* 0x000fc600078e001a */
[----:B------:R-:W-:Y:S01]  /*16160*/  @!P5 IADD3.X R17, R13, R15, R17, P1, !PT ;  /* 0x0000000f0d11d210 */ /* 0x000fe20000ffe411 */
[----:B------:R-:W-:Y:S01]  /*16170*/  @!P6 IMAD.MOV.U32 R15, RZ, RZ, R44 ;  /* 0x000000ffff0fe224 */ /* 0x000fe200078e002c */
[----:B------:R-:W0:Y:S01]  /*16180*/  @!P6 LDC.64 R12, c[0x0][0x5c0] ;  /* 0x00017000ff0ceb82 */ /* 0x000e220000000a00 */
        /* <DEDUP_REMOVED lines=8> */
[----:B------:R-:W-:-:S03]  /*16210*/  LOP3.LUT P5, RZ, R229, 0x400000, RZ, 0xc0, !PT ;  /* 0x00400000e5ff7812 */ /* 0x000fc600078ac0ff */
        /* <DEDUP_REMOVED lines=14> */
.L_x_52:
[----:B------:R-:W-:Y:S05]  /*16300*/  BSYNC B1 ;  /* 0x0000000000017941 */ /* 0x000fea0003800000 */
.L_x_51:
        /* <DEDUP_REMOVED lines=15> */
.L_x_54:
[----:B------:R-:W-:Y:S05]  /*16400*/  BSYNC B1 ;  /* 0x0000000000017941 */ /* 0x000fea0003800000 */
.L_x_53:
[----:B------:R-:W-:Y:S01]  /*16410*/  ISETP.LT.OR P6, PT, R45, 0x19, !P4 ;  /* 0x000000192d00780c */ /* 0x000fe200067c1670 */
[----:B------:R-:W-:Y:S01]  /*16420*/  FMUL R5, R5, UR39 ;  /* 0x0000002705057c20 */ /* 0x000fe20008400000 */
[----:B------:R-:W-:Y:S01]  /*16430*/  P2R R13, PR, RZ, 0x1 ;  /* 0x00000001ff0d7803 */ /* 0x000fe20000000000 */
[----:B------:R-:W-:Y:S01]  /*16440*/  FMUL R4, R4, UR39 ;  /* 0x0000002704047c20 */ /* 0x000fe20008400000 */
[----:B------:R-:W-:Y:S01]  /*16450*/  FMUL R3, R3, UR39 ;  /* 0x0000002703037c20 */ /* 0x000fe20008400000 */
[----:B------:R-:W-:Y:S01]  /*16460*/  FMUL R2, R2, UR39 ;  /* 0x0000002702027c20 */ /* 0x000fe20008400000 */
[----:B------:R-:W-:Y:S01]  /*16470*/  F2FP.SATFINITE.E4M3.F32.PACK_AB_MERGE_C R5, RZ, R5, RZ ;  /* 0x00000005ff05723e */ /* 0x000fe200048070ff */
[----:B------:R-:W-:Y:S03]  /*16480*/  BSSY B1, `(.L_x_55) ;  /* 0x0000024000017945 */ /* 0x000fe60003800000 */
[----:B------:R-:W-:-:S03]  /*16490*/  F2FP.SATFINITE.E4M3.F32.PACK_AB_MERGE_C R15, RZ, R2, RZ ;  /* 0x00000002ff0f723e */ /* 0x000fc600048070ff */
        /* <DEDUP_REMOVED lines=34> */
.L_x_56:
[----:B------:R-:W-:Y:S05]  /*166c0*/  BSYNC B1 ;  /* 0x0000000000017941 */ /* 0x000fea0003800000 */
.L_x_55:
        /* <DEDUP_REMOVED lines=15> */
.L_x_58:
[----:B------:R-:W-:Y:S05]  /*167c0*/  BSYNC B1 ;  /* 0x0000000000017941 */ /* 0x000fea0003800000 */
.L_x_57:
[----:B------:R-:W-:Y:S01]  /*167d0*/  P2R R14, PR, RZ, 0x8 ;  /* 0x00000008ff0e7803 */ /* 0x000fe20000000000 */
[----:B------:R-:W2:Y:S01]  /*167e0*/  LDL.LU R188, [R1] ;  /* 0x0000000001bc7983 */ /* 0x000ea20000300800 */
[----:B------:R-:W-:Y:S02]  /*167f0*/  LOP3.LUT P3, RZ, R229, 0x200, RZ, 0xc0, !PT ;  /* 0x00000200e5ff7812 */ /* 0x000fe4000786c0ff */
[----:B------:R-:W-:Y:S01]  /*16800*/  P2R R4, PR, RZ, 0x4 ;  /* 0x00000004ff047803 */ /* 0x000fe20000000000 */
[----:B------:R-:W3:Y:S01]  /*16810*/  LDL.LU R187, [R1+0x4] ;  /* 0x0000040001bb7983 */ /* 0x000ee20000300800 */
[----:B------:R-:W-:Y:S02]  /*16820*/  ISETP.LT.OR P2, PT, R45, 0x21, !P3 ;  /* 0x000000212d00780c */ /* 0x000fe40005f41670 */
[----:B------:R-:W-:Y:S01]  /*16830*/  P2R R52, PR, RZ, 0x10 ;  /* 0x00000010ff347803 */ /* 0x000fe20000000000 */
[----:B------:R-:W4:Y:S10]  /*16840*/  LDL.LU R186, [R1+0x8] ;  /* 0x0000080001ba7983 */ /* 0x000f340000300800 */
[----:B------:R-:W0:Y:S01]  /*16850*/  @!P2 LDC.64 R30, c[0x0][0x5c0] ;  /* 0x00017000ff1eab82 */ /* 0x000e220000000a00 */
[----:B------:R-:W-:Y:S01]  /*16860*/  P2R R22, PR, RZ, 0x4 ;  /* 0x00000004ff167803 */ /* 0x000fe20000000000 */
[----:B------:R-:W4:Y:S01]  /*16870*/  LDL.LU R185, [R1+0xc] ;  /* 0x00000c0001b97983 */ /* 0x000f220000300800 */
[----:B------:R-:W-:-:S02]  /*16880*/  LOP3.LUT P4, RZ, R229, 0x10000, RZ, 0xc0, !PT ;  /* 0x00010000e5ff7812 */ /* 0x000fc4000788c0ff */
[----:B------:R-:W-:Y:S01]  /*16890*/  P2R R51, PR, RZ, 0x1 ;  /* 0x00000001ff337803 */ /* 0x000fe20000000000 */
[----:B------:R-:W4:Y:S01]  /*168a0*/  LDL.LU R184, [R1+0x10] ;  /* 0x0000100001b87983 */ /* 0x000f220000300800 */
[----:B------:R-:W-:Y:S01]  /*168b0*/  IMAD.U32 R49, RZ, RZ, UR8 ;  /* 0x00000008ff317e24 */ /* 0x000fe2000f8e00ff */
[----:B------:R-:W-:Y:S01]  /*168c0*/  P2R R53, PR, RZ, 0x2 ;  /* 0x00000002ff357803 */ /* 0x000fe20000000000 */
[----:B------:R-:W-:Y:S02]  /*168d0*/  IMAD.U32 R23, RZ, RZ, UR7 ;  /* 0x00000007ff177e24 */ /* 0x000fe4000f8e00ff */
[----:B------:R-:W-:Y:S02]  /*168e0*/  IMAD.U32 R47, RZ, RZ, UR8 ;  /* 0x00000008ff2f7e24 */ /* 0x000fe4000f8e00ff */
[----:B------:R-:W-:Y:S02]  /*168f0*/  IMAD.U32 R43, RZ, RZ, UR8 ;  /* 0x00000008ff2b7e24 */ /* 0x000fe4000f8e00ff */
[----:B------:R-:W-:-:S02]  /*16900*/  IMAD.U32 R41, RZ, RZ, UR8 ;  /* 0x00000008ff297e24 */ /* 0x000fc4000f8e00ff */
[----:B------:R-:W-:Y:S02]  /*16910*/  IMAD.U32 R39, RZ, RZ, UR8 ;  /* 0x00000008ff277e24 */ /* 0x000fe4000f8e00ff */
[----:B------:R-:W-:Y:S02]  /*16920*/  IMAD.U32 R37, RZ, RZ, UR8 ;  /* 0x00000008ff257e24 */ /* 0x000fe4000f8e00ff */
[----:B------:R-:W-:Y:S02]  /*16930*/  IMAD.U32 R35, RZ, RZ, UR8 ;  /* 0x00000008ff237e24 */ /* 0x000fe4000f8e00ff */
[----:B------:R-:W-:Y:S01]  /*16940*/  IMAD.U32 R33, RZ, RZ, UR8 ;  /* 0x00000008ff217e24 */ /* 0x000fe2000f8e00ff */
        /* <DEDUP_REMOVED lines=11> */
[----:B-1----:R-:W0:Y:S02]  /*16a00*/  @!P2 LDC.64 R2, c[0x0][0x5c0] ;  /* 0x00017000ff02ab82 */ /* 0x002e240000000a00 */
[----:B0-----:R-:W-:-:S04]  /*16a10*/  @!P2 IADD3 R2, P5, P6, R26, UR8, R2 ;  /* 0x000000081a02ac10 */ /* 0x001fc8000febe002 */
[----:B------:R-:W-:Y:S02]  /*16a20*/  @!P2 IADD3.X R3, R44, UR7, R3, P5, P6 ;  /* 0x000000072c03ac10 */ /* 0x000fe4000afec403 */
[----:B------:R-:W-:Y:S02]  /*16a30*/  ISETP.NE.AND P2, PT, R4, RZ, PT ;  /* 0x000000ff0400720c */ /* 0x000fe40003f45270 */
[----:B------:R-:W0:Y:S02]  /*16a40*/  @!P3 LDC.64 R4, c[0x0][0x5c0] ;  /* 0x00017000ff04bb82 */ /* 0x000e240000000a00 */
        /* <DEDUP_REMOVED lines=20> */
[----:B------:R-:W-:Y:S01]  /*16b90*/  P2R R65, PR, RZ, 0x8 ;  /* 0x00000008ff417803 */ /* 0x000fe20000000000 */
[----:B--2---:R-:W-:Y:S01]  /*16ba0*/  FMUL R50, R188, UR39 ;  /* 0x00000027bc327c20 */ /* 0x004fe20008400000 */
[----:B------:R-:W-:Y:S01]  /*16bb0*/  P2R R63, PR, RZ, 0x1 ;  /* 0x00000001ff3f7803 */ /* 0x000fe20000000000 */
[----:B------:R-:W2:Y:S03]  /*16bc0*/  LDL.LU R188, [R1+0x14] ;  /* 0x0000140001bc7983 */ /* 0x000ea60000300800 */
[----:B------:R-:W-:Y:S01]  /*16bd0*/  F2FP.SATFINITE.E4M3.F32.PACK_AB_MERGE_C R55, RZ, R50, RZ ;  /* 0x00000032ff37723e */ /* 0x000fe200048070ff */
[----:B---3--:R-:W-:-:S02]  /*16be0*/  FMUL R50, R187, UR39 ;  /* 0x00000027bb327c20 */ /* 0x008fc40008400000 */
[----:B------:R-:W0:Y:S01]  /*16bf0*/  @!P3 LDC.64 R12, c[0x0][0x5c0] ;  /* 0x00017000ff0cbb82 */ /* 0x000e220000000a00 */
[----:B------:R-:W3:Y:S01]  /*16c00*/  LDL.LU R187, [R1+0x18] ;  /* 0x0000180001bb7983 */ /* 0x000ee20000300800 */
[----:B0-----:R-:W-:-:S04]  /*16c10*/  @!P3 IADD3 R12, P5, P6, R26, UR6, R12 ;  /* 0x000000061a0cbc10 */ /* 0x001fc8000febe00c */
[----:B------:R-:W-:Y:S02]  /*16c20*/  @!P3 IADD3.X R13, R44, UR5, R13, P5, P6 ;  /* 0x000000052c0dbc10 */ /* 0x000fe4000afec40d */
[----:B------:R-:W-:Y:S02]  /*16c30*/  ISETP.NE.AND P3, PT, R14, RZ, PT ;  /* 0x000000ff0e00720c */ /* 0x000fe40003f65270 */
        /* <DEDUP_REMOVED lines=44> */
[----:B------:R-:W-:Y:S02]  /*16f00*/  ISETP.NE.AND P5, PT, R22, RZ, PT ;  /* 0x000000ff1600720c */ /* 0x000fe40003fa5270 */
        /* <DEDUP_REMOVED lines=8> */
[----:B------:R-:W-:-:S11]  /*16f90*/  ISETP.LT.OR P0, PT, R45, 0x22, !P3 ;  /* 0x000000222d00780c */ /* 0x000fd60005f01670 */
[----:B------:R-:W0:Y:S02]  /*16fa0*/  @!P1 LDC.64 R22, c[0x0][0x5c0] ;  /* 0x00017000ff169b82 */ /* 0x000e240000000a00 */
[----:B0-----:R-:W-:-:S05]  /*16fb0*/  @!P1 IADD3 R22, P2, R26, R22, RZ ;  /* 0x000000161a169210 */ /* 0x001fca0007f5e0ff */
[----:B------:R-:W-:-:S05]  /*16fc0*/  @!P1 IMAD.X R23, R44, 0x1, R23, P2 ;  /* 0x000000012c179824 */ /* 0x000fca00010e0617 */
[----:B------:R0:W-:Y:S02]  /*16fd0*/  @!P1 STG.E.U8 desc[UR44][R22.64+0x20], R55 ;  /* 0x0000203716009986 */ /* 0x0001e4000c10112c */
[----:B0-----:R-:W0:Y:S01]  /*16fe0*/  @!P0 LDC.64 R22, c[0x0][0x5c0] ;  /* 0x00017000ff168b82 */ /* 0x001e220000000a00 */
[----:B------:R-:W-:Y:S01]  /*16ff0*/  F2FP.SATFINITE.E4M3.F32.PACK_AB_MERGE_C R57, RZ, R50, RZ ;  /* 0x00000032ff39723e */ /* 0x000fe200048070ff */
[----:B----4-:R-:W-:Y:S02]  /*17000*/  FMUL R50, R186, UR39 ;  /* 0x00000027ba327c20 */ /* 0x010fe40008400000 */
[----:B------:R-:W4:Y:S04]  /*17010*/  LDL.LU R186, [R1+0x1c] ;  /* 0x00001c0001ba7983 */ /* 0x000f280000300800 */
[----:B------:R-:W4:Y:S01]  /*17020*/  LDL.LU R189, [R1+0x20] ;  /* 0x0000200001bd7983 */ /* 0x000f220000300800 */
[----:B0-----:R-:W-:-:S05]  /*17030*/  @!P0 IADD3 R22, P1, R26, R22, RZ ;  /* 0x000000161a168210 */ /* 0x001fca0007f3e0ff */
[----:B------:R-:W-:Y:S01]  /*17040*/  @!P0 IMAD.X R23, R44, 0x1, R23, P1 ;  /* 0x000000012c178824 */ /* 0x000fe200008e0617 */
[----:B------:R-:W-:Y:S02]  /*17050*/  ISETP.NE.AND P1, PT, R59, RZ, PT ;  /* 0x000000ff3b00720c */ /* 0x000fe40003f25270 */
[----:B------:R-:W-:Y:S01]  /*17060*/  F2FP.SATFINITE.E4M3.F32.PACK_AB_MERGE_C R59, RZ, R50, RZ ;  /* 0x00000032ff3b723e */ /* 0x000fe200048070ff */
[----:B------:R-:W-:Y:S02]  /*17070*/  FMUL R50, R185, UR39 ;  /* 0x00000027b9327c20 */ /* 0x000fe40008400000 */
[----:B------:R-:W4:Y:S03]  /*17080*/  LDL.LU R185, [R1+0x24] ;  /* 0x0000240001b97983 */ /* 0x000f260000300800 */
[----:B------:R-:W-:Y:S01]  /*17090*/  F2FP.SATFINITE.E4M3.F32.PACK_AB_MERGE_C R55, RZ, R50, RZ ;  /* 0x00000032ff37723e */ /* 0x000fe200048070ff */
[----:B------:R-:W-:-:S02]  /*170a0*/  FMUL R50, R184, UR39 ;  /* 0x00000027b8327c20 */ /* 0x000fc40008400000 */
[----:B------:R-:W4:Y:S04]  /*170b0*/  LDL.LU R184, [R1+0x28] ;  /* 0x0000280001b87983 */ /* 0x000f280000300800 */
[----:B------:R0:W-:Y:S01]  /*170c0*/  @!P0 STG.E.U8 desc[UR44][R22.64+0x21], R57 ;  /* 0x0000213916008986 */ /* 0x0001e2000c10112c */
[----:B------:R-:W-:-:S13]  /*170d0*/  ISETP.LT.OR P0, PT, R45, 0x29, !P3 ;  /* 0x000000292d00780c */ /* 0x000fda0005f01670 */
[----:B0-----:R-:W0:Y:S01]  /*170e0*/  @!P0 LDC.64 R22, c[0x0][0x5c0] ;  /* 0x00017000ff168b82 */ /* 0x001e220000000a00 */
[----:B------:R-:W-:Y:S01]  /*170f0*/  F2FP.SATFINITE.E4M3.F32.PACK_AB_MERGE_C R57, RZ, R50, RZ ;  /* 0x00000032ff39723e */ /* 0x000fe200048070ff */
[----:B------:R-:W-:Y:S04]  /*17100*/  @!P5 STG.E.U8 desc[UR44][R30.64+0x20], R59 ;  /* 0x0000203b1e00d986 */ /* 0x000fe8000c10112c */
[----:B------:R2:W-:Y:S01]  /*17110*/  @!P4 STG.E.U8 desc[UR44][R28.64+0x21], R55 ;  /* 0x000021371c00c986 */ /* 0x0005e2000c10112c */
[----:B0-----:R-:W-:-:S05]  /*17120*/  @!P0 IADD3 R22, P2, R26, R22, RZ ;  /* 0x000000161a168210 */ /* 0x001fca0007f5e0ff */
[----:B------:R-:W-:-:S05]  /*17130*/  @!P0 IMAD.X R23, R44, 0x1, R23, P2 ;  /* 0x000000012c178824 */ /* 0x000fca00010e0617 */
[----:B------:R0:W-:Y:S01]  /*17140*/  @!P0 STG.E.U8 desc[UR44][R22.64+0x28], R57 ;  /* 0x0000283916008986 */ /* 0x0001e2000c10112c */
[----:B------:R-:W-:Y:S01]  /*17150*/  ISETP.LT.OR P0, PT, R45, 0x2a, !P3 ;  /* 0x0000002a2d00780c */ /* 0x000fe20005f01670 */
[----:B--2---:R-:W-:Y:S02]  /*17160*/  FMUL R28, R188, UR39 ;  /* 0x00000027bc1c7c20 */ /* 0x004fe40008400000 */
[----:B------:R-:W2:Y:S03]  /*17170*/  LDL.LU R188, [R1+0x2c] ;  /* 0x00002c0001bc7983 */ /* 0x000ea60000300800 */
[----:B------:R-:W-:Y:S01]  /*17180*/  F2FP.SATFINITE.E4M3.F32.PACK_AB_MERGE_C R29, RZ, R28, RZ ;  /* 0x0000001cff1d723e */ /* 0x000fe200048070ff */
[----:B---3--:R-:W-:Y:S02]  /*17190*/  FMUL R28, R187, UR39 ;  /* 0x00000027bb1c7c20 */ /* 0x008fe40008400000 */
[----:B------:R-:W3:Y:S04]  /*171a0*/  LDL.LU R187, [R1+0x30] ;  /* 0x0000300001bb7983 */ /* 0x000ee80000300800 */
[----:B0-----:R-:W0:Y:S01]  /*171b0*/  @!P0 LDC.64 R22, c[0x0][0x5c0] ;  /* 0x00017000ff168b82 */ /* 0x001e220000000a00 */
[----:B------:R-:W-:-:S02]  /*171c0*/  F2FP.SATFINITE.E4M3.F32.PACK_AB_MERGE_C R31, RZ, R28, RZ ;  /* 0x0000001cff1f723e */ /* 0x000fc400048070ff */
[----:B0-----:R-:W-:-:S05]  /*171d0*/  @!P0 IADD3 R22, P2, R26, R22, RZ ;  /* 0x000000161a168210 */ /* 0x001fca0007f5e0ff */
[----:B------:R-:W-:-:S05]  /*171e0*/  @!P0 IMAD.X R23, R44, 0x1, R23, P2 ;  /* 0x000000012c178824 */ /* 0x000fca00010e0617 */
[----:B------:R-:W-:Y:S04]  /*171f0*/  @!P0 STG.E.U8 desc[UR44][R22.64+0x29], R29 ;  /* 0x0000291d16008986 */ /* 0x000fe8000c10112c */
[----:B------:R0:W-:Y:S01]  /*17200*/  @!P1 STG.E.U8 desc[UR44][R2.64+0x28], R31 ;  /* 0x0000281f02009986 */ /* 0x0001e2000c10112c */
[----:B----4-:R-:W-:-:S03]  /*17210*/  FMUL R28, R186, UR39 ;  /* 0x00000027ba1c7c20 */ /* 0x010fc60008400000 */
[----:B------:R-:W4:Y:S02]  /*17220*/  LDL.LU R186, [R1+0x34] ;  /* 0x0000340001ba7983 */ /* 0x000f240000300800 */
[----:B------:R-:W-:Y:S01]  /*17230*/  F2FP.SATFINITE.E4M3.F32.PACK_AB_MERGE_C R55, RZ, R28, RZ ;  /* 0x0000001cff37723e */ /* 0x000fe200048070ff */
[----:B------:R-:W-:-:S05]  /*17240*/  FMUL R28, R189, UR39 ;  /* 0x00000027bd1c7c20 */ /* 0x000fca0008400000 */
[----:B------:R-:W-:Y:S01]  /*17250*/  F2FP.SATFINITE.E4M3.F32.PACK_AB_MERGE_C R57, RZ, R28, RZ ;  /* 0x0000001cff39723e */ /* 0x000fe200048070ff */
[----:B------:R-:W-:Y:S02]  /*17260*/  FMUL R28, R185, UR39 ;  /* 0x00000027b91c7c20 */ /* 0x000fe40008400000 */
[----:B------:R-:W4:Y:S04]  /*17270*/  LDL.LU R185, [R1+0x38] ;  /* 0x0000380001b97983 */ /* 0x000f280000300800 */
[----:B------:R-:W4:Y:S01]  /*17280*/  LDL.LU R189, [R1+0x3c] ;  /* 0x00003c0001bd7983 */ /* 0x000f220000300800 */
[----:B0-----:R-:W-:-:S03]  /*17290*/  FMUL R2, R184, UR39 ;  /* 0x00000027b8027c20 */ /* 0x001fc60008400000 */
[----:B------:R-:W4:Y:S01]  /*172a0*/  LDL.LU R184, [R1+0x40] ;  /* 0x0000400001b87983 */ /* 0x000f220000300800 */
[----:B------:R-:W-:Y:S02]  /*172b0*/  ISETP.NE.AND P5, PT, R71, RZ, PT ;  /* 0x000000ff4700720c */ /* 0x000fe40003fa5270 */
[----:B------:R-:W-:Y:S02]  /*172c0*/  ISETP.NE.AND P6, PT, R69, RZ, PT ;  /* 0x000000ff4500720c */ /* 0x000fe40003fc5270 */
[----:B------:R-:W-:Y:S02]  /*172d0*/  P2R R50, PR, RZ, 0x8 ;  /* 0x00000008ff327803 */ /* 0x000fe40000000000 */
[----:B------:R-:W-:Y:S02]  /*172e0*/  ISETP.NE.AND P3, PT, R72, RZ, PT ;  /* 0x000000ff4800720c */ /* 0x000fe40003f65270 */
[----:B------:R-:W-:-:S05]  /*172f0*/  ISETP.NE.AND P0, PT, R66, RZ, PT ;  /* 0x000000ff4200720c */ /* 0x000fca0003f05270 */
[----:B------:R-:W0:Y:S01]  /*17300*/  @!P5 LDC.64 R22, c[0x0][0x5c0] ;  /* 0x00017000ff16db82 */ /* 0x000e220000000a00 */
[----:B------:R-:W-:Y:S01]  /*17310*/  P2R R30, PR, RZ, 0x1 ;  /* 0x00000001ff1e7803 */ /* 0x000fe20000000000 */
[----:B------:R1:W-:Y:S01]  /*17320*/  @!P6 STG.E.U8 desc[UR44][R4.64+0x29], R55 ;  /* 0x000029370400e986 */ /* 0x0003e2000c10112c */
[----:B------:R-:W-:Y:S02]  /*17330*/  ISETP.NE.AND P0, PT, R64, RZ, PT ;  /* 0x000000ff4000720c */ /* 0x000fe40003f05270 */
[----:B------:R-:W-:Y:S02]  /*17340*/  ISETP.NE.AND P4, PT, R70, RZ, PT ;  /* 0x000000ff4600720c */ /* 0x000fe40003f85270 */
[----:B-1----:R-:W-:Y:S02]  /*17350*/  F2FP.SATFINITE.E4M3.F32.PACK_AB_MERGE_C R5, RZ, R2, RZ ;  /* 0x00000002ff05723e */ /* 0x002fe400048070ff */
[----:B------:R-:W1:Y:S07]  /*17360*/  @!P3 LDC.64 R2, c[0x0][0x5c0] ;  /* 0x00017000ff02bb82 */ /* 0x000e6e0000000a00 */
[----:B------:R2:W-:Y:S01]  /*17370*/  @!P0 STG.E.U8 desc[UR44][R6.64+0x20], R57 ;  /* 0x0000203906008986 */ /* 0x0005e2000c10112c */
[----:B------:R-:W-:-:S05]  /*17380*/  F2FP.SATFINITE.E4M3.F32.PACK_AB_MERGE_C R29, RZ, R28, RZ ;  /* 0x0000001cff1d723e */ /* 0x000fca00048070ff */
[----:B------:R3:W-:Y:S01]  /*17390*/  @!P4 STG.E.U8 desc[UR44][R8.64+0x21], R29 ;  /* 0x0000211d0800c986 */ /* 0x0007e2000c10112c */
[----:B0-----:R-:W-:Y:S01]  /*173a0*/  @!P5 IADD3 R22, P0, R49, R22, RZ ;  /* 0x000000163116d210 */ /* 0x001fe20007f1e0ff */
[----:B--2---:R-:W-:Y:S02]  /*173b0*/  FMUL R4, R188, UR39 ;  /* 0x00000027bc047c20 */ /* 0x004fe40008400000 */
[----:B------:R-:W2:Y:S03]  /*173c0*/  LDL.LU R188, [R1+0x44] ;  /* 0x0000440001bc7983 */ /* 0x000ea60000300800 */
[----:B------:R-:W-:Y:S01]  /*173d0*/  F2FP.SATFINITE.E4M3.F32.PACK_AB_MERGE_C R7, RZ, R4, RZ ;  /* 0x00000004ff07723e */ /* 0x000fe200048070ff */
[----:B---3--:R-:W-:Y:S02]  /*173e0*/  FMUL R4, R187, UR39 ;  /* 0x00000027bb047c20 */ /* 0x008fe40008400000 */
[----:B------:R-:W3:Y:S03]  /*173f0*/  LDL.LU R187, [R1+0x48] ;  /* 0x0000480001bb7983 */ /* 0x000ee60000300800 */
[----:B------:R-:W-:Y:S01]  /*17400*/  F2FP.SATFINITE.E4M3.F32.PACK_AB_MERGE_C R9, RZ, R4, RZ ;  /* 0x00000004ff09723e */ /* 0x000fe200048070ff */
[----:B------:R-:W-:Y:S01]  /*17410*/  @!P5 IMAD.X R23, R48, 0x1, R23, P0 ;  /* 0x000000013017d824 */ /* 0x000fe200000e0617 */
[----:B-1----:R-:W-:-:S05]  /*17420*/  @!P3 IADD3 R2, P0, R47, R2, RZ ;  /* 0x000000022f02b210 */ /* 0x002fca0007f1e0ff */
[----:B------:R-:W-:Y:S01]  /*17430*/  @!P3 IMAD.X R3, R46, 0x1, R3, P0 ;  /* 0x000000012e03b824 */ /* 0x000fe200000e0603 */
[----:B------:R-:W-:Y:S01]  /*17440*/  ISETP.NE.AND P0, PT, R30, RZ, PT ;  /* 0x000000ff1e00720c */ /* 0x000fe20003f05270 */
[----:B------:R-:W-:Y:S04]  /*17450*/  @!P5 STG.E.U8 desc[UR44][R22.64+0x20], R5 ;  /* 0x000020051600d986 */ /* 0x000fe8000c10112c */
[----:B------:R0:W-:Y:S08]  /*17460*/  @!P3 STG.E.U8 desc[UR44][R2.64+0x21], R7 ;  /* 0x000021070200b986 */ /* 0x0001f0000c10112c */
[----:B------:R1:W-:Y:S01]  /*17470*/  @!P0 STG.E.U8 desc[UR44][R10.64+0x28], R9 ;  /* 0x000028090a008986 */ /* 0x0003e2000c10112c */
[----:B----4-:R-:W-:-:S03]  /*17480*/  FMUL R4, R186, UR39 ;  /* 0x00000027ba047c20 */ /* 0x010fc60008400000 */
[----:B------:R-:W4:Y:S01]  /*17490*/  LDL.LU R186, [R1+0x4c] ;  /* 0x00004c0001ba7983 */ /* 0x000f220000300800 */
[----:B------:R-:W-:-:S03]  /*174a0*/  FMUL R6, R185, UR39 ;  /* 0x00000027b9067c20 */ /* 0x000fc60008400000 */
[----:B------:R-:W4:Y:S02]  /*174b0*/  LDL.LU R185, [R1+0x50] ;  /* 0x0000500001b97983 */ /* 0x000f240000300800 */
[----:B0-----:R-:W-:Y:S01]  /*174c0*/  F2FP.SATFINITE.E4M3.F32.PACK_AB_MERGE_C R7, RZ, R6, RZ ;  /* 0x00000006ff07723e */ /* 0x001fe200048070ff */
[----:B------:R-:W-:-:S05]  /*174d0*/  FMUL R6, R189, UR39 ;  /* 0x00000027bd067c20 */ /* 0x000fca0008400000 */
[----:B-1----:R-:W-:Y:S01]  /*174e0*/  F2FP.SATFINITE.E4M3.F32.PACK_AB_MERGE_C R9, RZ, R6, RZ ;  /* 0x00000006ff09723e */ /* 0x002fe200048070ff */
[----:B------:R-:W-:Y:S02]  /*174f0*/  FMUL R6, R184, UR39 ;  /* 0x00000027b8067c20 */ /* 0x000fe40008400000 */
[----:B------:R-:W4:Y:S01]  /*17500*/  LDL.LU R184, [R1+0x54] ;  /* 0x0000540001b87983 */ /* 0x000f220000300800 */
[----:B------:R-:W-:-:S03]  /*17510*/  ISETP.NE.AND P1, PT, R73, RZ, PT ;  /* 0x000000ff4900720c */ /* 0x000fc60003f25270 */
[----:B------:R-:W4:Y:S01]  /*17520*/  LDL.LU R189, [R1+0x58] ;  /* 0x0000580001bd7983 */ /* 0x000f220000300800 */
[----:B------:R-:W-:Y:S02]  /*17530*/  ISETP.NE.AND P6, PT, R74, RZ, PT ;  /* 0x000000ff4a00720c */ /* 0x000fe40003fc5270 */
[----:B------:R-:W-:-:S07]  /*17540*/  F2FP.SATFINITE.E4M3.F32.PACK_AB_MERGE_C R23, RZ, R4, RZ ;  /* 0x00000004ff17723e */ /* 0x000fce00048070ff */
[----:B------:R-:W0:Y:S01]  /*17550*/  @!P1 LDC.64 R4, c[0x0][0x5c0] ;  /* 0x00017000ff049b82 */ /* 0x000e220000000a00 */
[----:B------:R-:W-:-:S07]  /*17560*/  ISETP.NE.AND P2, PT, R65, RZ, PT ;  /* 0x000000ff4100720c */ /* 0x000fce0003f45270 */
[----:B------:R-:W1:Y:S06]  /*17570*/  @!P6 LDC.64 R2, c[0x0][0x5c0] ;  /* 0x00017000ff02eb82 */ /* 0x000e6c0000000a00 */
[----:B------:R-:W-:Y:S01]  /*17580*/  @!P2 STG.E.U8 desc[UR44][R12.64+0x29], R23 ;  /* 0x000029170c00a986 */ /* 0x000fe2000c10112c */
[----:B0-----:R-:W-:-:S05]  /*17590*/  @!P1 IADD3 R4, P2, R43, R4, RZ ;  /* 0x000000042b049210 */ /* 0x001fca0007f5e0ff */
[----:B------:R-:W-:Y:S01]  /*175a0*/  @!P1 IMAD.X R5, R42, 0x1, R5, P2 ;  /* 0x000000012a059824 */ /* 0x000fe200010e0605 */
[----:B------:R-:W-:-:S04]  /*175b0*/  F2FP.SATFINITE.E4M3.F32.PACK_AB_MERGE_C R11, RZ, R6, RZ ;  /* 0x00000006ff0b723e */ /* 0x000fc800048070ff */
[----:B------:R0:W-:Y:S01]  /*175c0*/  @!P1 STG.E.U8 desc[UR44][R4.64+0x28], R7 ;  /* 0x0000280704009986 */ /* 0x0001e2000c10112c */
[----:B-1----:R-:W-:Y:S01]  /*175d0*/  @!P6 IADD3 R2, P1, R41, R2, RZ ;  /* 0x000000022902e210 */ /* 0x002fe20007f3e0ff */
[----:B--2---:R-:W-:Y:S02]  /*175e0*/  FMUL R6, R188, UR39 ;  /* 0x00000027bc067c20 */ /* 0x004fe40008400000 */
[----:B------:R-:W2:Y:S02]  /*175f0*/  LDL.LU R188, [R1+0x5c] ;  /* 0x00005c0001bc7983 */ /* 0x000ea40000300800 */
[----:B------:R-:W-:Y:S01]  /*17600*/  @!P6 IMAD.X R3, R40, 0x1, R3, P1 ;  /* 0x000000012803e824 */ /* 0x000fe200008e0603 */
[----:B0-----:R-:W-:Y:S01]  /*17610*/  F2FP.SATFINITE.E4M3.F32.PACK_AB_MERGE_C R7, RZ, R6, RZ ;  /* 0x00000006ff07723e */ /* 0x001fe200048070ff */
[----:B---3--:R-:W-:Y:S02]  /*17620*/  FMUL R6, R187, UR39 ;  /* 0x00000027bb067c20 */ /* 0x008fe40008400000 */
[----:B------:R-:W3:Y:S04]  /*17630*/  LDL.LU R187, [R1+0x60] ;  /* 0x0000600001bb7983 */ /* 0x000ee80000300800 */
[----:B------:R0:W-:Y:S01]  /*17640*/  @!P6 STG.E.U8 desc[UR44][R2.64+0x29], R9 ;  /* 0x000029090200e986 */ /* 0x0001e2000c10112c */
[----:B------:R-:W-:-:S02]  /*17650*/  ISETP.NE.AND P4, PT, R63, RZ, PT ;  /* 0x000000ff3f00720c */ /* 0x000fc40003f85270 */
[----:B0-----:R-:W-:-:S11]  /*17660*/  F2FP.SATFINITE.E4M3.F32.PACK_AB_MERGE_C R9, RZ, R6, RZ ;  /* 0x00000006ff09723e */ /* 0x001fd600048070ff */
[----:B------:R0:W-:Y:S01]  /*17670*/  @!P4 STG.E.U8 desc[UR44][R14.64+0x20], R11 ;  /* 0x0000200b0e00c986 */ /* 0x0001e2000c10112c */
[----:B------:R-:W-:Y:S02]  /*17680*/  ISETP.NE.AND P4, PT, R60, RZ, PT ;  /* 0x000000ff3c00720c */ /* 0x000fe40003f85270 */
[----:B------:R-:W-:-:S11]  /*17690*/  ISETP.NE.AND P5, PT, R62, RZ, PT ;  /* 0x000000ff3e00720c */ /* 0x000fd60003fa5270 */
[----:B------:R-:W1:Y:S02]  /*176a0*/  @!P4 LDC.64 R4, c[0x0][0x5c0] ;  /* 0x00017000ff04cb82 */ /* 0x000e640000000a00 */
[----:B------:R0:W-:Y:S01]  /*176b0*/  @!P5 STG.E.U8 desc[UR44][R16.64+0x21], R7 ;  /* 0x000021071000d986 */ /* 0x0001e2000c10112c */
[----:B-1----:R-:W-:-:S05]  /*176c0*/  @!P4 IADD3 R4, P5, R39, R4, RZ ;  /* 0x000000042704c210 */ /* 0x002fca0007fbe0ff */
[----:B------:R-:W-:Y:S01]  /*176d0*/  @!P4 IMAD.X R5, R38, 0x1, R5, P5 ;  /* 0x000000012605c824 */ /* 0x000fe200028e0605 */
[----:B------:R-:W-:-:S13]  /*176e0*/  ISETP.NE.AND P5, PT, R58, RZ, PT ;  /* 0x000000ff3a00720c */ /* 0x000fda0003fa5270 */
[----:B------:R-:W1:Y:S01]  /*176f0*/  @!P5 LDC.64 R2, c[0x0][0x5c0] ;  /* 0x00017000ff02db82 */ /* 0x000e620000000a00 */
[----:B----4-:R-:W-:Y:S02]  /*17700*/  FMUL R6, R186, UR39 ;  /* 0x00000027ba067c20 */ /* 0x010fe40008400000 */
[----:B------:R-:W4:Y:S03]  /*17710*/  LDL.LU R186, [R1+0x64] ;  /* 0x0000640001ba7983 */ /* 0x000f260000300800 */
[----:B0-----:R-:W-:Y:S01]  /*17720*/  F2FP.SATFINITE.E4M3.F32.PACK_AB_MERGE_C R11, RZ, R6, RZ ;  /* 0x00000006ff0b723e */ /* 0x001fe200048070ff */
[----:B------:R-:W-:Y:S02]  /*17730*/  FMUL R6, R185, UR39 ;  /* 0x00000027b9067c20 */ /* 0x000fe40008400000 */
[----:B------:R-:W4:Y:S01]  /*17740*/  LDL.LU R185, [R1+0x68] ;  /* 0x0000680001b97983 */ /* 0x000f220000300800 */
[----:B------:R-:W-:-:S03]  /*17750*/  FMUL R8, R184, UR39 ;  /* 0x00000027b8087c20 */ /* 0x000fc60008400000 */
[----:B------:R-:W4:Y:S01]  /*17760*/  LDL.LU R184, [R1+0x6c] ;  /* 0x00006c0001b87983 */ /* 0x000f220000300800 */
[----:B------:R-:W-:Y:S02]  /*17770*/  ISETP.NE.AND P6, PT, R61, RZ, PT ;  /* 0x000000ff3d00720c */ /* 0x000fe40003fc5270 */
[----:B------:R-:W-:Y:S01]  /*17780*/  F2FP.SATFINITE.E4M3.F32.PACK_AB_MERGE_C R13, RZ, R6, RZ ;  /* 0x00000006ff0d723e */ /* 0x000fe200048070ff */
[----:B------:R0:W-:Y:S01]  /*17790*/  @!P4 STG.E.U8 desc[UR44][R4.64+0x20], R9 ;  /* 0x000020090400c986 */ /* 0x0001e2000c10112c */
[----:B-1----:R-:W-:-:S05]  /*177a0*/  @!P5 IADD3 R2, P4, R37, R2, RZ ;  /* 0x000000022502d210 */ /* 0x002fca0007f9e0ff */
[----:B------:R-:W-:-:S04]  /*177b0*/  @!P5 IMAD.X R3, R36, 0x1, R3, P4 ;  /* 0x000000012403d824 */ /* 0x000fc800020e0603 */
[----:B------:R-:W0:Y:S01]  /*177c0*/  @!P6 LDC.64 R6, c[0x0][0x5c0] ;  /* 0x00017000ff06eb82 */ /* 0x000e220000000a00 */
[----:B------:R1:W-:Y:S01]  /*177d0*/  @!P5 STG.E.U8 desc[UR44][R2.64+0x21], R11 ;  /* 0x0000210b0200d986 */ /* 0x0003e2000c10112c */
[----:B------:R-:W-:Y:S02]  /*177e0*/  ISETP.NE.AND P5, PT, R54, RZ, PT ;  /* 0x000000ff3600720c */ /* 0x000fe40003fa5270 */
[----:B------:R-:W-:-:S11]  /*177f0*/  ISETP.NE.AND P0, PT, R68, RZ, PT ;  /* 0x000000ff4400720c */ /* 0x000fd60003f05270 */
[----:B------:R2:W-:Y:S01]  /*17800*/  @!P5 STG.E.U8 desc[UR44][R18.64+0x28], R13 ;  /* 0x0000280d1200d986 */ /* 0x0005e2000c10112c */
[----:B0-----:R-:W-:-:S05]  /*17810*/  @!P6 IADD3 R4, P5, R35, R6, RZ ;  /* 0x000000062304e210 */ /* 0x001fca0007fbe0ff */
[----:B------:R-:W-:Y:S02]  /*17820*/  @!P6 IMAD.X R5, R34, 0x1, R7, P5 ;  /* 0x000000012205e824 */ /* 0x000fe400028e0607 */
[----:B------:R-:W0:Y:S01]  /*17830*/  @!P0 LDC.64 R6, c[0x0][0x5c0] ;  /* 0x00017000ff068b82 */ /* 0x000e220000000a00 */
[----:B------:R-:W-:Y:S02]  /*17840*/  ISETP.NE.AND P4, PT, R52, RZ, PT ;  /* 0x000000ff3400720c */ /* 0x000fe40003f85270 */
[----:B0-----:R-:W-:-:S05]  /*17850*/  @!P0 IADD3 R6, P5, R33, R6, RZ ;  /* 0x0000000621068210 */ /* 0x001fca0007fbe0ff */
[----:B------:R-:W-:Y:S01]  /*17860*/  @!P0 IMAD.X R7, R32, 0x1, R7, P5 ;  /* 0x0000000120078824 */ /* 0x000fe200028e0607 */
[----:B------:R-:W-:Y:S02]  /*17870*/  ISETP.LT.OR P5, PT, R45, 0x21, !P4 ;  /* 0x000000212d00780c */ /* 0x000fe400067a1670 */
[----:B------:R-:W-:-:S11]  /*17880*/  ISETP.NE.AND P1, PT, R56, RZ, PT ;  /* 0x000000ff3800720c */ /* 0x000fd60003f25270 */
[----:B-1----:R-:W0:Y:S01]  /*17890*/  @!P5 LDC.64 R10, c[0x0][0x5c0] ;  /* 0x00017000ff0adb82 */ /* 0x002e220000000a00 */
[----:B------:R-:W-:Y:S02]  /*178a0*/  @!P5 IMAD.MOV.U32 R2, RZ, RZ, R26 ;  /* 0x000000ffff02d224 */ /* 0x000fe400078e001a */
[----:B------:R-:W-:Y:S01]  /*178b0*/  @!P5 IMAD.MOV.U32 R3, RZ, RZ, R44 ;  /* 0x000000ffff03d224 */ /* 0x000fe200078e002c */
[----:B------:R-:W-:Y:S01]  /*178c0*/  F2FP.SATFINITE.E4M3.F32.PACK_AB_MERGE_C R9, RZ, R8, RZ ;  /* 0x00000008ff09723e */ /* 0x000fe200048070ff */
[----:B------:R-:W-:-:S04]  /*178d0*/  @!P5 IMAD.WIDE.U32 R2, R24, 0x180, R2 ;  /* 0x000001801802d825 */ /* 0x000fc800078e0002 */
[----:B------:R-:W-:Y:S01]  /*178e0*/  @!P1 STG.E.U8 desc[UR44][R20.64+0x29], R9 ;  /* 0x0000290914009986 */ /* 0x000fe2000c10112c */
[----:B------:R-:W-:Y:S01]  /*178f0*/  @!P5 IMAD R8, R25, 0x180, RZ ;  /* 0x000001801908d824 */ /* 0x000fe200078e02ff */
[----:B0-----:R-:W-:-:S04]  /*17900*/  @!P5 IADD3 R2, P1, R2, R10, RZ ;  /* 0x0000000a0202d210 */ /* 0x001fc80007f3e0ff */
[----:B------:R-:W-:Y:S01]  /*17910*/  @!P5 IADD3.X R3, R11, R3, R8, P1, !PT ;  /* 0x000000030b03d210 */ /* 0x000fe20000ffe408 */
[----:B------:R-:W-:-:S05]  /*17920*/  FMUL R8, R189, UR39 ;  /* 0x00000027bd087c20 */ /* 0x000fca0008400000 */
[----:B------:R-:W-:-:S05]  /*17930*/  F2FP.SATFINITE.E4M3.F32.PACK_AB_MERGE_C R11, RZ, R8, RZ ;  /* 0x00000008ff0b723e */ /* 0x000fca00048070ff */
[----:B------:R0:W-:Y:S01]  /*17940*/  @!P6 STG.E.U8 desc[UR44][R4.64+0x28], R11 ;  /* 0x0000280b0400e986 */ /* 0x0001e2000c10112c */
[----:B------:R-:W-:-:S13]  /*17950*/  ISETP.LT.OR P6, PT, R45, 0x22, !P4 ;  /* 0x000000222d00780c */ /* 0x000fda00067c1670 */
[----:B--2---:R-:W1:Y:S01]  /*17960*/  @!P6 LDC.64 R12, c[0x0][0x5c0] ;  /* 0x00017000ff0ceb82 */ /* 0x004e620000000a00 */
[----:B0-----:R-:W-:Y:S02]  /*17970*/  @!P6 IMAD.MOV.U32 R4, RZ, RZ, R26 ;  /* 0x000000ffff04e224 */ /* 0x001fe400078e001a */
[----:B------:R-:W-:Y:S02]  /*17980*/  @!P6 IMAD.MOV.U32 R5, RZ, RZ, R44 ;  /* 0x000000ffff05e224 */ /* 0x000fe400078e002c */
[----:B------:R-:W-:-:S04]  /*17990*/  @!P6 IMAD.WIDE.U32 R8, R24, 0x180, R4 ;  /* 0x000001801808e825 */ /* 0x000fc800078e0004 */
[----:B---3--:R-:W-:Y:S01]  /*179a0*/  FMUL R4, R187, UR39 ;  /* 0x00000027bb047c20 */ /* 0x008fe20008400000 */
[----:B------:R-:W-:-:S04]  /*179b0*/  @!P6 IMAD R10, R25, 0x180, RZ ;  /* 0x00000180190ae824 */ /* 0x000fc800078e02ff */
[----:B------:R-:W-:Y:S02]  /*179c0*/  F2FP.SATFINITE.E4M3.F32.PACK_AB_MERGE_C R11, RZ, R4, RZ ;  /* 0x00000004ff0b723e */ /* 0x000fe400048070ff */
[----:B-1----:R-:W-:-:S04]  /*179d0*/  @!P6 IADD3 R8, P1, R8, R12, RZ ;  /* 0x0000000c0808e210 */ /* 0x002fc80007f3e0ff */
[----:B------:R-:W-:Y:S01]  /*179e0*/  @!P6 IADD3.X R9, R13, R9, R10, P1, !PT ;  /* 0x000000090d09e210 */ /* 0x000fe20000ffe40a */
[----:B------:R-:W-:-:S05]  /*179f0*/  FMUL R10, R188, UR39 ;  /* 0x00000027bc0a7c20 */ /* 0x000fca0008400000 */
[----:B------:R-:W-:-:S05]  /*17a00*/  F2FP.SATFINITE.E4M3.F32.PACK_AB_MERGE_C R13, RZ, R10, RZ ;  /* 0x0000000aff0d723e */ /* 0x000fca00048070ff */
[----:B------:R0:W-:Y:S04]  /*17a10*/  @!P0 STG.E.U8 desc[UR44][R6.64+0x29], R13 ;  /* 0x0000290d06008986 */ /* 0x0001e8000c10112c */
[----:B------:R0:W-:Y:S01]  /*17a20*/  @!P5 STG.E.U8 desc[UR44][R2.64+0x20], R11 ;  /* 0x0000200b0200d986 */ /* 0x0001e2000c10112c */
[----:B------:R-:W-:-:S04]  /*17a30*/  LOP3.LUT P5, RZ, R229, 0x400000, RZ, 0xc0, !PT ;  /* 0x00400000e5ff7812 */ /* 0x000fc800078ac0ff */
[----:B------:R-:W-:Y:S01]  /*17a40*/  ISETP.LT.OR P5, PT, R45, 0x21, !P5 ;  /* 0x000000212d00780c */ /* 0x000fe20006fa1670 */
[----:B------:R-:W-:Y:S01]  /*17a50*/  BSSY B1, `(.L_x_59) ;  /* 0x0000018000017945 */ /* 0x000fe20003800000 */
[----:B------:R-:W-:Y:S02]  /*17a60*/  ISETP.NE.AND P3, PT, R50, RZ, PT ;  /* 0x000000ff3200720c */ /* 0x000fe40003f65270 */
[----:B------:R-:W-:Y:S02]  /*17a70*/  ISETP.NE.AND P2, PT, R67, RZ, PT ;  /* 0x000000ff4300720c */ /* 0x000fe40003f45270 */
[----:B------:R-:W-:Y:S02]  /*17a80*/  ISETP.NE.AND P1, PT, R53, RZ, PT ;  /* 0x000000ff3500720c */ /* 0x000fe40003f25270 */
[----:B------:R-:W-:Y:S01]  /*17a90*/  ISETP.NE.AND P0, PT, R51, RZ, PT ;  /* 0x000000ff3300720c */ /* 0x000fe20003f05270 */
[----:B----4-:R-:W-:-:S05]  /*17aa0*/  FMUL R4, R186, UR39 ;  /* 0x00000027ba047c20 */ /* 0x010fca0008400000 */
[----:B------:R-:W-:-:S05]  /*17ab0*/  F2FP.SATFINITE.E4M3.F32.PACK_AB_MERGE_C R15, RZ, R4, RZ ;  /* 0x00000004ff0f723e */ /* 0x000fca00048070ff */
[----:B------:R0:W-:Y:S01]  /*17ac0*/  @!P6 STG.E.U8 desc[UR44][R8.64+0x21], R15 ;  /* 0x0000210f0800e986 */ /* 0x0001e2000c10112c */
[----:B------:R-:W-:-:S05]  /*17ad0*/  FMUL R4, R185, UR39 ;  /* 0x00000027b9047c20 */ /* 0x000fca0008400000 */
[----:B------:R-:W-:Y:S01]  /*17ae0*/  F2FP.SATFINITE.E4M3.F32.PACK_AB_MERGE_C R17, RZ, R4, RZ ;  /* 0x00000004ff11723e */ /* 0x000fe200048070ff */
[----:B------:R-:W-:-:S05]  /*17af0*/  FMUL R5, R184, UR39 ;  /* 0x00000027b8057c20 */ /* 0x000fca0008400000 */
[----:B------:R-:W-:Y:S01]  /*17b00*/  F2FP.SATFINITE.E4M3.F32.PACK_AB_MERGE_C R5, RZ, R5, RZ ;  /* 0x00000005ff05723e */ /* 0x000fe200048070ff */
[----:B0-----:R-:W-:Y:S06]  /*17b10*/  @P5 BRA `(.L_x_60) ;  /* 0x00000000002c5947 */ /* 0x001fec0003800000 */
        /* <DEDUP_REMOVED lines=11> */
.L_x_60:
[----:B------:R-:W-:Y:S05]  /*17bd0*/  BSYNC B1 ;  /* 0x0000000000017941 */ /* 0x000fea0003800000 */
.L_x_59:
        /* <DEDUP_REMOVED lines=15> */
.L_x_62:
[----:B------:R-:W-:Y:S05]  /*17cd0*/  BSYNC B1 ;  /* 0x0000000000017941 */ /* 0x000fea0003800000 */
.L_x_61:
[----:B------:R-:W2:Y:S04]  /*17ce0*/  LDL.LU R14, [R1+0x70] ;  /* 0x00007000010e7983 */ /* 0x000ea80000300800 */
[----:B------:R-:W3:Y:S04]  /*17cf0*/  LDL.LU R11, [R1+0x74] ;  /* 0x00007400010b7983 */ /* 0x000ee80000300800 */
[----:B------:R-:W4:Y:S04]  /*17d00*/  LDL.LU R13, [R1+0x78] ;  /* 0x00007800010d7983 */ /* 0x000f280000300800 */
[----:B------:R-:W4:Y:S01]  /*17d10*/  LDL.LU R12, [R1+0x7c] ;  /* 0x00007c00010c7983 */ /* 0x000f220000300800 */
[----:B------:R-:W-:Y:S01]  /*17d20*/  ISETP.LT.OR P6, PT, R45, 0x29, !P4 ;  /* 0x000000292d00780c */ /* 0x000fe200067c1670 */
[----:B------:R-:W-:Y:S01]  /*17d30*/  BSSY B1, `(.L_x_63) ;  /* 0x000002a000017945 */ /* 0x000fe20003800000 */
[----:B------:R-:W-:-:S11]  /*17d40*/  P2R R10, PR, RZ, 0x1 ;  /* 0x00000001ff0a7803 */ /* 0x000fd60000000000 */
[----:B------:R-:W0:Y:S02]  /*17d50*/  @!P6 LDC.64 R6, c[0x0][0x5c0] ;  /* 0x00017000ff06eb82 */ /* 0x000e240000000a00 */
[----:B01----:R-:W-:Y:S02]  /*17d60*/  @!P6 IMAD.MOV.U32 R2, RZ, RZ, R26 ;  /* 0x000000ffff02e224 */ /* 0x003fe400078e001a */
[----:B------:R-:W-:Y:S02]  /*17d70*/  @!P6 IMAD.MOV.U32 R3, RZ, RZ, R44 ;  /* 0x000000ffff03e224 */ /* 0x000fe400078e002c */
[----:B------:R-:W-:Y:S02]  /*17d80*/  @!P6 IMAD R4, R25, 0x180, RZ ;  /* 0x000001801904e824 */ /* 0x000fe400078e02ff */
[----:B------:R-:W-:-:S03]  /*17d90*/  @!P6 IMAD.WIDE.U32 R2, R24, 0x180, R2 ;  /* 0x000001801802e825 */ /* 0x000fc600078e0002 */
[----:B------:R-:W-:-:S04]  /*17da0*/  @!P6 IADD3 R2, P5, R2, R6, RZ ;  /* 0x000000060202e210 */ /* 0x000fc80007fbe0ff */
        /* <DEDUP_REMOVED lines=9> */
[----:B------:R-:W-:Y:S01]  /*17e40*/  ISETP.NE.AND P0, PT, R10, RZ, PT ;  /* 0x000000ff0a00720c */ /* 0x000fe20003f05270 */
[----:B--2---:R-:W-:-:S05]  /*17e50*/  FMUL R6, R14, UR39 ;  /* 0x000000270e067c20 */ /* 0x004fca0008400000 */
[----:B------:R-:W-:Y:S01]  /*17e60*/  F2FP.SATFINITE.E4M3.F32.PACK_AB_MERGE_C R9, RZ, R6, RZ ;  /* 0x00000006ff09723e */ /* 0x000fe200048070ff */
[----:B---3--:R-:W-:-:S04]  /*17e70*/  FMUL R6, R11, UR39 ;  /* 0x000000270b067c20 */ /* 0x008fc80008400000 */
[----:B------:R0:W-:Y:S01]  /*17e80*/  @!P6 STG.E.U8 desc[UR44][R2.64+0x28], R9 ;  /* 0x000028090200e986 */ /* 0x0001e2000c10112c */
[----:B------:R-:W-:Y:S01]  /*17e90*/  F2FP.SATFINITE.E4M3.F32.PACK_AB_MERGE_C R11, RZ, R6, RZ ;  /* 0x00000006ff0b723e */ /* 0x000fe200048070ff */
[----:B----4-:R-:W-:Y:S01]  /*17ea0*/  FMUL R6, R13, UR39 ;  /* 0x000000270d067c20 */ /* 0x010fe20008400000 */
[----:B------:R-:W-:Y:S01]  /*17eb0*/  LOP3.LUT P6, RZ, R229, 0x400000, RZ, 0xc0, !PT ;  /* 0x00400000e5ff7812 */ /* 0x000fe200078cc0ff */
[----:B------:R-:W-:Y:S02]  /*17ec0*/  FMUL R7, R12, UR39 ;  /* 0x000000270c077c20 */ /* 0x000fe40008400000 */
[----:B------:R0:W-:Y:S01]  /*17ed0*/  @!P5 STG.E.U8 desc[UR44][R4.64+0x29], R11 ;  /* 0x0000290b0400d986 */ /* 0x0001e2000c10112c */
[----:B------:R-:W-:Y:S02]  /*17ee0*/  ISETP.LT.OR P5, PT, R45, 0x29, !P6 ;  /* 0x000000292d00780c */ /* 0x000fe400077a1670 */
[----:B------:R-:W-:Y:S02]  /*17ef0*/  F2FP.SATFINITE.E4M3.F32.PACK_AB_MERGE_C R13, RZ, R6, RZ ;  /* 0x00000006ff0d723e */ /* 0x000fe400048070ff */
[----:B------:R-:W-:-:S09]  /*17f00*/  F2FP.SATFINITE.E4M3.F32.PACK_AB_MERGE_C R7, RZ, R7, RZ ;  /* 0x00000007ff07723e */ /* 0x000fd200048070ff */
        /* <DEDUP_REMOVED lines=12> */
.L_x_64:
[----:B------:R-:W-:Y:S05]  /*17fd0*/  BSYNC B1 ;  /* 0x0000000000017941 */ /* 0x000fea0003800000 */
.L_x_63:
        /* <DEDUP_REMOVED lines=15> */
.L_x_66:
[----:B------:R-:W-:Y:S05]  /*180d0*/  BSYNC B1 ;  /* 0x0000000000017941 */ /* 0x000fea0003800000 */
.L_x_65:
[----:B01----:R-:W-:Y:S01]  /*180e0*/  P2R R3, PR, RZ, 0x8 ;  /* 0x00000008ff037803 */ /* 0x003fe20000000000 */
[----:B------:R-:W2:Y:S01]  /*180f0*/  LDL.LU R188, [R1+0x80] ;  /* 0x0000800001bc7983 */ /* 0x000ea20000300800 */
        /* <DEDUP_REMOVED lines=33> */
[----:B------:R-:W0:Y:S08]  /*18310*/  @!P2 LDC.64 R20, c[0x0][0x5c0] ;  /* 0x00017000ff14ab82 */ /* 0x000e300000000a00 */
[----:B------:R-:W1:Y:S01]  /*18320*/  @!P3 LDC.64 R18, c[0x0][0x5c0] ;  /* 0x00017000ff12bb82 */ /* 0x000e620000000a00 */
[----:B0-----:R-:W-:-:S04]  /*18330*/  @!P2 IADD3 R20, P5, P6, R26, UR8, R20 ;  /* 0x000000081a14ac10 */ /* 0x001fc8000febe014 */
[----:B------:R-:W-:Y:S02]  /*18340*/  @!P2 IADD3.X R21, R44, UR7, R21, P5, P6 ;  /* 0x000000072c15ac10 */ /* 0x000fe4000afec415 */
[----:B------:R-:W-:Y:S02]  /*18350*/  ISETP.NE.AND P2, PT, R2, RZ, PT ;  /* 0x000000ff0200720c */ /* 0x000fe40003f45270 */
[----:B-1----:R-:W-:Y:S02]  /*18360*/  @!P3 IADD3 R18, P5, P6, R26, UR8, R18 ;  /* 0x000000081a12bc10 */ /* 0x002fe4000febe012 */
[----:B------:R-:W-:Y:S02]  /*18370*/  P2R R61, PR, RZ, 0x4 ;  /* 0x00000004ff3d7803 */ /* 0x000fe40000000000 */
        /* <DEDUP_REMOVED lines=22> */
[----:B---3--:R-:W-:Y:S01]  /*184e0*/  FMUL R38, R187, UR39 ;  /* 0x00000027bb267c20 */ /* 0x008fe20008400000 */
[----:B0-----:R-:W-:-:S04]  /*184f0*/  @!P3 IADD3 R10, P5, P6, R26, UR6, R10 ;  /* 0x000000061a0abc10 */ /* 0x001fc8000febe00a */
[----:B------:R-:W-:Y:S02]  /*18500*/  @!P3 IADD3.X R11, R44, UR5, R11, P5, P6 ;  /* 0x000000052c0bbc10 */ /* 0x000fe4000afec40b */
[----:B------:R-:W-:Y:S02]  /*18510*/  ISETP.NE.AND P3, PT, R3, RZ, PT ;  /* 0x000000ff0300720c */ /* 0x000fe40003f65270 */
[----:B-1----:R-:W-:-:S04]  /*18520*/  @!P0 IADD3 R8, P5, P6, R26, UR10, R8 ;  /* 0x0000000a1a088c10 */ /* 0x002fc8000febe008 */
        /* <DEDUP_REMOVED lines=37> */
[----:B------:R-:W-:Y:S01]  /*18780*/  ISETP.NE.AND P4, PT, R32, RZ, PT ;  /* 0x000000ff2000720c */ /* 0x000fe20003f85270 */
[----:B--2---:R-:W-:Y:S01]  /*18790*/  FMUL R32, R188, UR39 ;  /* 0x00000027bc207c20 */ /* 0x004fe20008400000 */
[----:B------:R-:W-:Y:S01]  /*187a0*/  P2R R64, PR, RZ, 0x20 ;  /* 0x00000020ff407803 */ /* 0x000fe20000000000 */
[----:B------:R-:W2:Y:S03]  /*187b0*/  LDL.LU R188, [R1+0x94] ;  /* 0x0000940001bc7983 */ /* 0x000ea60000300800 */
[----:B------:R-:W-:Y:S01]  /*187c0*/  F2FP.SATFINITE.E4M3.F32.PACK_AB_MERGE_C R39, RZ, R32, RZ ;  /* 0x00000020ff27723e */ /* 0x000fe200048070ff */
[----:B------:R-:W3:Y:S04]  /*187d0*/  LDL.LU R187, [R1+0x98] ;  /* 0x0000980001bb7983 */ /* 0x000ee80000300800 */
        /* <DEDUP_REMOVED lines=13> */
[----:B------:R-:W0:Y:S08]  /*188b0*/  @!P1 LDC.64 R30, c[0x0][0x5c0] ;  /* 0x00017000ff1e9b82 */ /* 0x000e300000000a00 */
[----:B------:R-:W1:Y:S01]  /*188c0*/  @!P0 LDC.64 R32, c[0x0][0x5c0] ;  /* 0x00017000ff208b82 */ /* 0x000e620000000a00 */
[----:B------:R-:W-:Y:S01]  /*188d0*/  F2FP.SATFINITE.E4M3.F32.PACK_AB_MERGE_C R41, RZ, R38, RZ ;  /* 0x00000026ff29723e */ /* 0x000fe200048070ff */
[----:B----4-:R-:W-:-:S02]  /*188e0*/  FMUL R38, R186, UR39 ;  /* 0x00000027ba267c20 */ /* 0x010fc40008400000 */
[----:B------:R-:W4:Y:S04]  /*188f0*/  LDL.LU R186, [R1+0x9c] ;  /* 0x00009c0001ba7983 */ /* 0x000f280000300800 */
[----:B------:R-:W4:Y:S01]  /*18900*/  LDL.LU R189, [R1+0xa0] ;  /* 0x0000a00001bd7983 */ /* 0x000f220000300800 */
[----:B0-----:R-:W-:-:S05]  /*18910*/  @!P1 IADD3 R30, P2, R26, R30, RZ ;  /* 0x0000001e1a1e9210 */ /* 0x001fca0007f5e0ff */
[----:B------:R-:W-:-:S05]  /*18920*/  @!P1 IMAD.X R31, R44, 0x1, R31, P2 ;  /* 0x000000012c1f9824 */ /* 0x000fca00010e061f */
[----:B------:R0:W-:Y:S01]  /*18930*/  @!P1 STG.E.U8 desc[UR44][R30.64+0x30], R39 ;  /* 0x000030271e009986 */ /* 0x0001e2000c10112c */
[----:B-1----:R-:W-:-:S05]  /*18940*/  @!P0 IADD3 R32, P1, R26, R32, RZ ;  /* 0x000000201a208210 */ /* 0x002fca0007f3e0ff */
[----:B------:R-:W-:Y:S02]  /*18950*/  @!P0 IMAD.X R33, R44, 0x1, R33, P1 ;  /* 0x000000012c218824 */ /* 0x000fe400008e0621 */
[----:B0-----:R-:W-:Y:S02]  /*18960*/  FMUL R30, R185, UR39 ;  /* 0x00000027b91e7c20 */ /* 0x001fe40008400000 */
[----:B------:R-:W4:Y:S04]  /*18970*/  LDL.LU R185, [R1+0xa4] ;  /* 0x0000a40001b97983 */ /* 0x000f280000300800 */
[----:B------:R0:W-:Y:S02]  /*18980*/  @!P0 STG.E.U8 desc[UR44][R32.64+0x31], R41 ;  /* 0x0000312920008986 */ /* 0x0001e4000c10112c */
[----:B0-----:R-:W-:-:S02]  /*18990*/  FMUL R32, R184, UR39 ;  /* 0x00000027b8207c20 */ /* 0x001fc40008400000 */
[----:B------:R-:W4:Y:S01]  /*189a0*/  LDL.LU R184, [R1+0xa8] ;  /* 0x0000a80001b87983 */ /* 0x000f220000300800 */
[----:B------:R-:W-:Y:S02]  /*189b0*/  ISETP.LT.OR P0, PT, R45, 0x39, !P3 ;  /* 0x000000392d00780c */ /* 0x000fe40005f01670 */
[----:B------:R-:W-:-:S11]  /*189c0*/  F2FP.SATFINITE.E4M3.F32.PACK_AB_MERGE_C R39, RZ, R30, RZ ;  /* 0x0000001eff27723e */ /* 0x000fd600048070ff */
[----:B------:R-:W0:Y:S01]  /*189d0*/  @!P0 LDC.64 R30, c[0x0][0x5c0] ;  /* 0x00017000ff1e8b82 */ /* 0x000e220000000a00 */
[----:B------:R-:W-:Y:S02]  /*189e0*/  ISETP.NE.AND P1, PT, R43, RZ, PT ;  /* 0x000000ff2b00720c */ /* 0x000fe40003f25270 */
[----:B------:R-:W-:Y:S02]  /*189f0*/  F2FP.SATFINITE.E4M3.F32.PACK_AB_MERGE_C R43, RZ, R38, RZ ;  /* 0x00000026ff2b723e */ /* 0x000fe400048070ff */
[----:B------:R-:W-:-:S03]  /*18a00*/  F2FP.SATFINITE.E4M3.F32.PACK_AB_MERGE_C R33, RZ, R32, RZ ;  /* 0x00000020ff21723e */ /* 0x000fc600048070ff */
[----:B------:R1:W-:Y:S04]  /*18a10*/  @!P5 STG.E.U8 desc[UR44][R28.64+0x30], R43 ;  /* 0x0000302b1c00d986 */ /* 0x0003e8000c10112c */
[----:B------:R2:W-:Y:S01]  /*18a20*/  @!P4 STG.E.U8 desc[UR44][R22.64+0x31], R39 ;  /* 0x000031271600c986 */ /* 0x0005e2000c10112c */
[----:B0-----:R-:W-:-:S05]  /*18a30*/  @!P0 IADD3 R30, P2, R26, R30, RZ ;  /* 0x0000001e1a1e8210 */ /* 0x001fca0007f5e0ff */
[----:B------:R-:W-:-:S05]  /*18a40*/  @!P0 IMAD.X R31, R44, 0x1, R31, P2 ;  /* 0x000000012c1f8824 */ /* 0x000fca00010e061f */
[----:B------:R0:W-:Y:S01]  /*18a50*/  @!P0 STG.E.U8 desc[UR44][R30.64+0x38], R33 ;  /* 0x000038211e008986 */ /* 0x0001e2000c10112c */
[----:B------:R-:W-:-:S13]  /*18a60*/  ISETP.LT.OR P0, PT, R45, 0x3a, !P3 ;  /* 0x0000003a2d00780c */ /* 0x000fda0005f01670 */
[----:B-1----:R-:W1:Y:S02]  /*18a70*/  @!P0 LDC.64 R28, c[0x0][0x5c0] ;  /* 0x00017000ff1c8b82 */ /* 0x002e640000000a00 */
[----:B-1----:R-:W-:-:S05]  /*18a80*/  @!P0 IADD3 R28, P2, R26, R28, RZ ;  /* 0x0000001c1a1c8210 */ /* 0x002fca0007f5e0ff */
[----:B------:R-:W-:Y:S02]  /*18a90*/  @!P0 IMAD.X R29, R44, 0x1, R29, P2 ;  /* 0x000000012c1d8824 */ /* 0x000fe400010e061d */
[----:B--2---:R-:W-:Y:S02]  /*18aa0*/  FMUL R22, R188, UR39 ;  /* 0x00000027bc167c20 */ /* 0x004fe40008400000 */
[----:B------:R-:W2:Y:S03]  /*18ab0*/  LDL.LU R188, [R1+0xac] ;  /* 0x0000ac0001bc7983 */ /* 0x000ea60000300800 */
[----:B------:R-:W-:Y:S01]  /*18ac0*/  F2FP.SATFINITE.E4M3.F32.PACK_AB_MERGE_C R23, RZ, R22, RZ ;  /* 0x00000016ff17723e */ /* 0x000fe200048070ff */
[----:B---3--:R-:W-:Y:S02]  /*18ad0*/  FMUL R22, R187, UR39 ;  /* 0x00000027bb167c20 */ /* 0x008fe40008400000 */
[----:B------:R-:W3:Y:S03]  /*18ae0*/  LDL.LU R187, [R1+0xb0] ;  /* 0x0000b00001bb7983 */ /* 0x000ee60000300800 */
[----:B------:R-:W-:Y:S01]  /*18af0*/  F2FP.SATFINITE.E4M3.F32.PACK_AB_MERGE_C R39, RZ, R22, RZ ;  /* 0x00000016ff27723e */ /* 0x000fe200048070ff */
[----:B------:R1:W-:Y:S01]  /*18b00*/  @!P0 STG.E.U8 desc[UR44][R28.64+0x39], R23 ;  /* 0x000039171c008986 */ /* 0x0003e2000c10112c */
[----:B----4-:R-:W-:-:S03]  /*18b10*/  FMUL R22, R186, UR39 ;  /* 0x00000027ba167c20 */ /* 0x010fc60008400000 */
[----:B------:R-:W4:Y:S02]  /*18b20*/  LDL.LU R186, [R1+0xb4] ;  /* 0x0000b40001ba7983 */ /* 0x000f240000300800 */
[----:B0-----:R-:W-:Y:S01]  /*18b30*/  F2FP.SATFINITE.E4M3.F32.PACK_AB_MERGE_C R31, RZ, R22, RZ ;  /* 0x00000016ff1f723e */ /* 0x001fe200048070ff */
[----:B------:R-:W-:-:S05]  /*18b40*/  FMUL R22, R189, UR39 ;  /* 0x00000027bd167c20 */ /* 0x000fca0008400000 */
[----:B------:R-:W-:Y:S01]  /*18b50*/  F2FP.SATFINITE.E4M3.F32.PACK_AB_MERGE_C R33, RZ, R22, RZ ;  /* 0x00000016ff21723e */ /* 0x000fe200048070ff */
[----:B------:R-:W-:Y:S02]  /*18b60*/  FMUL R22, R185, UR39 ;  /* 0x00000027b9167c20 */ /* 0x000fe40008400000 */
[----:B------:R-:W4:Y:S03]  /*18b70*/  LDL.LU R185, [R1+0xb8] ;  /* 0x0000b80001b97983 */ /* 0x000f260000300800 */
[----:B-1----:R-:W-:Y:S01]  /*18b80*/  F2FP.SATFINITE.E4M3.F32.PACK_AB_MERGE_C R23, RZ, R22, RZ ;  /* 0x00000016ff17723e */ /* 0x002fe200048070ff */
[----:B------:R-:W4:Y:S01]  /*18b90*/  LDL.LU R189, [R1+0xbc] ;  /* 0x0000bc0001bd7983 */ /* 0x000f220000300800 */
[----:B------:R-:W-:-:S03]  /*18ba0*/  FMUL R22, R184, UR39 ;  /* 0x00000027b8167c20 */ /* 0x000fc60008400000 */
[----:B------:R-:W4:Y:S01]  /*18bb0*/  LDL.LU R184, [R1+0xc0] ;  /* 0x0000c00001b87983 */ /* 0x000f220000300800 */
[----:B------:R-:W-:Y:S02]  /*18bc0*/  ISETP.NE.AND P5, PT, R68, RZ, PT ;  /* 0x000000ff4400720c */ /* 0x000fe40003fa5270 */
[----:B------:R-:W-:Y:S02]  /*18bd0*/  ISETP.NE.AND P0, PT, R70, RZ, PT ;  /* 0x000000ff4600720c */ /* 0x000fe40003f05270 */
[----:B------:R-:W-:-:S09]  /*18be0*/  ISETP.NE.AND P6, PT, R65, RZ, PT ;  /* 0x000000ff4100720c */ /* 0x000fd20003fc5270 */
[----:B------:R-:W0:Y:S01]  /*18bf0*/  @!P5 LDC.64 R28, c[0x0][0x5c0] ;  /* 0x00017000ff1cdb82 */ /* 0x000e220000000a00 */
[----:B------:R-:W-:Y:S02]  /*18c00*/  P2R R30, PR, RZ, 0x1 ;  /* 0x00000001ff1e7803 */ /* 0x000fe40000000000 */
[----:B------:R-:W-:Y:S02]  /*18c10*/  ISETP.NE.AND P0, PT, R66, RZ, PT ;  /* 0x000000ff4200720c */ /* 0x000fe40003f05270 */
[----:B------:R-:W-:Y:S02]  /*18c20*/  P2R R32, PR, RZ, 0x8 ;  /* 0x00000008ff207803 */ /* 0x000fe40000000000 */
[----:B------:R-:W-:Y:S01]  /*18c30*/  ISETP.NE.AND P3, PT, R69, RZ, PT ;  /* 0x000000ff4500720c */ /* 0x000fe20003f65270 */
[----:B------:R0:W-:Y:S04]  /*18c40*/  @!P1 STG.E.U8 desc[UR44][R20.64+0x38], R39 ;  /* 0x0000382714009986 */ /* 0x0001e8000c10112c */
[----:B------:R-:W-:Y:S04]  /*18c50*/  @!P6 STG.E.U8 desc[UR44][R18.64+0x39], R31 ;  /* 0x0000391f1200e986 */ /* 0x000fe8000c10112c */
[----:B------:R1:W-:Y:S01]  /*18c60*/  @!P0 STG.E.U8 desc[UR44][R16.64+0x30], R33 ;  /* 0x0000302110008986 */ /* 0x0003e2000c10112c */
[----:B0-----:R-:W-:-:S05]  /*18c70*/  @!P5 IADD3 R20, P0, R47, R28, RZ ;  /* 0x0000001c2f14d210 */ /* 0x001fca0007f1e0ff */
[----:B------:R-:W-:Y:S02]  /*18c80*/  @!P5 IMAD.X R21, R40, 0x1, R29, P0 ;  /* 0x000000012815d824 */ /* 0x000fe400000e061d */
[----:B------:R-:W1:Y:S01]  /*18c90*/  @!P3 LDC.64 R28, c[0x0][0x5c0] ;  /* 0x00017000ff1cbb82 */ /* 0x000e620000000a00 */
[----:B------:R-:W-:-:S13]  /*18ca0*/  ISETP.NE.AND P4, PT, R67, RZ, PT ;  /* 0x000000ff4300720c */ /* 0x000fda0003f85270 */
[----:B------:R3:W-:Y:S01]  /*18cb0*/  @!P4 STG.E.U8 desc[UR44][R14.64+0x31], R23 ;  /* 0x000031170e00c986 */ /* 0x0007e2000c10112c */
[----:B-1----:R-:W-:-:S05]  /*18cc0*/  @!P3 IADD3 R16, P0, R49, R28, RZ ;  /* 0x0000001c3110b210 */ /* 0x002fca0007f1e0ff */
[----:B------:R-:W-:Y:S01]  /*18cd0*/  @!P3 IMAD.X R17, R42, 0x1, R29, P0 ;  /* 0x000000012a11b824 */ /* 0x000fe200000e061d */
[----:B------:R-:W-:Y:S02]  /*18ce0*/  ISETP.NE.AND P0, PT, R30, RZ, PT ;  /* 0x000000ff1e00720c */ /* 0x000fe40003f05270 */
[----:B------:R-:W-:Y:S02]  /*18cf0*/  ISETP.NE.AND P2, PT, R71, RZ, PT ;  /* 0x000000ff4700720c */ /* 0x000fe40003f45270 */
[----:B------:R-:W-:-:S05]  /*18d00*/  F2FP.SATFINITE.E4M3.F32.PACK_AB_MERGE_C R19, RZ, R22, RZ ;  /* 0x00000016ff13723e */ /* 0x000fca00048070ff */
[----:B------:R0:W-:Y:S01]  /*18d10*/  @!P5 STG.E.U8 desc[UR44][R20.64+0x30], R19 ;  /* 0x000030131400d986 */ /* 0x0001e2000c10112c */
[----:B--2---:R-:W-:-:S03]  /*18d20*/  FMUL R18, R188, UR39 ;  /* 0x00000027bc127c20 */ /* 0x004fc60008400000 */
[----:B------:R-:W2:Y:S01]  /*18d30*/  LDL.LU R188, [R1+0xc4] ;  /* 0x0000c40001bc7983 */ /* 0x000ea20000300800 */
[----:B---3--:R-:W-:-:S03]  /*18d40*/  FMUL R14, R187, UR39 ;  /* 0x00000027bb0e7c20 */ /* 0x008fc60008400000 */
[----:B------:R-:W3:Y:S02]  /*18d50*/  LDL.LU R187, [R1+0xc8] ;  /* 0x0000c80001bb7983 */ /* 0x000ee40000300800 */
[----:B------:R-:W-:Y:S02]  /*18d60*/  F2FP.SATFINITE.E4M3.F32.PACK_AB_MERGE_C R29, RZ, R14, RZ ;  /* 0x0000000eff1d723e */ /* 0x000fe400048070ff */
[----:B------:R-:W-:-:S05]  /*18d70*/  F2FP.SATFINITE.E4M3.F32.PACK_AB_MERGE_C R23, RZ, R18, RZ ;  /* 0x00000012ff17723e */ /* 0x000fca00048070ff */
[----:B------:R-:W-:Y:S04]  /*18d80*/  @!P3 STG.E.U8 desc[UR44][R16.64+0x31], R23 ;  /* 0x000031171000b986 */ /* 0x000fe8000c10112c */
[----:B------:R-:W-:Y:S01]  /*18d90*/  @!P0 STG.E.U8 desc[UR44][R12.64+0x38], R29 ;  /* 0x0000381d0c008986 */ /* 0x000fe2000c10112c */
[----:B----4-:R-:W-:-:S03]  /*18da0*/  FMUL R14, R186, UR39 ;  /* 0x00000027ba0e7c20 */ /* 0x010fc60008400000 */
[----:B------:R-:W4:Y:S02]  /*18db0*/  LDL.LU R186, [R1+0xcc] ;  /* 0x0000cc0001ba7983 */ /* 0x000f240000300800 */
[----:B0-----:R-:W-:-:S05]  /*18dc0*/  F2FP.SATFINITE.E4M3.F32.PACK_AB_MERGE_C R19, RZ, R14, RZ ;  /* 0x0000000eff13723e */ /* 0x001fca00048070ff */
[----:B------:R0:W-:Y:S01]  /*18dd0*/  @!P2 STG.E.U8 desc[UR44][R10.64+0x39], R19 ;  /* 0x000039130a00a986 */ /* 0x0001e2000c10112c */
[----:B------:R-:W-:-:S03]  /*18de0*/  FMUL R18, R185, UR39 ;  /* 0x00000027b9127c20 */ /* 0x000fc60008400000 */
[----:B------:R-:W4:Y:S01]  /*18df0*/  LDL.LU R185, [R1+0xd0] ;  /* 0x0000d00001b97983 */ /* 0x000f220000300800 */
[----:B0-----:R-:W-:-:S03]  /*18e00*/  FMUL R10, R184, UR39 ;  /* 0x00000027b80a7c20 */ /* 0x001fc60008400000 */
[----:B------:R-:W4:Y:S01]  /*18e10*/  LDL.LU R184, [R1+0xd4] ;  /* 0x0000d40001b87983 */ /* 0x000f220000300800 */
[----:B------:R-:W-:Y:S01]  /*18e20*/  ISETP.NE.AND P1, PT, R72, RZ, PT ;  /* 0x000000ff4800720c */ /* 0x000fe20003f25270 */
[----:B------:R-:W-:Y:S02]  /*18e30*/  FMUL R16, R189, UR39 ;  /* 0x00000027bd107c20 */ /* 0x000fe40008400000 */
[----:B------:R-:W4:Y:S01]  /*18e40*/  LDL.LU R189, [R1+0xd8] ;  /* 0x0000d80001bd7983 */ /* 0x000f220000300800 */
[----:B------:R-:W-:-:S09]  /*18e50*/  ISETP.NE.AND P6, PT, R73, RZ, PT ;  /* 0x000000ff4900720c */ /* 0x000fd20003fc5270 */
[----:B------:R-:W0:Y:S08]  /*18e60*/  @!P1 LDC.64 R14, c[0x0][0x5c0] ;  /* 0x00017000ff0e9b82 */ /* 0x000e300000000a00 */
[----:B------:R-:W1:Y:S01]  /*18e70*/  @!P6 LDC.64 R20, c[0x0][0x5c0] ;  /* 0x00017000ff14eb82 */ /* 0x000e620000000a00 */
[----:B------:R-:W-:Y:S02]  /*18e80*/  F2FP.SATFINITE.E4M3.F32.PACK_AB_MERGE_C R17, RZ, R18, RZ ;  /* 0x00000012ff11723e */ /* 0x000fe400048070ff */
[----:B0-----:R-:W-:-:S05]  /*18e90*/  @!P1 IADD3 R14, P2, R51, R14, RZ ;  /* 0x0000000e330e9210 */ /* 0x001fca0007f5e0ff */
[----:B------:R-:W-:-:S05]  /*18ea0*/  @!P1 IMAD.X R15, R46, 0x1, R15, P2 ;  /* 0x000000012e0f9824 */ /* 0x000fca00010e060f */
[----:B------:R3:W-:Y:S01]  /*18eb0*/  @!P1 STG.E.U8 desc[UR44][R14.64+0x38], R17 ;  /* 0x000038110e009986 */ /* 0x0007e2000c10112c */
[----:B-1----:R-:W-:Y:S02]  /*18ec0*/  @!P6 IADD3 R12, P1, R53, R20, RZ ;  /* 0x00000014350ce210 */ /* 0x002fe40007f3e0ff */
[----:B------:R-:W-:-:S03]  /*18ed0*/  F2FP.SATFINITE.E4M3.F32.PACK_AB_MERGE_C R19, RZ, R16, RZ ;  /* 0x00000010ff13723e */ /* 0x000fc600048070ff */
[----:B------:R-:W-:Y:S01]  /*18ee0*/  @!P6 IMAD.X R13, R48, 0x1, R21, P1 ;  /* 0x00000001300de824 */ /* 0x000fe200008e0615 */
[----:B------:R-:W-:-:S04]  /*18ef0*/  F2FP.SATFINITE.E4M3.F32.PACK_AB_MERGE_C R21, RZ, R10, RZ ;  /* 0x0000000aff15723e */ /* 0x000fc800048070ff */
[----:B------:R4:W-:Y:S01]  /*18f00*/  @!P6 STG.E.U8 desc[UR44][R12.64+0x39], R19 ;  /* 0x000039130c00e986 */ /* 0x0009e2000c10112c */
[----:B------:R-:W-:Y:S02]  /*18f10*/  ISETP.NE.AND P4, PT, R74, RZ, PT ;  /* 0x000000ff4a00720c */ /* 0x000fe40003f85270 */
[----:B------:R-:W-:-:S11]  /*18f20*/  ISETP.NE.AND P5, PT, R75, RZ, PT ;  /* 0x000000ff4b00720c */ /* 0x000fd60003fa5270 */
[----:B------:R-:W-:Y:S01]  /*18f30*/  @!P4 STG.E.U8 desc[UR44][R8.64+0x30], R21 ;  /* 0x000030150800c986 */ /* 0x000fe2000c10112c */
[----:B------:R-:W-:Y:S01]  /*18f40*/  ISETP.NE.AND P4, PT, R63, RZ, PT ;  /* 0x000000ff3f00720c */ /* 0x000fe20003f85270 */
[----:B--2---:R-:W-:Y:S02]  /*18f50*/  FMUL R10, R188, UR39 ;  /* 0x00000027bc0a7c20 */ /* 0x004fe40008400000 */
[----:B------:R-:W2:Y:S01]  /*18f60*/  LDL.LU R188, [R1+0xdc] ;  /* 0x0000dc0001bc7983 */ /* 0x000ea20000300800 */
[----:B---3--:R-:W-:-:S03]  /*18f70*/  FMUL R14, R187, UR39 ;  /* 0x00000027bb0e7c20 */ /* 0x008fc60008400000 */
[----:B------:R-:W3:Y:S01]  /*18f80*/  LDL.LU R187, [R1+0xe0] ;  /* 0x0000e00001bb7983 */ /* 0x000ee20000300800 */
[----:B------:R-:W-:-:S05]  /*18f90*/  F2FP.SATFINITE.E4M3.F32.PACK_AB_MERGE_C R15, RZ, R10, RZ ;  /* 0x0000000aff0f723e */ /* 0x000fca00048070ff */
[----:B------:R-:W0:Y:S01]  /*18fa0*/  @!P4 LDC.64 R10, c[0x0][0x5c0] ;  /* 0x00017000ff0acb82 */ /* 0x000e220000000a00 */
[----:B------:R1:W-:Y:S01]  /*18fb0*/  @!P5 STG.E.U8 desc[UR44][R6.64+0x31], R15 ;  /* 0x0000310f0600d986 */ /* 0x0003e2000c10112c */
[----:B----4-:R-:W-:-:S03]  /*18fc0*/  FMUL R12, R186, UR39 ;  /* 0x00000027ba0c7c20 */ /* 0x010fc60008400000 */
[----:B------:R-:W4:Y:S02]  /*18fd0*/  LDL.LU R186, [R1+0xe4] ;  /* 0x0000e40001ba7983 */ /* 0x000f240000300800 */
[----:B-1----:R-:W-:Y:S01]  /*18fe0*/  F2FP.SATFINITE.E4M3.F32.PACK_AB_MERGE_C R15, RZ, R12, RZ ;  /* 0x0000000cff0f723e */ /* 0x002fe200048070ff */
[----:B------:R-:W-:Y:S02]  /*18ff0*/  FMUL R6, R185, UR39 ;  /* 0x00000027b9067c20 */ /* 0x000fe40008400000 */
[----:B------:R-:W4:Y:S01]  /*19000*/  LDL.LU R185, [R1+0xe8] ;  /* 0x0000e80001b97983 */ /* 0x000f220000300800 */
[----:B------:R-:W-:-:S03]  /*19010*/  FMUL R12, R184, UR39 ;  /* 0x00000027b80c7c20 */ /* 0x000fc60008400000 */
[----:B------:R-:W4:Y:S01]  /*19020*/  LDL.LU R184, [R1+0xec] ;  /* 0x0000ec0001b87983 */ /* 0x000f220000300800 */
[----:B0-----:R-:W-:-:S05]  /*19030*/  @!P4 IADD3 R10, P5, R55, R10, RZ ;  /* 0x0000000a370ac210 */ /* 0x001fca0007fbe0ff */
[----:B------:R-:W-:Y:S01]  /*19040*/  @!P4 IMAD.X R11, R50, 0x1, R11, P5 ;  /* 0x00000001320bc824 */ /* 0x000fe200028e060b */
[----:B------:R-:W-:-:S13]  /*19050*/  ISETP.NE.AND P5, PT, R64, RZ, PT ;  /* 0x000000ff4000720c */ /* 0x000fda0003fa5270 */
[----:B------:R-:W0:Y:S01]  /*19060*/  @!P5 LDC.64 R16, c[0x0][0x5c0] ;  /* 0x00017000ff10db82 */ /* 0x000e220000000a00 */
[----:B------:R-:W-:Y:S02]  /*19070*/  ISETP.NE.AND P6, PT, R62, RZ, PT ;  /* 0x000000ff3e00720c */ /* 0x000fe40003fc5270 */
[----:B------:R-:W-:Y:S02]  /*19080*/  F2FP.SATFINITE.E4M3.F32.PACK_AB_MERGE_C R13, RZ, R14, RZ ;  /* 0x0000000eff0d723e */ /* 0x000fe400048070ff */
[----:B------:R-:W-:-:S03]  /*19090*/  ISETP.NE.AND P0, PT, R60, RZ, PT ;  /* 0x000000ff3c00720c */ /* 0x000fc60003f05270 */
[----:B------:R1:W-:Y:S10]  /*190a0*/  @!P4 STG.E.U8 desc[UR44][R10.64+0x30], R13 ;  /* 0x0000300d0a00c986 */ /* 0x0003f4000c10112c */
[----:B-1----:R-:W1:Y:S01]  /*190b0*/  @!P0 LDC.64 R10, c[0x0][0x5c0] ;  /* 0x00017000ff0a8b82 */ /* 0x002e620000000a00 */
[----:B0-----:R-:W-:-:S05]  /*190c0*/  @!P5 IADD3 R8, P4, R57, R16, RZ ;  /* 0x000000103908d210 */ /* 0x001fca0007f9e0ff */
[----:B------:R-:W-:Y:S01]  /*190d0*/  @!P5 IMAD.X R9, R52, 0x1, R17, P4 ;  /* 0x000000013409d824 */ /* 0x000fe200020e0611 */
[----:B------:R-:W-:Y:S02]  /*190e0*/  F2FP.SATFINITE.E4M3.F32.PACK_AB_MERGE_C R17, RZ, R6, RZ ;  /* 0x00000006ff11723e */ /* 0x000fe400048070ff */
[----:B------:R-:W0:Y:S02]  /*190f0*/  @!P6 LDC.64 R6, c[0x0][0x5c0] ;  /* 0x00017000ff06eb82 */ /* 0x000e240000000a00 */
[----:B------:R1:W-:Y:S01]  /*19100*/  @!P5 STG.E.U8 desc[UR44][R8.64+0x31], R15 ;  /* 0x0000310f0800d986 */ /* 0x0003e2000c10112c */
[----:B------:R-:W-:Y:S02]  /*19110*/  ISETP.NE.AND P5, PT, R59, RZ, PT ;  /* 0x000000ff3b00720c */ /* 0x000fe40003fa5270 */
[----:B------:R-:W-:-:S11]  /*19120*/  ISETP.NE.AND P4, PT, R58, RZ, PT ;  /* 0x000000ff3a00720c */ /* 0x000fd60003f85270 */
[----:B------:R-:W-:Y:S01]  /*19130*/  @!P5 STG.E.U8 desc[UR44][R4.64+0x38], R17 ;  /* 0x000038110400d986 */ /* 0x000fe2000c10112c */
[----:B0-----:R-:W-:-:S05]  /*19140*/  @!P6 IADD3 R6, P5, R37, R6, RZ ;  /* 0x000000062506e210 */ /* 0x001fca0007fbe0ff */
[----:B------:R-:W-:Y:S01]  /*19150*/  @!P6 IMAD.X R7, R36, 0x1, R7, P5 ;  /* 0x000000012407e824 */ /* 0x000fe200028e0607 */
[----:B-1----:R-:W-:-:S05]  /*19160*/  @!P0 IADD3 R10, P5, R35, R10, RZ ;  /* 0x0000000a230a8210 */ /* 0x002fca0007fbe0ff */
[----:B------:R-:W-:Y:S01]  /*19170*/  @!P0 IMAD.X R11, R34, 0x1, R11, P5 ;  /* 0x00000001220b8824 */ /* 0x000fe200028e060b */
[----:B------:R-:W-:Y:S02]  /*19180*/  ISETP.LT.OR P5, PT, R45, 0x31, !P4 ;  /* 0x000000312d00780c */ /* 0x000fe400067a1670 */
[----:B------:R-:W-:Y:S02]  /*19190*/  F2FP.SATFINITE.E4M3.F32.PACK_AB_MERGE_C R9, RZ, R12, RZ ;  /* 0x0000000cff09723e */ /* 0x000fe400048070ff */
[----:B------:R-:W-:-:S09]  /*191a0*/  ISETP.NE.AND P1, PT, R76, RZ, PT ;  /* 0x000000ff4c00720c */ /* 0x000fd20003f25270 */
[----:B------:R-:W0:Y:S04]  /*191b0*/  @!P5 LDC.64 R12, c[0x0][0x5c0] ;  /* 0x00017000ff0cdb82 */ /* 0x000e280000000a00 */
[----:B------:R1:W-:Y:S01]  /*191c0*/  @!P1 STG.E.U8 desc[UR44][R2.64+0x39], R9 ;  /* 0x0000390902009986 */ /* 0x0003e2000c10112c */
[----:B------:R-:W-:Y:S02]  /*191d0*/  @!P5 IMAD R8, R25, 0x180, RZ ;  /* 0x000001801908d824 */ /* 0x000fe400078e02ff */
[----:B-1----:R-:W-:Y:S02]  /*191e0*/  @!P5 IMAD.MOV.U32 R2, RZ, RZ, R26 ;  /* 0x000000ffff02d224 */ /* 0x002fe400078e001a */
[----:B------:R-:W-:Y:S02]  /*191f0*/  @!P5 IMAD.MOV.U32 R3, RZ, RZ, R44 ;  /* 0x000000ffff03d224 */ /* 0x000fe400078e002c */
[----:B------:R-:W-:-:S03]  /*19200*/  @!P5 IMAD.WIDE.U32 R4, R24, 0x180, R2 ;  /* 0x000001801804d825 */ /* 0x000fc600078e0002 */
[----:B0-----:R-:W-:-:S04]  /*19210*/  @!P5 IADD3 R4, P1, R4, R12, RZ ;  /* 0x0000000c0404d210 */ /* 0x001fc80007f3e0ff */
[----:B------:R-:W-:Y:S01]  /*19220*/  @!P5 IADD3.X R5, R13, R5, R8, P1, !PT ;  /* 0x000000050d05d210 */ /* 0x000fe20000ffe408 */
[----:B------:R-:W-:-:S05]  /*19230*/  FMUL R8, R189, UR39 ;  /* 0x00000027bd087c20 */ /* 0x000fca0008400000 */
[----:B------:R-:W-:-:S05]  /*19240*/  F2FP.SATFINITE.E4M3.F32.PACK_AB_MERGE_C R13, RZ, R8, RZ ;  /* 0x00000008ff0d723e */ /* 0x000fca00048070ff */
[----:B------:R3:W-:Y:S01]  /*19250*/  @!P6 STG.E.U8 desc[UR44][R6.64+0x38], R13 ;  /* 0x0000380d0600e986 */ /* 0x0007e2000c10112c */
[----:B------:R-:W-:-:S13]  /*19260*/  ISETP.LT.OR P6, PT, R45, 0x32, !P4 ;  /* 0x000000322d00780c */ /* 0x000fda00067c1670 */
[----:B------:R-:W0:Y:S01]  /*19270*/  @!P6 LDC.64 R14, c[0x0][0x5c0] ;  /* 0x00017000ff0eeb82 */ /* 0x000e220000000a00 */
[----:B------:R-:W-:Y:S02]  /*19280*/  @!P6 IMAD.MOV.U32 R2, RZ, RZ, R26 ;  /* 0x000000ffff02e224 */ /* 0x000fe400078e001a */
[----:B------:R-:W-:Y:S02]  /*19290*/  @!P6 IMAD.MOV.U32 R3, RZ, RZ, R44 ;  /* 0x000000ffff03e224 */ /* 0x000fe400078e002c */
[----:B------:R-:W-:-:S04]  /*192a0*/  @!P6 IMAD.WIDE.U32 R2, R24, 0x180, R2 ;  /* 0x000001801802e825 */ /* 0x000fc800078e0002 */
[----:B------:R-:W-:Y:S02]  /*192b0*/  @!P6 IMAD R8, R25, 0x180, RZ ;  /* 0x000001801908e824 */ /* 0x000fe400078e02ff */
[----:B---3--:R-:W-:Y:S01]  /*192c0*/  FMUL R6, R187, UR39 ;  /* 0x00000027bb067c20 */ /* 0x008fe20008400000 */
[----:B0-----:R-:W-:-:S04]  /*192d0*/  @!P6 IADD3 R2, P1, R2, R14, RZ ;  /* 0x0000000e0202e210 */ /* 0x001fc80007f3e0ff */
[----:B------:R-:W-:Y:S02]  /*192e0*/  F2FP.SATFINITE.E4M3.F32.PACK_AB_MERGE_C R13, RZ, R6, RZ ;  /* 0x00000006ff0d723e */ /* 0x000fe400048070ff */
[----:B------:R-:W-:Y:S01]  /*192f0*/  @!P6 IADD3.X R3, R15, R3, R8, P1, !PT ;  /* 0x000000030f03e210 */ /* 0x000fe20000ffe408 */
[----:B--2---:R-:W-:-:S05]  /*19300*/  FMUL R8, R188, UR39 ;  /* 0x00000027bc087c20 */ /* 0x004fca0008400000 */
        /* <DEDUP_REMOVED lines=29> */
.L_x_68:
[----:B------:R-:W-:Y:S05]  /*194e0*/  BSYNC B1 ;  /* 0x0000000000017941 */ /* 0x000fea0003800000 */
.L_x_67:
        /* <DEDUP_REMOVED lines=15> */
.L_x_70:
[----:B------:R-:W-:Y:S05]  /*195e0*/  BSYNC B1 ;  /* 0x0000000000017941 */ /* 0x000fea0003800000 */
.L_x_69:
[----:B------:R-:W2:Y:S04]  /*195f0*/  LDL.LU R14, [R1+0xf0] ;  /* 0x0000f000010e7983 */ /* 0x000ea80000300800 */
[----:B------:R-:W3:Y:S04]  /*19600*/  LDL.LU R11, [R1+0xf4] ;  /* 0x0000f400010b7983 */ /* 0x000ee80000300800 */
[----:B------:R-:W4:Y:S04]  /*19610*/  LDL.LU R13, [R1+0xf8] ;  /* 0x0000f800010d7983 */ /* 0x000f280000300800 */
[----:B------:R-:W4:Y:S01]  /*19620*/  LDL.LU R12, [R1+0xfc] ;  /* 0x0000fc00010c7983 */ /* 0x000f220000300800 */
[----:B------:R-:W-:Y:S01]  /*19630*/  ISETP.LT.OR P6, PT, R45, 0x39, !P4 ;  /* 0x000000392d00780c */ /* 0x000fe200067c1670 */
[----:B------:R-:W-:Y:S01]  /*19640*/  BSSY B1, `(.L_x_71) ;  /* 0x000002a000017945 */ /* 0x000fe20003800000 */
[----:B------:R-:W-:-:S11]  /*19650*/  P2R R10, PR, RZ, 0x1 ;  /* 0x00000001ff0a7803 */ /* 0x000fd60000000000 */
[----:B-1----:R-:W1:Y:S01]  /*19660*/  @!P6 LDC.64 R6, c[0x0][0x5c0] ;  /* 0x00017000ff06eb82 */ /* 0x002e620000000a00 */
[----:B0-----:R-:W-:Y:S02]  /*19670*/  @!P6 IMAD.MOV.U32 R2, RZ, RZ, R26 ;  /* 0x000000ffff02e224 */ /* 0x001fe400078e001a */
[----:B------:R-:W-:Y:S02]  /*19680*/  @!P6 IMAD.MOV.U32 R3, RZ, RZ, R44 ;  /* 0x000000ffff03e224 */ /* 0x000fe400078e002c */
[----:B------:R-:W-:Y:S02]  /*19690*/  @!P6 IMAD R4, R25, 0x180, RZ ;  /* 0x000001801904e824 */ /* 0x000fe400078e02ff */
[----:B------:R-:W-:-:S03]  /*196a0*/  @!P6 IMAD.WIDE.U32 R2, R24, 0x180, R2 ;  /* 0x000001801802e825 */ /* 0x000fc600078e0002 */
[----:B-1----:R-:W-:-:S04]  /*196b0*/  @!P6 IADD3 R2, P5, R2, R6, RZ ;  /* 0x000000060202e210 */ /* 0x002fc80007fbe0ff */
        /* <DEDUP_REMOVED lines=34> */
.L_x_72:
[----:B------:R-:W-:Y:S05]  /*198e0*/  BSYNC B1 ;  /* 0x0000000000017941 */ /* 0x000fea0003800000 */
.L_x_71:
        /* <DEDUP_REMOVED lines=15> */
.L_x_74:
[----:B------:R-:W-:Y:S05]  /*199e0*/  BSYNC B1 ;  /* 0x0000000000017941 */ /* 0x000fea0003800000 */
.L_x_73:
[----:B------:R-:W-:Y:S01]  /*199f0*/  P2R R63, PR, RZ, 0x10 ;  /* 0x00000010ff3f7803 */ /* 0x000fe20000000000 */
[----:B------:R-:W2:Y:S01]  /*19a00*/  LDL.LU R184, [R1+0x100] ;  /* 0x0001000001b87983 */ /* 0x000ea20000300800 */
[----:B------:R-:W-:Y:S02]  /*19a10*/  LOP3.LUT P4, RZ, R229, 0x200, RZ, 0xc0, !PT ;  /* 0x00000200e5ff7812 */ /* 0x000fe4000788c0ff */
[----:B01----:R-:W-:Y:S01]  /*19a20*/  P2R R2, PR, RZ, 0x8 ;  /* 0x00000008ff027803 */ /* 0x003fe20000000000 */
[----:B------:R-:W-:Y:S01]  /*19a30*/  IMAD.U32 R41, RZ, RZ, UR8 ;  /* 0x00000008ff297e24 */ /* 0x000fe2000f8e00ff */
[----:B------:R-:W-:Y:S01]  /*19a40*/  ISETP.LT.OR P3, PT, R45, 0x41, !P4 ;  /* 0x000000412d00780c */ /* 0x000fe20006761670 */
[----:B------:R-:W-:Y:S01]  /*19a50*/  IMAD.U32 R31, RZ, RZ, UR7 ;  /* 0x00000007ff1f7e24 */ /* 0x000fe2000f8e00ff */
[----:B------:R-:W3:Y:S11]  /*19a60*/  LDL.LU R187, [R1+0x104] ;  /* 0x0001040001bb7983 */ /* 0x000ef60000300800 */
[----:B------:R-:W0:Y:S01]  /*19a70*/  @!P3 LDC.64 R28, c[0x0][0x5c0] ;  /* 0x00017000ff1cbb82 */ /* 0x000e220000000a00 */
[----:B------:R-:W-:Y:S01]  /*19a80*/  P2R R30, PR, RZ, 0x8 ;  /* 0x00000008ff1e7803 */ /* 0x000fe20000000000 */
[----:B------:R-:W-:Y:S01]  /*19a90*/  IMAD.U32 R43, RZ, RZ, UR8 ;  /* 0x00000008ff2b7e24 */ /* 0x000fe2000f8e00ff */
[----:B------:R-:W4:Y:S01]  /*19aa0*/  LDL.LU R186, [R1+0x108] ;  /* 0x0001080001ba7983 */ /* 0x000f220000300800 */
[----:B------:R-:W-:-:S02]  /*19ab0*/  IMAD.U32 R47, RZ, RZ, UR8 ;  /* 0x00000008ff2f7e24 */ /* 0x000fc4000f8e00ff */
[----:B------:R-:W-:Y:S01]  /*19ac0*/  IMAD.U32 R49, RZ, RZ, UR8 ;  /* 0x00000008ff317e24 */ /* 0x000fe2000f8e00ff */
[----:B------:R-:W4:Y:S01]  /*19ad0*/  LDL.LU R185, [R1+0x10c] ;  /* 0x00010c0001b97983 */ /* 0x000f220000300800 */
[----:B------:R-:W-:Y:S02]  /*19ae0*/  IMAD.U32 R51, RZ, RZ, UR8 ;  /* 0x00000008ff337e24 */ /* 0x000fe4000f8e00ff */
[----:B------:R-:W-:Y:S01]  /*19af0*/  IMAD.U32 R53, RZ, RZ, UR8 ;  /* 0x00000008ff357e24 */ /* 0x000fe2000f8e00ff */
[----:B------:R-:W4:Y:S01]  /*19b00*/  LDL.LU R188, [R1+0x110] ;  /* 0x0001100001bc7983 */ /* 0x000f220000300800 */
        /* <DEDUP_REMOVED lines=35> */
[----:B------:R-:W-:Y:S02]  /*19d40*/  ISETP.LT.OR P4, PT, R45, 0x4a, !P0 ;  /* 0x0000004a2d00780c */ /* 0x000fe40004781670 */
[----:B------:R-:W-:Y:S02]  /*19d50*/  LOP3.LUT P6, RZ, R229, 0x10000, RZ, 0xc0, !PT ;  /* 0x00010000e5ff7812 */ /* 0x000fe400078cc0ff */
        /* <DEDUP_REMOVED lines=38> */
[----:B------:R-:W-:Y:S02]  /*19fc0*/  P2R R61, PR, RZ, 0x10 ;  /* 0x00000010ff3d7803 */ /* 0x000fe40000000000 */
[----:B------:R-:W-:-:S07]  /*19fd0*/  P2R R60, PR, RZ, 0x20 ;  /* 0x00000020ff3c7803 */ /* 0x000fce0000000000 */
        /* <DEDUP_REMOVED lines=15> */
[----:B------:R-:W-:Y:S01]  /*1a0d0*/  ISETP.NE.AND P4, PT, R32, RZ, PT ;  /* 0x000000ff2000720c */ /* 0x000fe20003f85270 */
[----:B--2---:R-:W-:Y:S01]  /*1a0e0*/  FMUL R32, R184, UR39 ;  /* 0x00000027b8207c20 */ /* 0x004fe20008400000 */
[----:B------:R-:W-:Y:S01]  /*1a0f0*/  @!P2 IADD3 R57, P1, P6, R57, UR10, R26 ;  /* 0x0000000a3939ac10 */ /* 0x000fe2000fe3e01a */
[----:B------:R-:W2:Y:S03]  /*1a100*/  LDL.LU R184, [R1+0x114] ;  /* 0x0001140001b87983 */ /* 0x000ea60000300800 */
[----:B------:R-:W-:Y:S02]  /*1a110*/  @!P2 IADD3.X R52, R31, UR9, R44, P1, P6 ;  /* 0x000000091f34ac10 */ /* 0x000fe40008fec42c */
[----:B------:R-:W-:-:S13]  /*1a120*/  ISETP.LT.OR P6, PT, R45, 0x41, !P3 ;  /* 0x000000412d00780c */ /* 0x000fda0005fc1670 */
[----:B------:R-:W0:Y:S01]  /*1a130*/  @!P6 LDC.64 R30, c[0x0][0x5c0] ;  /* 0x00017000ff1eeb82 */ /* 0x000e220000000a00 */
[----:B------:R-:W-:Y:S02]  /*1a140*/  ISETP.NE.AND P2, PT, R37, RZ, PT ;  /* 0x000000ff2500720c */ /* 0x000fe40003f45270 */
[----:B------:R-:W-:Y:S02]  /*1a150*/  F2FP.SATFINITE.E4M3.F32.PACK_AB_MERGE_C R35, RZ, R32, RZ ;  /* 0x00000020ff23723e */ /* 0x000fe400048070ff */
[----:B------:R-:W-:Y:S02]  /*1a160*/  P2R R54, PR, RZ, 0x4 ;  /* 0x00000004ff367803 */ /* 0x000fe40000000000 */
[----:B------:R-:W-:Y:S01]  /*1a170*/  ISETP.NE.AND P2, PT, R34, RZ, PT ;  /* 0x000000ff2200720c */ /* 0x000fe20003f45270 */
[----:B---3--:R-:W-:Y:S02]  /*1a180*/  FMUL R34, R187, UR39 ;  /* 0x00000027bb227c20 */ /* 0x008fe40008400000 */
[----:B------:R-:W3:Y:S01]  /*1a190*/  LDL.LU R187, [R1+0x118] ;  /* 0x0001180001bb7983 */ /* 0x000ee20000300800 */
[----:B0-----:R-:W-:-:S05]  /*1a1a0*/  @!P6 IADD3 R30, P0, R26, R30, RZ ;  /* 0x0000001e1a1ee210 */ /* 0x001fca0007f1e0ff */
[----:B------:R-:W-:-:S05]  /*1a1b0*/  @!P6 IMAD.X R31, R44, 0x1, R31, P0 ;  /* 0x000000012c1fe824 */ /* 0x000fca00000e061f */
[----:B------:R0:W-:Y:S01]  /*1a1c0*/  @!P6 STG.E.U8 desc[UR44][R30.64+0x40], R35 ;  /* 0x000040231e00e986 */ /* 0x0001e2000c10112c */
[----:B------:R-:W-:Y:S02]  /*1a1d0*/  ISETP.LT.OR P6, PT, R45, 0x42, !P3 ;  /* 0x000000422d00780c */ /* 0x000fe40005fc1670 */
[----:B------:R-:W-:Y:S01]  /*1a1e0*/  F2FP.SATFINITE.E4M3.F32.PACK_AB_MERGE_C R37, RZ, R34, RZ ;  /* 0x00000022ff25723e */ /* 0x000fe200048070ff */
[----:B----4-:R-:W-:Y:S02]  /*1a1f0*/  FMUL R34, R186, UR39 ;  /* 0x00000027ba227c20 */ /* 0x010fe40008400000 */
[----:B------:R-:W4:Y:S04]  /*1a200*/  LDL.LU R186, [R1+0x11c] ;  /* 0x00011c0001ba7983 */ /* 0x000f280000300800 */
[----:B------:R-:W4:Y:S04]  /*1a210*/  LDL.LU R189, [R1+0x120] ;  /* 0x0001200001bd7983 */ /* 0x000f280000300800 */
[----:B------:R-:W1:Y:S01]  /*1a220*/  @!P6 LDC.64 R32, c[0x0][0x5c0] ;  /* 0x00017000ff20eb82 */ /* 0x000e620000000a00 */
[----:B0-----:R-:W-:-:S02]  /*1a230*/  FMUL R30, R185, UR39 ;  /* 0x00000027b91e7c20 */ /* 0x001fc40008400000 */
[----:B------:R-:W4:Y:S01]  /*1a240*/  LDL.LU R185, [R1+0x124] ;  /* 0x0001240001b97983 */ /* 0x000f220000300800 */
[----:B------:R-:W-:Y:S02]  /*1a250*/  F2FP.SATFINITE.E4M3.F32.PACK_AB_MERGE_C R39, RZ, R34, RZ ;  /* 0x00000022ff27723e */ /* 0x000fe400048070ff */
[----:B------:R-:W-:Y:S02]  /*1a260*/  F2FP.SATFINITE.E4M3.F32.PACK_AB_MERGE_C R35, RZ, R30, RZ ;  /* 0x0000001eff23723e */ /* 0x000fe400048070ff */
[----:B-1----:R-:W-:-:S05]  /*1a270*/  @!P6 IADD3 R32, P0, R26, R32, RZ ;  /* 0x000000201a20e210 */ /* 0x002fca0007f1e0ff */
[----:B------:R-:W-:-:S05]  /*1a280*/  @!P6 IMAD.X R33, R44, 0x1, R33, P0 ;  /* 0x000000012c21e824 */ /* 0x000fca00000e0621 */
[----:B------:R0:W-:Y:S04]  /*1a290*/  @!P6 STG.E.U8 desc[UR44][R32.64+0x41], R37 ;  /* 0x000041252000e986 */ /* 0x0001e8000c10112c */
[----:B------:R-:W-:Y:S04]  /*1a2a0*/  @!P5 STG.E.U8 desc[UR44][R28.64+0x40], R39 ;  /* 0x000040271c00d986 */ /* 0x000fe8000c10112c */
[----:B------:R2:W-:Y:S01]  /*1a2b0*/  @!P4 STG.E.U8 desc[UR44][R22.64+0x41], R35 ;  /* 0x000041231600c986 */ /* 0x0005e2000c10112c */
[----:B0-----:R-:W-:-:S03]  /*1a2c0*/  FMUL R32, R188, UR39 ;  /* 0x00000027bc207c20 */ /* 0x001fc60008400000 */
[----:B------:R-:W4:Y:S01]  /*1a2d0*/  LDL.LU R188, [R1+0x128] ;  /* 0x0001280001bc7983 */ /* 0x000f220000300800 */
[----:B--2---:R-:W-:-:S03]  /*1a2e0*/  FMUL R22, R184, UR39 ;  /* 0x00000027b8167c20 */ /* 0x004fc60008400000 */
[----:B------:R-:W2:Y:S01]  /*1a2f0*/  LDL.LU R184, [R1+0x12c] ;  /* 0x00012c0001b87983 */ /* 0x000ea20000300800 */
[C---:B------:R-:W-:Y:S02]  /*1a300*/  ISETP.LT.OR P6, PT, R45.reuse, 0x49, !P3 ;  /* 0x000000492d00780c */ /* 0x040fe40005fc1670 */
[----:B------:R-:W-:-:S11]  /*1a310*/  ISETP.LT.OR P3, PT, R45, 0x4a, !P3 ;  /* 0x0000004a2d00780c */ /* 0x000fd60005f61670 */
[----:B------:R-:W0:Y:S01]  /*1a320*/  @!P6 LDC.64 R30, c[0x0][0x5c0] ;  /* 0x00017000ff1eeb82 */ /* 0x000e220000000a00 */
[----:B------:R-:W-:-:S07]  /*1a330*/  F2FP.SATFINITE.E4M3.F32.PACK_AB_MERGE_C R23, RZ, R22, RZ ;  /* 0x00000016ff17723e */ /* 0x000fce00048070ff */
[----:B------:R-:W1:Y:S01]  /*1a340*/  @!P3 LDC.64 R28, c[0x0][0x5c0] ;  /* 0x00017000ff1cbb82 */ /* 0x000e620000000a00 */
[----:B---3--:R-:W-:Y:S02]  /*1a350*/  FMUL R22, R187, UR39 ;  /* 0x00000027bb167c20 */ /* 0x008fe40008400000 */
[----:B------:R-:W3:Y:S03]  /*1a360*/  LDL.LU R187, [R1+0x130] ;  /* 0x0001300001bb7983 */ /* 0x000ee60000300800 */
[----:B------:R-:W-:Y:S02]  /*1a370*/  F2FP.SATFINITE.E4M3.F32.PACK_AB_MERGE_C R35, RZ, R22, RZ ;  /* 0x00000016ff23723e */ /* 0x000fe400048070ff */
[----:B------:R-:W-:Y:S02]  /*1a380*/  F2FP.SATFINITE.E4M3.F32.PACK_AB_MERGE_C R33, RZ, R32, RZ ;  /* 0x00000020ff21723e */ /* 0x000fe400048070ff */
[----:B0-----:R-:W-:-:S05]  /*1a390*/  @!P6 IADD3 R30, P4, R26, R30, RZ ;  /* 0x0000001e1a1ee210 */ /* 0x001fca0007f9e0ff */
[----:B------:R-:W-:Y:S02]  /*1a3a0*/  @!P6 IMAD.X R31, R44, 0x1, R31, P4 ;  /* 0x000000012c1fe824 */ /* 0x000fe400020e061f */
[----:B----4-:R-:W-:Y:S02]  /*1a3b0*/  FMUL R22, R186, UR39 ;  /* 0x00000027ba167c20 */ /* 0x010fe40008400000 */
[----:B------:R-:W4:Y:S04]  /*1a3c0*/  LDL.LU R186, [R1+0x134] ;  /* 0x0001340001ba7983 */ /* 0x000f280000300800 */
[----:B------:R0:W-:Y:S01]  /*1a3d0*/  @!P6 STG.E.U8 desc[UR44][R30.64+0x48], R33 ;  /* 0x000048211e00e986 */ /* 0x0001e2000c10112c */
[----:B-1----:R-:W-:Y:S02]  /*1a3e0*/  @!P3 IADD3 R28, P6, R26, R28, RZ ;  /* 0x0000001c1a1cb210 */ /* 0x002fe40007fde0ff */
[----:B0-----:R-:W-:Y:S01]  /*1a3f0*/  F2FP.SATFINITE.E4M3.F32.PACK_AB_MERGE_C R31, RZ, R22, RZ ;  /* 0x00000016ff1f723e */ /* 0x001fe200048070ff */
[----:B------:R-:W-:-:S05]  /*1a400*/  FMUL R22, R189, UR39 ;  /* 0x00000027bd167c20 */ /* 0x000fca0008400000 */
[----:B------:R-:W-:Y:S01]  /*1a410*/  F2FP.SATFINITE.E4M3.F32.PACK_AB_MERGE_C R33, RZ, R22, RZ ;  /* 0x00000016ff21723e */ /* 0x000fe200048070ff */
[----:B------:R-:W-:Y:S02]  /*1a420*/  FMUL R22, R185, UR39 ;  /* 0x00000027b9167c20 */ /* 0x000fe40008400000 */
[----:B------:R-:W4:Y:S01]  /*1a430*/  LDL.LU R185, [R1+0x138] ;  /* 0x0001380001b97983 */ /* 0x000f220000300800 */
[----:B------:R-:W-:-:S03]  /*1a440*/  @!P3 IMAD.X R29, R44, 0x1, R29, P6 ;  /* 0x000000012c1db824 */ /* 0x000fc600030e061d */
[----:B------:R-:W4:Y:S04]  /*1a450*/  LDL.LU R190, [R1+0x13c] ;  /* 0x00013c0001be7983 */ /* 0x000f280000300800 */
[----:B------:R0:W-:Y:S04]  /*1a460*/  @!P3 STG.E.U8 desc[UR44][R28.64+0x49], R23 ;  /* 0x000049171c00b986 */ /* 0x0001e8000c10112c */
[----:B------:R-:W-:Y:S01]  /*1a470*/  @!P2 STG.E.U8 desc[UR44][R20.64+0x48], R35 ;  /* 0x000048231400a986 */ /* 0x000fe2000c10112c */
[----:B------:R-:W-:-:S03]  /*1a480*/  ISETP.NE.AND P2, PT, R54, RZ, PT ;  /* 0x000000ff3600720c */ /* 0x000fc60003f45270 */
[----:B------:R-:W4:Y:S10]  /*1a490*/  LDL.LU R189, [R1+0x140] ;  /* 0x0001400001bd7983 */ /* 0x000f340000300800 */
[----:B------:R2:W-:Y:S01]  /*1a4a0*/  @!P2 STG.E.U8 desc[UR44][R18.64+0x49], R31 ;  /* 0x0000491f1200a986 */ /* 0x0005e2000c10112c */
[----:B------:R-:W-:-:S02]  /*1a4b0*/  ISETP.NE.AND P1, PT, R66, RZ, PT ;  /* 0x000000ff4200720c */ /* 0x000fc40003f25270 */
[----:B------:R-:W-:-:S11]  /*1a4c0*/  ISETP.NE.AND P0, PT, R64, RZ, PT ;  /* 0x000000ff4000720c */ /* 0x000fd60003f05270 */
[----:B0-----:R-:W0:Y:S01]  /*1a4d0*/  @!P1 LDC.64 R28, c[0x0][0x5c0] ;  /* 0x00017000ff1c9b82 */ /* 0x001e220000000a00 */
[----:B--2---:R-:W-:Y:S02]  /*1a4e0*/  FMUL R18, R184, UR39 ;  /* 0x00000027b8127c20 */ /* 0x004fe40008400000 */
[----:B------:R-:W2:Y:S01]  /*1a4f0*/  LDL.LU R184, [R1+0x144] ;  /* 0x0001440001b87983 */ /* 0x000ea20000300800 */
[----:B------:R-:W-:Y:S02]  /*1a500*/  ISETP.NE.AND P3, PT, R65, RZ, PT ;  /* 0x000000ff4100720c */ /* 0x000fe40003f65270 */
[----:B------:R-:W-:Y:S02]  /*1a510*/  ISETP.NE.AND P5, PT, R67, RZ, PT ;  /* 0x000000ff4300720c */ /* 0x000fe40003fa5270 */
[----:B------:R-:W-:Y:S01]  /*1a520*/  F2FP.SATFINITE.E4M3.F32.PACK_AB_MERGE_C R23, RZ, R22, RZ ;  /* 0x00000016ff17723e */ /* 0x000fe200048070ff */
[----:B------:R-:W-:Y:S08]  /*1a530*/  @!P0 STG.E.U8 desc[UR44][R16.64+0x40], R33 ;  /* 0x0000402110008986 */ /* 0x000ff0000c10112c */
[----:B------:R3:W-:Y:S01]  /*1a540*/  @!P3 STG.E.U8 desc[UR44][R14.64+0x41], R23 ;  /* 0x000041170e00b986 */ /* 0x0007e2000c10112c */
[----:B0-----:R-:W-:-:S05]  /*1a550*/  @!P1 IADD3 R20, P3, R41, R28, RZ ;  /* 0x0000001c29149210 */ /* 0x001fca0007f7e0ff */
[----:B------:R-:W-:Y:S02]  /*1a560*/  @!P1 IMAD.X R21, R36, 0x1, R29, P3 ;  /* 0x0000000124159824 */ /* 0x000fe400018e061d */
[----:B------:R-:W0:Y:S01]  /*1a570*/  @!P5 LDC.64 R28, c[0x0][0x5c0] ;  /* 0x00017000ff1cdb82 */ /* 0x000e220000000a00 */
[----:B------:R-:W-:Y:S01]  /*1a580*/  ISETP.NE.AND P4, PT, R68, RZ, PT ;  /* 0x000000ff4400720c */ /* 0x000fe20003f85270 */
[----:B------:R-:W-:Y:S01]  /*1a590*/  FMUL R22, R188, UR39 ;  /* 0x00000027bc167c20 */ /* 0x000fe20008400000 */
[----:B---3--:R-:W-:Y:S01]  /*1a5a0*/  FMUL R14, R187, UR39 ;  /* 0x00000027bb0e7c20 */ /* 0x008fe20008400000 */
[----:B------:R-:W-:Y:S01]  /*1a5b0*/  F2FP.SATFINITE.E4M3.F32.PACK_AB_MERGE_C R23, RZ, R18, RZ ;  /* 0x00000012ff17723e */ /* 0x000fe200048070ff */
[----:B------:R-:W3:Y:S02]  /*1a5c0*/  LDL.LU R187, [R1+0x148] ;  /* 0x0001480001bb7983 */ /* 0x000ee40000300800 */
[----:B------:R-:W-:Y:S02]  /*1a5d0*/  F2FP.SATFINITE.E4M3.F32.PACK_AB_MERGE_C R19, RZ, R22, RZ ;  /* 0x00000016ff13723e */ /* 0x000fe400048070ff */
[----:B------:R-:W-:-:S03]  /*1a5e0*/  ISETP.NE.AND P6, PT, R70, RZ, PT ;  /* 0x000000ff4600720c */ /* 0x000fc60003fc5270 */
[----:B------:R1:W-:Y:S01]  /*1a5f0*/  @!P1 STG.E.U8 desc[UR44][R20.64+0x40], R19 ;  /* 0x0000401314009986 */ /* 0x0003e2000c10112c */
[----:B0-----:R-:W-:-:S05]  /*1a600*/  @!P5 IADD3 R16, P3, R43, R28, RZ ;  /* 0x0000001c2b10d210 */ /* 0x001fca0007f7e0ff */
[----:B------:R-:W-:Y:S01]  /*1a610*/  @!P5 IMAD.X R17, R38, 0x1, R29, P3 ;  /* 0x000000012611d824 */ /* 0x000fe200018e061d */
[----:B------:R-:W-:-:S04]  /*1a620*/  F2FP.SATFINITE.E4M3.F32.PACK_AB_MERGE_C R29, RZ, R14, RZ ;  /* 0x0000000eff1d723e */ /* 0x000fc800048070ff */
[----:B------:R-:W-:Y:S01]  /*1a630*/  @!P5 STG.E.U8 desc[UR44][R16.64+0x41], R23 ;  /* 0x000041171000d986 */ /* 0x000fe2000c10112c */
[----:B----4-:R-:W-:-:S03]  /*1a640*/  FMUL R14, R186, UR39 ;  /* 0x00000027ba0e7c20 */ /* 0x010fc60008400000 */
[----:B------:R0:W-:Y:S01]  /*1a650*/  @!P4 STG.E.U8 desc[UR44][R12.64+0x48], R29 ;  /* 0x0000481d0c00c986 */ /* 0x0001e2000c10112c */
[----:B------:R-:W-:Y:S02]  /*1a660*/  ISETP.NE.AND P4, PT, R61, RZ, PT ;  /* 0x000000ff3d00720c */ /* 0x000fe40003f85270 */
[----:B-1----:R-:W-:Y:S01]  /*1a670*/  F2FP.SATFINITE.E4M3.F32.PACK_AB_MERGE_C R19, RZ, R14, RZ ;  /* 0x0000000eff13723e */ /* 0x002fe200048070ff */
[----:B------:R-:W4:Y:S01]  /*1a680*/  LDL.LU R186, [R1+0x14c] ;  /* 0x00014c0001ba7983 */ /* 0x000f220000300800 */
[----:B------:R-:W1:Y:S01]  /*1a690*/  @!P6 LDC.64 R14, c[0x0][0x5c0] ;  /* 0x00017000ff0eeb82 */ /* 0x000e620000000a00 */
[----:B------:R-:W-:Y:S02]  /*1a6a0*/  ISETP.NE.AND P3, PT, R69, RZ, PT ;  /* 0x000000ff4500720c */ /* 0x000fe40003f65270 */
[----:B------:R-:W4:Y:S06]  /*1a6b0*/  LDL.LU R188, [R1+0x150] ;  /* 0x0001500001bc7983 */ /* 0x000f2c0000300800 */
[----:B------:R-:W0:Y:S01]  /*1a6c0*/  @!P4 LDC.64 R20, c[0x0][0x5c0] ;  /* 0x00017000ff14cb82 */ /* 0x000e220000000a00 */
[----:B------:R-:W-:-:S02]  /*1a6d0*/  FMUL R18, R185, UR39 ;  /* 0x00000027b9127c20 */ /* 0x000fc40008400000 */
[----:B------:R-:W4:Y:S04]  /*1a6e0*/  LDL.LU R185, [R1+0x154] ;  /* 0x0001540001b97983 */ /* 0x000f280000300800 */
[----:B------:R0:W-:Y:S01]  /*1a6f0*/  @!P3 STG.E.U8 desc[UR44][R10.64+0x49], R19 ;  /* 0x000049130a00b986 */ /* 0x0001e2000c10112c */
[----:B-1----:R-:W-:-:S05]  /*1a700*/  @!P6 IADD3 R14, P3, R47, R14, RZ ;  /* 0x0000000e2f0ee210 */ /* 0x002fca0007f7e0ff */
[----:B------:R-:W-:Y:S01]  /*1a710*/  @!P6 IMAD.X R15, R40, 0x1, R15, P3 ;  /* 0x00000001280fe824 */ /* 0x000fe200018e060f */
[----:B0-----:R-:W-:Y:S01]  /*1a720*/  @!P4 IADD3 R12, P3, R49, R20, RZ ;  /* 0x00000014310cc210 */ /* 0x001fe20007f7e0ff */
[----:B------:R-:W-:-:S04]  /*1a730*/  FMUL R10, R189, UR39 ;  /* 0x00000027bd0a7c20 */ /* 0x000fc80008400000 */
[----:B------:R-:W-:Y:S01]  /*1a740*/  @!P4 IMAD.X R13, R42, 0x1, R21, P3 ;  /* 0x000000012a0dc824 */ /* 0x000fe200018e0615 */
[----:B------:R-:W-:Y:S01]  /*1a750*/  F2FP.SATFINITE.E4M3.F32.PACK_AB_MERGE_C R21, RZ, R10, RZ ;  /* 0x0000000aff15723e */ /* 0x000fe200048070ff */
[----:B--2---:R-:W-:Y:S02]  /*1a760*/  FMUL R10, R184, UR39 ;  /* 0x00000027b80a7c20 */ /* 0x004fe40008400000 */
[----:B------:R-:W2:Y:S01]  /*1a770*/  LDL.LU R184, [R1+0x158] ;  /* 0x0001580001b87983 */ /* 0x000ea20000300800 */
[----:B------:R-:W-:Y:S02]  /*1a780*/  ISETP.NE.AND P5, PT, R60, RZ, PT ;  /* 0x000000ff3c00720c */ /* 0x000fe40003fa5270 */
[----:B------:R-:W-:Y:S01]  /*1a790*/  F2FP.SATFINITE.E4M3.F32.PACK_AB_MERGE_C R17, RZ, R18, RZ ;  /* 0x00000012ff11723e */ /* 0x000fe200048070ff */
[----:B------:R-:W-:Y:S01]  /*1a7a0*/  FMUL R16, R190, UR39 ;  /* 0x00000027be107c20 */ /* 0x000fe20008400000 */
[----:B------:R-:W-:-:S03]  /*1a7b0*/  ISETP.NE.AND P1, PT, R59, RZ, PT ;  /* 0x000000ff3b00720c */ /* 0x000fc60003f25270 */
[----:B------:R0:W-:Y:S01]  /*1a7c0*/  @!P6 STG.E.U8 desc[UR44][R14.64+0x48], R17 ;  /* 0x000048110e00e986 */ /* 0x0001e2000c10112c */
[----:B------:R-:W-:Y:S02]  /*1a7d0*/  F2FP.SATFINITE.E4M3.F32.PACK_AB_MERGE_C R19, RZ, R16, RZ ;  /* 0x00000010ff13723e */ /* 0x000fe400048070ff */
[----:B------:R-:W-:-:S03]  /*1a7e0*/  ISETP.NE.AND P3, PT, R71, RZ, PT ;  /* 0x000000ff4700720c */ /* 0x000fc60003f65270 */
[----:B------:R1:W-:Y:S01]  /*1a7f0*/  @!P4 STG.E.U8 desc[UR44][R12.64+0x49], R19 ;  /* 0x000049130c00c986 */ /* 0x0003e2000c10112c */
[----:B------:R-:W-:Y:S02]  /*1a800*/  ISETP.NE.AND P4, PT, R62, RZ, PT ;  /* 0x000000ff3e00720c */ /* 0x000fe40003f85270 */
[----:B0-----:R-:W-:Y:S01]  /*1a810*/  F2FP.SATFINITE.E4M3.F32.PACK_AB_MERGE_C R15, RZ, R10, RZ ;  /* 0x0000000aff0f723e */ /* 0x001fe200048070ff */
[----:B------:R-:W0:Y:S01]  /*1a820*/  @!P1 LDC.64 R16, c[0x0][0x5c0] ;  /* 0x00017000ff109b82 */ /* 0x000e220000000a00 */
[----:B---3--:R-:W-:Y:S02]  /*1a830*/  FMUL R14, R187, UR39 ;  /* 0x00000027bb0e7c20 */ /* 0x008fe40008400000 */
[----:B------:R-:W3:Y:S05]  /*1a840*/  LDL.LU R187, [R1+0x15c] ;  /* 0x00015c0001bb7983 */ /* 0x000eea0000300800 */
[----:B------:R-:W0:Y:S01]  /*1a850*/  @!P5 LDC.64 R10, c[0x0][0x5c0] ;  /* 0x00017000ff0adb82 */ /* 0x000e220000000a00 */
[----:B------:R-:W-:Y:S04]  /*1a860*/  @!P3 STG.E.U8 desc[UR44][R8.64+0x40], R21 ;  /* 0x000040150800b986 */ /* 0x000fe8000c10112c */
[----:B------:R0:W-:Y:S01]  /*1a870*/  @!P4 STG.E.U8 desc[UR44][R6.64+0x41], R15 ;  /* 0x0000410f0600c986 */ /* 0x0001e2000c10112c */
[----:B-1----:R-:W-:Y:S01]  /*1a880*/  F2FP.SATFINITE.E4M3.F32.PACK_AB_MERGE_C R13, RZ, R14, RZ ;  /* 0x0000000eff0d723e */ /* 0x002fe200048070ff */
[----:B----4-:R-:W-:-:S02]  /*1a890*/  FMUL R12, R186, UR39 ;  /* 0x00000027ba0c7c20 */ /* 0x010fc40008400000 */
[----:B------:R-:W4:Y:S01]  /*1a8a0*/  LDL.LU R186, [R1+0x160] ;  /* 0x0001600001ba7983 */ /* 0x000f220000300800 */
[----:B0-----:R-:W-:Y:S01]  /*1a8b0*/  @!P5 IADD3 R10, P3, R51, R10, RZ ;  /* 0x0000000a330ad210 */ /* 0x001fe20007f7e0ff */
[----:B------:R-:W-:Y:S02]  /*1a8c0*/  FMUL R7, R185, UR39 ;  /* 0x00000027b9077c20 */ /* 0x000fe40008400000 */
[----:B------:R-:W4:Y:S02]  /*1a8d0*/  LDL.LU R185, [R1+0x164] ;  /* 0x0001640001b97983 */ /* 0x000f240000300800 */
[----:B------:R-:W-:Y:S01]  /*1a8e0*/  @!P5 IMAD.X R11, R46, 0x1, R11, P3 ;  /* 0x000000012e0bd824 */ /* 0x000fe200018e060b */
[----:B------:R-:W-:Y:S02]  /*1a8f0*/  @!P1 IADD3 R8, P3, R53, R16, RZ ;  /* 0x0000001035089210 */ /* 0x000fe40007f7e0ff */
[----:B------:R-:W-:-:S03]  /*1a900*/  F2FP.SATFINITE.E4M3.F32.PACK_AB_MERGE_C R15, RZ, R12, RZ ;  /* 0x0000000cff0f723e */ /* 0x000fc600048070ff */
[----:B------:R-:W-:Y:S01]  /*1a910*/  @!P1 IMAD.X R9, R48, 0x1, R17, P3 ;  /* 0x0000000130099824 */ /* 0x000fe200018e0611 */
[----:B------:R-:W-:Y:S04]  /*1a920*/  @!P5 STG.E.U8 desc[UR44][R10.64+0x40], R13 ;  /* 0x0000400d0a00d986 */ /* 0x000fe8000c10112c */
[----:B------:R2:W-:Y:S01]  /*1a930*/  @!P1 STG.E.U8 desc[UR44][R8.64+0x41], R15 ;  /* 0x0000410f08009986 */ /* 0x0005e2000c10112c */
[----:B------:R-:W-:Y:S02]  /*1a940*/  ISETP.NE.AND P0, PT, R58, RZ, PT ;  /* 0x000000ff3a00720c */ /* 0x000fe40003f05270 */
[----:B------:R-:W-:-:S11]  /*1a950*/  ISETP.NE.AND P2, PT, R56, RZ, PT ;  /* 0x000000ff3800720c */ /* 0x000fd60003f45270 */
[----:B------:R-:W0:Y:S01]  /*1a960*/  @!P0 LDC.64 R16, c[0x0][0x5c0] ;  /* 0x00017000ff108b82 */ /* 0x000e220000000a00 */
[----:B------:R-:W-:Y:S01]  /*1a970*/  FMUL R6, R188, UR39 ;  /* 0x00000027bc067c20 */ /* 0x000fe20008400000 */
[----:B------:R-:W-:-:S06]  /*1a980*/  ISETP.NE.AND P4, PT, R63, RZ, PT ;  /* 0x000000ff3f00720c */ /* 0x000fcc0003f85270 */
[----:B------:R-:W1:Y:S01]  /*1a990*/  @!P2 LDC.64 R18, c[0x0][0x5c0] ;  /* 0x00017000ff12ab82 */ /* 0x000e620000000a00 */
[----:B--2---:R-:W-:Y:S02]  /*1a9a0*/  FMUL R8, R184, UR39 ;  /* 0x00000027b8087c20 */ /* 0x004fe40008400000 */
[----:B------:R-:W2:Y:S01]  /*1a9b0*/  LDL.LU R184, [R1+0x168] ;  /* 0x0001680001b87983 */ /* 0x000ea20000300800 */
[----:B------:R-:W-:Y:S02]  /*1a9c0*/  ISETP.NE.AND P5, PT, R72, RZ, PT ;  /* 0x000000ff4800720c */ /* 0x000fe40003fa5270 */
[----:B------:R-:W-:Y:S02]  /*1a9d0*/  ISETP.NE.AND P6, PT, R73, RZ, PT ;  /* 0x000000ff4900720c */ /* 0x000fe40003fc5270 */
[----:B------:R-:W-:Y:S02]  /*1a9e0*/  F2FP.SATFINITE.E4M3.F32.PACK_AB_MERGE_C R11, RZ, R6, RZ ;  /* 0x00000006ff0b723e */ /* 0x000fe400048070ff */
[----:B------:R-:W-:-:S02]  /*1a9f0*/  ISETP.LT.OR P1, PT, R45, 0x41, !P4 ;  /* 0x000000412d00780c */ /* 0x000fc40006721670 */
[----:B0-----:R-:W-:Y:S02]  /*1aa00*/  @!P0 IADD3 R6, P3, R55, R16, RZ ;  /* 0x0000001037068210 */ /* 0x001fe40007f7e0ff */
[----:B------:R-:W-:-:S03]  /*1aa10*/  F2FP.SATFINITE.E4M3.F32.PACK_AB_MERGE_C R13, RZ, R7, RZ ;  /* 0x00000007ff0d723e */ /* 0x000fc600048070ff */
[----:B------:R-:W-:Y:S01]  /*1aa20*/  @!P0 IMAD.X R7, R50, 0x1, R17, P3 ;  /* 0x0000000132078824 */ /* 0x000fe200018e0611 */
[----:B------:R-:W-:Y:S02]  /*1aa30*/  ISETP.LT.OR P3, PT, R45, 0x42, !P4 ;  /* 0x000000422d00780c */ /* 0x000fe40006761670 */
[----:B------:R-:W-:Y:S01]  /*1aa40*/  F2FP.SATFINITE.E4M3.F32.PACK_AB_MERGE_C R15, RZ, R8, RZ ;  /* 0x00000008ff0f723e */ /* 0x000fe200048070ff */
[----:B------:R-:W-:Y:S02]  /*1aa50*/  @!P5 STG.E.U8 desc[UR44][R4.64+0x48], R11 ;  /* 0x0000480b0400d986 */ /* 0x000fe4000c10112c */
[----:B------:R-:W0:Y:S02]  /*1aa60*/  @!P1 LDC.64 R16, c[0x0][0x5c0] ;  /* 0x00017000ff109b82 */ /* 0x000e240000000a00 */
[----:B------:R3:W-:Y:S04]  /*1aa70*/  @!P6 STG.E.U8 desc[UR44][R2.64+0x49], R13 ;  /* 0x0000490d0200e986 */ /* 0x0007e8000c10112c */
[----:B------:R0:W-:Y:S01]  /*1aa80*/  @!P0 STG.E.U8 desc[UR44][R6.64+0x48], R15 ;  /* 0x0000480f06008986 */ /* 0x0001e2000c10112c */
[----:B-1----:R-:W-:-:S05]  /*1aa90*/  @!P2 IADD3 R8, P0, R57, R18, RZ ;  /* 0x000000123908a210 */ /* 0x002fca0007f1e0ff */
[----:B------:R-:W-:Y:S02]  /*1aaa0*/  @!P2 IMAD.X R9, R52, 0x1, R19, P0 ;  /* 0x000000013409a824 */ /* 0x000fe400000e0613 */
[----:B------:R-:W1:Y:S01]  /*1aab0*/  @!P3 LDC.64 R18, c[0x0][0x5c0] ;  /* 0x00017000ff12bb82 */ /* 0x000e620000000a00 */
[----:B---3--:R-:W-:Y:S01]  /*1aac0*/  FMUL R2, R187, UR39 ;  /* 0x00000027bb027c20 */ /* 0x008fe20008400000 */
[----:B------:R-:W-:-:S04]  /*1aad0*/  @!P1 IMAD.MOV.U32 R3, RZ, RZ, R44 ;  /* 0x000000ffff039224 */ /* 0x000fc800078e002c */
[----:B------:R-:W-:Y:S01]  /*1aae0*/  F2FP.SATFINITE.E4M3.F32.PACK_AB_MERGE_C R11, RZ, R2, RZ ;  /* 0x00000002ff0b723e */ /* 0x000fe200048070ff */
[----:B------:R-:W-:-:S04]  /*1aaf0*/  @!P1 IMAD.MOV.U32 R2, RZ, RZ, R26 ;  /* 0x000000ffff029224 */ /* 0x000fc800078e001a */
[----:B------:R-:W-:Y:S01]  /*1ab00*/  @!P1 IMAD.WIDE.U32 R2, R24, 0x180, R2 ;  /* 0x0000018018029825 */ /* 0x000fe200078e0002 */
[----:B------:R3:W-:Y:S03]  /*1ab10*/  @!P2 STG.E.U8 desc[UR44][R8.64+0x49], R11 ;  /* 0x0000490b0800a986 */ /* 0x0007e6000c10112c */
[----:B------:R-:W-:Y:S02]  /*1ab20*/  @!P3 IMAD.MOV.U32 R4, RZ, RZ, R26 ;  /* 0x000000ffff04b224 */ /* 0x000fe400078e001a */
[----:B------:R-:W-:Y:S01]  /*1ab30*/  @!P3 IMAD.MOV.U32 R5, RZ, RZ, R44 ;  /* 0x000000ffff05b224 */ /* 0x000fe200078e002c */
[----:B0-----:R-:W-:Y:S01]  /*1ab40*/  @!P1 IADD3 R2, P2, R2, R16, RZ ;  /* 0x0000001002029210 */ /* 0x001fe20007f5e0ff */
[----:B------:R-:W-:Y:S01]  /*1ab50*/  @!P1 IMAD R7, R25, 0x180, RZ ;  /* 0x0000018019079824 */ /* 0x000fe200078e02ff */
[C---:B------:R-:W-:Y:S01]  /*1ab60*/  ISETP.LT.OR P0, PT, R45.reuse, 0x49, !P4 ;  /* 0x000000492d00780c */ /* 0x040fe20006701670 */
[----:B------:R-:W-:Y:S01]  /*1ab70*/  @!P3 IMAD.WIDE.U32 R4, R24, 0x180, R4 ;  /* 0x000001801804b825 */ /* 0x000fe200078e0004 */
[----:B------:R-:W-:-:S02]  /*1ab80*/  ISETP.LT.OR P4, PT, R45, 0x4a, !P4 ;  /* 0x0000004a2d00780c */ /* 0x000fc40006781670 */
[----:B------:R-:W-:Y:S01]  /*1ab90*/  @!P1 IADD3.X R3, R17, R3, R7, P2, !PT ;  /* 0x0000000311039210 */ /* 0x000fe200017fe407 */
[----:B----4-:R-:W-:Y:S01]  /*1aba0*/  FMUL R6, R186, UR39 ;  /* 0x00000027ba067c20 */ /* 0x010fe20008400000 */
[----:B---3--:R-:W-:Y:S01]  /*1abb0*/  @!P3 IMAD R8, R25, 0x180, RZ ;  /* 0x000001801908b824 */ /* 0x008fe200078e02ff */
[----:B-1----:R-:W-:-:S03]  /*1abc0*/  @!P3 IADD3 R4, P2, R4, R18, RZ ;  /* 0x000000120404b210 */ /* 0x002fc60007f5e0ff */
[----:B------:R-:W-:-:S03]  /*1abd0*/  F2FP.SATFINITE.E4M3.F32.PACK_AB_MERGE_C R7, RZ, R6, RZ ;  /* 0x00000006ff07723e */ /* 0x000fc600048070ff */
[----:B------:R-:W0:Y:S01]  /*1abe0*/  @!P0 LDC.64 R12, c[0x0][0x5c0] ;  /* 0x00017000ff0c8b82 */ /* 0x000e220000000a00 */
[----:B------:R-:W-:Y:S01]  /*1abf0*/  @!P3 IADD3.X R5, R19, R5, R8, P2, !PT ;  /* 0x000000051305b210 */ /* 0x000fe200017fe408 */
[----:B------:R1:W-:Y:S01]  /*1ac00*/  @!P1 STG.E.U8 desc[UR44][R2.64+0x40], R7 ;  /* 0x0000400702009986 */ /* 0x0003e2000c10112c */
[----:B------:R-:W-:-:S05]  /*1ac10*/  LOP3.LUT P6, RZ, R229, 0x400000, RZ, 0xc0, !PT ;  /* 0x00400000e5ff7812 */ /* 0x000fca00078cc0ff */
[----:B------:R-:W3:Y:S01]  /*1ac20*/  @!P4 LDC.64 R14, c[0x0][0x5c0] ;  /* 0x00017000ff0ecb82 */ /* 0x000ee20000000a00 */
[----:B------:R-:W-:-:S05]  /*1ac30*/  FMUL R6, R185, UR39 ;  /* 0x00000027b9067c20 */ /* 0x000fca0008400000 */
[----:B------:R-:W-:-:S05]  /*1ac40*/  F2FP.SATFINITE.E4M3.F32.PACK_AB_MERGE_C R9, RZ, R6, RZ ;  /* 0x00000006ff09723e */ /* 0x000fca00048070ff */
[----:B------:R1:W-:Y:S01]  /*1ac50*/  @!P3 STG.E.U8 desc[UR44][R4.64+0x41], R9 ;  /* 0x000041090400b986 */ /* 0x0003e2000c10112c */
[----:B------:R-:W-:Y:S01]  /*1ac60*/  ISETP.LT.OR P1, PT, R45, 0x41, !P6 ;  /* 0x000000412d00780c */ /* 0x000fe20007721670 */
[----:B------:R-:W-:Y:S01]  /*1ac70*/  BSSY B1, `(.L_x_75) ;  /* 0x000000f000017945 */ /* 0x000fe20003800000 */
[----:B--2---:R-:W-:-:S05]  /*1ac80*/  FMUL R6, R184, UR39 ;  /* 0x00000027b8067c20 */ /* 0x004fca0008400000 */
[----:B------:R-:W-:-:S06]  /*1ac90*/  F2FP.SATFINITE.E4M3.F32.PACK_AB_MERGE_C R11, RZ, R6, RZ ;  /* 0x00000006ff0b723e */ /* 0x000fcc00048070ff */
[----:B01-3--:R-:W-:Y:S05]  /*1aca0*/  @P1 BRA `(.L_x_76) ;  /* 0x00000000002c1947 */ /* 0x00bfea0003800000 */
        /* <DEDUP_REMOVED lines=11> */
.L_x_76:
[----:B------:R-:W-:Y:S05]  /*1ad60*/  BSYNC B1 ;  /* 0x0000000000017941 */ /* 0x000fea0003800000 */
.L_x_75:
[----:B0-----:R-:W2:Y:S04]  /*1ad70*/  LDL.LU R2, [R1+0x170] ;  /* 0x0001700001027983 */ /* 0x001ea80000300800 */
[----:B------:R-:W3:Y:S04]  /*1ad80*/  LDL.LU R9, [R1+0x174] ;  /* 0x0001740001097983 */ /* 0x000ee80000300800 */
[----:B------:R-:W4:Y:S01]  /*1ad90*/  LDL.LU R11, [R1+0x16c] ;  /* 0x00016c00010b7983 */ /* 0x000f220000300800 */
[----:B------:R-:W-:Y:S01]  /*1ada0*/  @!P0 IMAD.MOV.U32 R3, RZ, RZ, R44 ;  /* 0x000000ffff038224 */ /* 0x000fe200078e002c */
[----:B------:R-:W-:Y:S01]  /*1adb0*/  ISETP.LT.OR P1, PT, R45, 0x42, !P6 ;  /* 0x000000422d00780c */ /* 0x000fe20007721670 */
[----:B------:R-:W-:Y:S01]  /*1adc0*/  @!P4 IMAD.MOV.U32 R4, RZ, RZ, R26 ;  /* 0x000000ffff04c224 */ /* 0x000fe200078e001a */
[----:B------:R-:W-:Y:S01]  /*1add0*/  BSSY B1, `(.L_x_77) ;  /* 0x000001d000017945 */ /* 0x000fe20003800000 */
[----:B------:R-:W-:-:S02]  /*1ade0*/  @!P4 IMAD.MOV.U32 R5, RZ, RZ, R44 ;  /* 0x000000ffff05c224 */ /* 0x000fc400078e002c */
[----:B------:R-:W-:Y:S02]  /*1adf0*/  @!P4 IMAD R10, R25, 0x180, RZ ;  /* 0x00000180190ac824 */ /* 0x000fe400078e02ff */
[----:B------:R-:W-:-:S04]  /*1ae00*/  @!P4 IMAD.WIDE.U32 R6, R24, 0x180, R4 ;  /* 0x000001801806c825 */ /* 0x000fc800078e0004 */
[----:B------:R-:W-:Y:S01]  /*1ae10*/  @!P0 IMAD R5, R25, 0x180, RZ ;  /* 0x0000018019058824 */ /* 0x000fe200078e02ff */
[----:B------:R-:W-:-:S04]  /*1ae20*/  @!P4 IADD3 R6, P3, R6, R14, RZ ;  /* 0x0000000e0606c210 */ /* 0x000fc80007f7e0ff */
[----:B------:R-:W-:Y:S01]  /*1ae30*/  @!P4 IADD3.X R7, R15, R7, R10, P3, !PT ;  /* 0x000000070f07c210 */ /* 0x000fe20001ffe40a */
[----:B--2---:R-:W-:Y:S01]  /*1ae40*/  FMUL R8, R2, UR39 ;  /* 0x0000002702087c20 */ /* 0x004fe20008400000 */
[----:B------:R-:W-:Y:S02]  /*1ae50*/  @!P0 IMAD.MOV.U32 R2, RZ, RZ, R26 ;  /* 0x000000ffff028224 */ /* 0x000fe400078e001a */
[----:B---3--:R-:W-:Y:S02]  /*1ae60*/  FMUL R9, R9, UR39 ;  /* 0x0000002709097c20 */ /* 0x008fe40008400000 */
[----:B------:R-:W-:-:S03]  /*1ae70*/  @!P0 IMAD.WIDE.U32 R2, R24, 0x180, R2 ;  /* 0x0000018018028825 */ /* 0x000fc600078e0002 */
[----:B------:R-:W-:Y:S01]  /*1ae80*/  @!P0 IADD3 R4, P2, R2, R12, RZ ;  /* 0x0000000c02048210 */ /* 0x000fe20007f5e0ff */
[----:B----4-:R-:W-:Y:S01]  /*1ae90*/  FMUL R2, R11, UR39 ;  /* 0x000000270b027c20 */ /* 0x010fe20008400000 */
[----:B------:R-:W-:Y:S02]  /*1aea0*/  F2FP.SATFINITE.E4M3.F32.PACK_AB_MERGE_C R11, RZ, R8, RZ ;  /* 0x00000008ff0b723e */ /* 0x000fe400048070ff */
[----:B------:R-:W-:Y:S02]  /*1aeb0*/  @!P0 IADD3.X R5, R13, R3, R5, P2, !PT ;  /* 0x000000030d058210 */ /* 0x000fe400017fe405 */
[----:B------:R-:W-:Y:S02]  /*1aec0*/  F2FP.SATFINITE.E4M3.F32.PACK_AB_MERGE_C R13, RZ, R9, RZ ;  /* 0x00000009ff0d723e */ /* 0x000fe400048070ff */
[----:B------:R-:W-:Y:S01]  /*1aed0*/  F2FP.SATFINITE.E4M3.F32.PACK_AB_MERGE_C R9, RZ, R2, RZ ;  /* 0x00000002ff09723e */ /* 0x000fe200048070ff */
[----:B------:R-:W-:Y:S06]  /*1aee0*/  @P1 BRA `(.L_x_78) ;  /* 0x00000000002c1947 */ /* 0x000fec0003800000 */
        /* <DEDUP_REMOVED lines=11> */
.L_x_78:
[----:B------:R-:W-:Y:S05]  /*1afa0*/  BSYNC B1 ;  /* 0x0000000000017941 */ /* 0x000fea0003800000 */
.L_x_77:
[----:B0-----:R-:W2:Y:S04]  /*1afb0*/  LDL.LU R2, [R1+0x178] ;  /* 0x0001780001027983 */ /* 0x001ea80000300800 */
[----:B------:R-:W3:Y:S01]  /*1afc0*/  LDL.LU R3, [R1+0x17c] ;  /* 0x00017c0001037983 */ /* 0x000ee20000300800 */
[C---:B------:R-:W-:Y:S01]  /*1afd0*/  ISETP.LT.OR P1, PT, R45.reuse, 0x49, !P6 ;  /* 0x000000492d00780c */ /* 0x040fe20007721670 */
[----:B------:R-:W-:Y:S02]  /*1afe0*/  BSSY B1, `(.L_x_79) ;  /* 0x0000013000017945 */ /* 0x000fe40003800000 */
[----:B------:R0:W-:Y:S01]  /*1aff0*/  @!P0 STG.E.U8 desc[UR44][R4.64+0x48], R11 ;  /* 0x0000480b04008986 */ /* 0x0001e2000c10112c */
[----:B------:R-:W-:-:S03]  /*1b000*/  ISETP.LT.OR P0, PT, R45, 0x4a, !P6 ;  /* 0x0000004a2d00780c */ /* 0x000fc60007701670 */
[----:B------:R0:W-:Y:S01]  /*1b010*/  @!P4 STG.E.U8 desc[UR44][R6.64+0x49], R13 ;  /* 0x0000490d0600c986 */ /* 0x0001e2000c10112c */
[----:B--2---:R-:W-:Y:S01]  /*1b020*/  FMUL R2, R2, UR39 ;  /* 0x0000002702027c20 */ /* 0x004fe20008400000 */
[----:B---3--:R-:W-:-:S04]  /*1b030*/  FMUL R8, R3, UR39 ;  /* 0x0000002703087c20 */ /* 0x008fc80008400000 */
        /* <DEDUP_REMOVED lines=13> */
.L_x_80:
[----:B------:R-:W-:Y:S05]  /*1b110*/  BSYNC B1 ;  /* 0x0000000000017941 */ /* 0x000fea0003800000 */
.L_x_79:
[----:B0-----:R-:W-:Y:S01]  /*1b120*/  F2FP.SATFINITE.E4M3.F32.PACK_AB_MERGE_C R3, RZ, R8, RZ ;  /* 0x00000008ff03723e */ /* 0x001fe200048070ff */
[----:B------:R-:W-:Y:S06]  /*1b130*/  @P0 BRA `(.L_x_42) ;  /* 0x0000000000280947 */ /* 0x000fec0003800000 */
[----:B------:R-:W-:Y:S01]  /*1b140*/  IMAD.MOV.U32 R27, RZ, RZ, R44 ;  /* 0x000000ffff1b7224 */ /* 0x000fe200078e002c */
[----:B------:R-:W-:Y:S01]  /*1b150*/  ULDC.64 UR12, c[0x0][0x5c0] ;  /* 0x00017000000c7ab9 */ /* 0x000fe20000000a00 */
        /* <DEDUP_REMOVED lines=8> */
.L_x_42:
[----:B------:R-:W-:Y:S05]  /*1b1e0*/  BSYNC B0 ;  /* 0x0000000000007941 */ /* 0x000fea0003800000 */
.L_x_38:
[----:B-12---:R-:W2:Y:S04]  /*1b1f0*/  LDL.LU R3, [R1+0x188] ;  /* 0x0001880001037983 */ /* 0x006ea80000300800 */
[----:B-----5:R-:W2:Y:S01]  /*1b200*/  LDL.LU R2, [R1+0x194] ;  /* 0x0001940001027983 */ /* 0x020ea20000300800 */
[----:B------:R-:W-:Y:S01]  /*1b210*/  ULDC UR12, c[0x0][0xc] ;  /* 0x00000300000c7ab9 */ /* 0x000fe20000000800 */
[----:B------:R-:W-:Y:S01]  /*1b220*/  ULDC UR13, c[0x0][0x10] ;  /* 0x00000400000d7ab9 */ /* 0x000fe20000000800 */
[----:B------:R-:W2:Y:S01]  /*1b230*/  LDC R5, c[0x0][0x14] ;  /* 0x00000500ff057b82 */ /* 0x000ea20000000800 */
[----:B------:R-:W-:Y:S01]  /*1b240*/  UIMAD.WIDE.U32 UR12, UR12, UR13, URZ ;  /* 0x0000000d0c0c72a5 */ /* 0x000fe2000f8e003f */
[----:B------:R-:W-:-:S05]  /*1b250*/  UMOV UR40, 0xffffffff ;  /* 0xffffffff00287882 */ /* 0x000fca0000000000 */
[----:B--2---:R-:W-:-:S04]  /*1b260*/  IMAD.WIDE.U32 R2, R5, UR12, R2 ;  /* 0x0000000c05027c25 */ /* 0x004fc8000f8e0002 */
[----:B------:R-:W-:Y:S01]  /*1b270*/  IMAD R5, R5, UR13, RZ ;  /* 0x0000000d05057c24 */ /* 0x000fe2000f8e02ff */
[----:B------:R-:W-:Y:S01]  /*1b280*/  ULDC.64 UR12, c[0x0][0x650] ;  /* 0x00019400000c7ab9 */ /* 0x000fe20000000a00 */
[----:B------:R-:W-:Y:S01]  /*1b290*/  IMAD.MOV.U32 R19, RZ, RZ, R2 ;  /* 0x000000ffff137224 */ /* 0x000fe200078e0002 */
[----:B------:R-:W-:Y:S01]  /*1b2a0*/  ISETP.GE.U32.AND P0, PT, R2, UR12, PT ;  /* 0x0000000c02007c0c */ /* 0x000fe2000bf06070 */
[----:B------:R-:W-:Y:S01]  /*1b2b0*/  IMAD.IADD R21, R3, 0x1, R5 ;  /* 0x0000000103157824 */ /* 0x000fe200078e0205 */
[----:B------:R-:W-:Y:S01]  /*1b2c0*/  PRMT R3, RZ, 0x7610, R3 ;  /* 0x00007610ff037816 */ /* 0x000fe20000000003 */
[----:B------:R-:W-:-:S03]  /*1b2d0*/  IMAD.MOV.U32 R2, RZ, RZ, -0x1 ;  /* 0xffffffffff027424 */ /* 0x000fc600078e00ff */
[----:B------:R1:W-:Y:S01]  /*1b2e0*/  STL [R1+0x188], R21 ;  /* 0x0001881501007387 */ /* 0x0003e20000100800 */
[----:B------:R-:W-:-:S03]  /*1b2f0*/  ISETP.GE.U32.AND.EX P0, PT, R21, UR13, PT, P0 ;  /* 0x0000000d15007c0c */ /* 0x000fc6000bf06100 */
[----:B------:R1:W-:Y:S04]  /*1b300*/  STL [R1+0x194], R19 ;  /* 0x0001941301007387 */ /* 0x0003e80000100800 */
[----:B------:R1:W-:Y:S06]  /*1b310*/  STL [R1+0x18c], R2 ;  /* 0x00018c0201007387 */ /* 0x0003ec0000100800 */
[----:B------:R-:W-:Y:S05]  /*1b320*/  @P0 BRA `(.L_x_81) ;  /* 0x0000000400780947 */ /* 0x000fea0003800000 */
[----:B------:R-:W1:Y:S01]  /*1b330*/  S2R R14, SR_CTAID.X ;  /* 0x00000000000e7919 */ /* 0x000e620000002500 */
[----:B------:R-:W2:Y:S01]  /*1b340*/  LDC.64 R8, c[0x0][0x628] ;  /* 0x00018a00ff087b82 */ /* 0x000ea20000000a00 */
[----:B------:R-:W-:Y:S01]  /*1b350*/  ULDC UR11, c[0x0][0x150] ;  /* 0x00005400000b7ab9 */ /* 0x000fe20000000800 */
[----:B------:R-:W-:Y:S01]  /*1b360*/  IMAD.MOV.U32 R6, RZ, RZ, R19 ;  /* 0x000000ffff067224 */ /* 0x000fe200078e0013 */
[----:B------:R-:W3:Y:S01]  /*1b370*/  S2R R16, SR_CTAID.Y ;  /* 0x0000000000107919 */ /* 0x000ee20000002600 */
[----:B------:R-:W-:-:S04]  /*1b380*/  IMAD.MOV.U32 R7, RZ, RZ, R21 ;  /* 0x000000ffff077224 */ /* 0x000fc800078e0015 */
[----:B------:R-:W0:Y:S08]  /*1b390*/  LDC R17, c[0x0][0x144] ;  /* 0x00005100ff117b82 */ /* 0x000e300000000800 */
[----:B------:R-:W0:Y:S08]  /*1b3a0*/  LDC R10, c[0x0][0x630] ;  /* 0x00018c00ff0a7b82 */ /* 0x000e300000000800 */
[----:B------:R-:W0:Y:S01]  /*1b3b0*/  LDC.64 R12, c[0x0][0x620] ;  /* 0x00018800ff0c7b82 */ /* 0x000e220000000a00 */
[----:B--2---:R-:W-:-:S04]  /*1b3c0*/  ISETP.NE.U32.AND P0, PT, R8, RZ, PT ;  /* 0x000000ff0800720c */ /* 0x004fc80003f05070 */
[----:B------:R-:W-:Y:S02]  /*1b3d0*/  ISETP.NE.AND.EX P0, PT, R9, RZ, PT, P0 ;  /* 0x000000ff0900720c */ /* 0x000fe40003f05300 */
[----:B-1----:R-:W-:-:S05]  /*1b3e0*/  I2FP.F32.U32 R2, R14 ;  /* 0x0000000e00027245 */ /* 0x002fca0000201000 */
[----:B------:R-:W-:-:S04]  /*1b3f0*/  FMUL R2, R2, UR11 ;  /* 0x0000000b02027c20 */ /* 0x000fc80008400000 */
[----:B------:R1:W2:Y:S02]  /*1b400*/  F2I.U32.TRUNC.NTZ R15, R2 ;  /* 0x00000002000f7305 */ /* 0x0002a4000020f000 */
[----:B---3--:R-:W-:Y:S05]  /*1b410*/  @!P0 BRA `(.L_x_82) ;  /* 0x0000000000288947 */ /* 0x008fea0003800000 */
[----:B-1----:R-:W1:Y:S02]  /*1b420*/  LDC R2, c[0x0][0x634] ;  /* 0x00018d00ff027b82 */ /* 0x002e640000000800 */
        /* <DEDUP_REMOVED lines=9> */
.L_x_82:
[-CC-:B0-----:R-:W-:Y:S01]  /*1b4c0*/  SHF.R.U64 R25, R6, R10.reuse, R7.reuse ;  /* 0x0000000a06197219 */ /* 0x181fe20000001207 */
[----:B------:R-:W0:Y:S01]  /*1b4d0*/  LDC.64 R22, c[0x0][0x640] ;  /* 0x00019000ff167b82 */ /* 0x000e220000000a00 */
[----:B-1----:R-:W-:Y:S01]  /*1b4e0*/  SHF.R.U32.HI R2, RZ, R10, R7 ;  /* 0x0000000aff027219 */ /* 0x002fe20000011607 */
[----:B--2---:R-:W-:Y:S01]  /*1b4f0*/  IMAD.MOV R15, RZ, RZ, -R15 ;  /* 0x000000ffff0f7224 */ /* 0x004fe200078e0a0f */
[----:B------:R-:W-:Y:S01]  /*1b500*/  IADD3 R5, P0, RZ, -R25, RZ ;  /* 0x80000019ff057210 */ /* 0x000fe20007f1e0ff */
[----:B------:R-:W-:Y:S01]  /*1b510*/  ULDC UR11, c[0x0][0x154] ;  /* 0x00005500000b7ab9 */ /* 0x000fe20000000800 */
[----:B------:R-:W-:Y:S02]  /*1b520*/  IMAD.MOV.U32 R7, RZ, RZ, 0x1 ;  /* 0x00000001ff077424 */ /* 0x000fe400078e00ff */
[----:B------:R-:W-:Y:S01]  /*1b530*/  IMAD R15, R17, R15, R14 ;  /* 0x0000000f110f7224 */ /* 0x000fe200078e020e */
[----:B------:R-:W1:Y:S01]  /*1b540*/  LDC R6, c[0x0][0x618] ;  /* 0x00018600ff067b82 */ /* 0x000e620000000800 */
[----:B------:R-:W-:-:S02]  /*1b550*/  IMAD.X R3, RZ, RZ, ~R2, P0 ;  /* 0x000000ffff037224 */ /* 0x000fc400000e0e02 */
[----:B------:R-:W-:Y:S02]  /*1b560*/  IMAD.MOV.U32 R2, RZ, RZ, R19 ;  /* 0x000000ffff027224 */ /* 0x000fe400078e0013 */
[-C--:B------:R-:W-:Y:S02]  /*1b570*/  IMAD R4, R3, R12.reuse, RZ ;  /* 0x0000000c03047224 */ /* 0x080fe400078e02ff */
[----:B------:R-:W-:Y:S01]  /*1b580*/  IMAD.MOV.U32 R3, RZ, RZ, R21 ;  /* 0x000000ffff037224 */ /* 0x000fe200078e0015 */
[----:B------:R-:W2:Y:S01]  /*1b590*/  LDC R18, c[0x0][0x608] ;  /* 0x00018200ff127b82 */ /* 0x000ea20000000800 */
[----:B------:R-:W-:-:S04]  /*1b5a0*/  IMAD.WIDE.U32 R2, R5, R12, R2 ;  /* 0x0000000c05027225 */ /* 0x000fc800078e0002 */
[----:B------:R-:W-:-:S03]  /*1b5b0*/  IMAD R5, R5, R13, R4 ;  /* 0x0000000d05057224 */ /* 0x000fc600078e0204 */
[----:B------:R-:W3:Y:S01]  /*1b5c0*/  LDC R20, c[0x0][0x658] ;  /* 0x00019600ff147b82 */ /* 0x000ee20000000800 */
[----:B------:R-:W-:Y:S01]  /*1b5d0*/  I2FP.F32.U32 R4, R16 ;  /* 0x0000001000047245 */ /* 0x000fe20000201000 */
[----:B------:R-:W-:Y:S01]  /*1b5e0*/  IMAD.IADD R3, R3, 0x1, R5 ;  /* 0x0000000103037824 */ /* 0x000fe200078e0205 */
[----:B0-----:R-:W-:Y:S01]  /*1b5f0*/  ISETP.NE.U32.AND P0, PT, R22, RZ, PT ;  /* 0x000000ff1600720c */ /* 0x001fe20003f05070 */
[----:B------:R-:W-:Y:S02]  /*1b600*/  IMAD.MOV.U32 R5, RZ, RZ, -0x1 ;  /* 0xffffffffff057424 */ /* 0x000fe400078e00ff */
[----:B------:R-:W-:Y:S02]  /*1b610*/  FMUL R4, R4, UR11 ;  /* 0x0000000b04047c20 */ /* 0x000fe40008400000 */
[----:B------:R-:W0:Y:S01]  /*1b620*/  LDC R13, c[0x0][0x148] ;  /* 0x00005200ff0d7b82 */ /* 0x000e220000000800 */
[----:B-1----:R-:W-:Y:S01]  /*1b630*/  SHF.R.U64 R10, R2, R6, R3 ;  /* 0x00000006020a7219 */ /* 0x002fe20000001203 */
[----:B------:R1:W0:Y:S01]  /*1b640*/  F2I.U32.TRUNC.NTZ R11, R4 ;  /* 0x00000004000b7305 */ /* 0x000222000020f000 */
[----:B------:R-:W-:-:S02]  /*1b650*/  ISETP.NE.AND.EX P0, PT, R23, RZ, PT, P0 ;  /* 0x000000ff1700720c */ /* 0x000fc40003f05300 */
[----:B------:R-:W-:-:S03]  /*1b660*/  SHF.R.U32.HI R3, RZ, R6, R3 ;  /* 0x00000006ff037219 */ /* 0x000fc60000011603 */
[----:B------:R-:W0:Y:S01]  /*1b670*/  LDC R14, c[0x0][0x600] ;  /* 0x00018000ff0e7b82 */ /* 0x000e220000000800 */
[-CC-:B--2---:R-:W-:Y:S02]  /*1b680*/  SHF.R.U64 R8, R10, R18.reuse, R3.reuse ;  /* 0x000000120a087219 */ /* 0x184fe40000001203 */
[----:B------:R-:W-:-:S05]  /*1b690*/  SHF.R.U32.HI R3, RZ, R18, R3 ;  /* 0x00000012ff037219 */ /* 0x000fca0000011603 */
[----:B------:R-:W2:Y:S01]  /*1b6a0*/  LDC R19, c[0x0][0x648] ;  /* 0x00019200ff137b82 */ /* 0x000ea20000000800 */
[-CC-:B---3--:R-:W-:Y:S02]  /*1b6b0*/  SHF.R.U64 R12, R8, R20.reuse, R3.reuse ;  /* 0x00000014080c7219 */ /* 0x188fe40000001203 */
[-C--:B------:R-:W-:Y:S02]  /*1b6c0*/  SHF.L.U32 R5, R5, R20.reuse, RZ ;  /* 0x0000001405057219 */ /* 0x080fe400000006ff */
[-C--:B------:R-:W-:Y:S01]  /*1b6d0*/  SHF.R.U32.HI R3, RZ, R20.reuse, R3 ;  /* 0x00000014ff037219 */ /* 0x080fe20000011603 */
[----:B------:R-:W-:Y:S01]  /*1b6e0*/  IMAD.MOV.U32 R2, RZ, RZ, R12 ;  /* 0x000000ffff027224 */ /* 0x000fe200078e000c */
[----:B------:R-:W-:Y:S01]  /*1b6f0*/  SHF.L.U32 R144, R7, R20, RZ ;  /* 0x0000001407907219 */ /* 0x000fe200000006ff */
[----:B------:R-:W3:Y:S01]  /*1b700*/  LDC R21, c[0x0][0x638] ;  /* 0x00018e00ff157b82 */ /* 0x000ee20000000800 */
[----:B------:R-:W-:-:S07]  /*1b710*/  LOP3.LUT R17, RZ, R5, RZ, 0x33, !PT ;  /* 0x00000005ff117212 */ /* 0x000fce00078e33ff */
[----:B------:R-:W0:Y:S01]  /*1b720*/  LDC R24, c[0x0][0x610] ;  /* 0x00018400ff187b82 */ /* 0x000e220000000800 */
[----:B-1----:R-:W-:Y:S05]  /*1b730*/  @!P0 BRA `(.L_x_83) ;  /* 0x0000000000288947 */ /* 0x002fea0003800000 */
        /* <DEDUP_REMOVED lines=10> */
.L_x_83:
[----:B------:R-:W1:Y:S01]  /*1b7e0*/  LDC R4, c[0x0][0x65c] ;  /* 0x00019700ff047b82 */ /* 0x000e620000000800 */
[----:B--2---:R-:W-:Y:S01]  /*1b7f0*/  SHF.R.U64 R2, R2, R19, R3 ;  /* 0x0000001302027219 */ /* 0x004fe20000001203 */
[----:B0-----:R-:W-:Y:S01]  /*1b800*/  VIADD R5, R14, 0xffffffff ;  /* 0xffffffff0e057836 */ /* 0x001fe20000000000 */
[----:B------:R-:W-:Y:S01]  /*1b810*/  LOP3.LUT R7, R8, R17, RZ, 0xc0, !PT ;  /* 0x0000001108077212 */ /* 0x000fe200078ec0ff */
[----:B------:R-:W-:Y:S01]  /*1b820*/  IMAD.MOV R11, RZ, RZ, -R11 ;  /* 0x000000ffff0b7224 */ /* 0x000fe200078e0a0b */
[----:B------:R-:W-:Y:S01]  /*1b830*/  R2UR UR40, R25 ;  /* 0x00000000192872ca */ /* 0x000fe200000e0000 */
[----:B------:R-:W-:Y:S01]  /*1b840*/  IMAD.MOV R3, RZ, RZ, -R2 ;  /* 0x000000ffff037224 */ /* 0x000fe200078e0a02 */
[----:B------:R-:W-:Y:S01]  /*1b850*/  LOP3.LUT R5, R10, R5, RZ, 0xc0, !PT ;  /* 0x000000050a057212 */ /* 0x000fe200078ec0ff */
[----:B------:R-:W-:Y:S02]  /*1b860*/  IMAD R144, R144, R2, R7 ;  /* 0x0000000290907224 */ /* 0x000fe400078e0207 */
[----:B---3--:R-:W-:-:S04]  /*1b870*/  IMAD R2, R3, R21, R12 ;  /* 0x0000001503027224 */ /* 0x008fc800078e020c */
[----:B------:R-:W-:Y:S02]  /*1b880*/  IMAD R3, R2, R14, R5 ;  /* 0x0000000e02037224 */ /* 0x000fe400078e0205 */
[----:B------:R-:W-:Y:S01]  /*1b890*/  IMAD.MOV.U32 R2, RZ, RZ, 0x1 ;  /* 0x00000001ff027424 */ /* 0x000fe200078e00ff */
[----:B-1----:R-:W-:-:S13]  /*1b8a0*/  ISETP.NE.AND P0, PT, R4, 0x1, PT ;  /* 0x000000010400780c */ /* 0x002fda0003f05270 */
[----:B------:R-:W-:-:S04]  /*1b8b0*/  @P0 IMAD R15, R13, R11, R16 ;  /* 0x0000000b0d0f0224 */ /* 0x000fc800078e0210 */
[----:B------:R-:W-:-:S05]  /*1b8c0*/  IMAD R144, R144, R24, R15 ;  /* 0x0000001890907224 */ /* 0x000fca00078e020f */
[----:B------:R-:W-:Y:S02]  /*1b8d0*/  SEL R4, R3, R144, !P0 ;  /* 0x0000009003047207 */ /* 0x000fe40004000000 */
[----:B------:R-:W-:Y:S02]  /*1b8e0*/  SEL R144, R144, R3, !P0 ;  /* 0x0000000390907207 */ /* 0x000fe40004000000 */
[----:B------:R-:W-:Y:S01]  /*1b8f0*/  PRMT R3, R2, 0x7610, R3 ;  /* 0x0000761002037816 */ /* 0x000fe20000000003 */
[----:B------:R2:W-:Y:S06]  /*1b900*/  STL [R1+0x18c], R4 ;  /* 0x00018c0401007387 */ /* 0x0005ec0000100800 */
.L_x_81:
[----:B------:R3:W-:Y:S01]  /*1b910*/  STL [R1+0x190], R144 ;  /* 0x0001909001007387 */ /* 0x0007e20000100800 */
[----:B------:R-:W-:Y:S01]  /*1b920*/  LOP3.LUT P0, RZ, R3, 0xff, RZ, 0xc0, !PT ;  /* 0x000000ff03ff7812 */ /* 0x000fe2000780c0ff */
[----:B------:R-:W-:-:S04]  /*1b930*/  UIMAD.WIDE.U32 UR12, UR34, -0x55555555, URZ ;  /* 0xaaaaaaab220c78a5 */ /* 0x000fc8000f8e003f */
[----:B------:R-:W-:-:S04]  /*1b940*/  USHF.R.U32.HI UR12, URZ, 0x3, UR13 ;  /* 0x000000033f0c7899 */ /* 0x000fc8000801160d */
[----:B------:R-:W-:-:S04]  /*1b950*/  UIMAD UR34, UR12, -0xc, UR34 ;  /* 0xfffffff40c2278a4 */ /* 0x000fc8000f8e0222 */
[----:B---3--:R-:W-:Y:S08]  /*1b960*/  @P0 BRA `(.L_x_84) ;  /* 0xfffffe5800d40947 */ /* 0x008ff0000383ffff */
[----:B------:R-:W-:Y:S05]  /*1b970*/  EXIT ;  /* 0x000000000000794d */ /* 0x000fea0003800000 */
.L_x_8:
[----:B0-----:R-:W2:Y:S01]  /*1b980*/  LDL R20, [R1+0x194] ;  /* 0x0001940001147983 */ /* 0x001ea20000100800 */
[----:B------:R-:W-:-:S03]  /*1b990*/  ULDC.64 UR6, c[0x0][0x650] ;  /* 0x0001940000067ab9 */ /* 0x000fc60000000a00 */
[----:B------:R-:W3:Y:S01]  /*1b9a0*/  LDL R21, [R1+0x188] ;  /* 0x0001880001157983 */ /* 0x000ee20000100800 */
[----:B------:R-:W-:Y:S01]  /*1b9b0*/  PRMT R0, RZ, 0x7610, R0 ;  /* 0x00007610ff007816 */ /* 0x000fe20000000000 */
[----:B------:R-:W-:Y:S02]  /*1b9c0*/  IMAD.MOV.U32 R5, RZ, RZ, -0x1 ;  /* 0xffffffffff057424 */ /* 0x000fe400078e00ff */
[----:B------:R-:W-:Y:S02]  /*1b9d0*/  IMAD.MOV.U32 R7, RZ, RZ, -0x1 ;  /* 0xffffffffff077424 */ /* 0x000fe400078e00ff */
[----:B------:R-:W-:Y:S01]  /*1b9e0*/  IMAD.MOV.U32 R6, RZ, RZ, -0x1 ;  /* 0xffffffffff067424 */ /* 0x000fe200078e00ff */
[----:B--2---:R-:W-:-:S04]  /*1b9f0*/  ISETP.GE.U32.AND P0, PT, R20, UR6, PT ;  /* 0x0000000614007c0c */ /* 0x004fc8000bf06070 */
[----:B---3--:R-:W-:-:S13]  /*1ba00*/  ISETP.GE.U32.AND.EX P0, PT, R21, UR7, PT, P0 ;  /* 0x0000000715007c0c */ /* 0x008fda000bf06100 */
[----:B------:R-:W-:Y:S05]  /*1ba10*/  @P0 BRA `(.L_x_85) ;  /* 0x00000004003c0947 */ /* 0x000fea0003800000 */
[----:B------:R-:W0:Y:S01]  /*1ba20*/  LDC.64 R16, c[0x0][0x628] ;  /* 0x00018a00ff107b82 */ /* 0x000e220000000a00 */
[----:B------:R-:W-:Y:S02]  /*1ba30*/  IMAD.MOV.U32 R10, RZ, RZ, R20 ;  /* 0x000000ffff0a7224 */ /* 0x000fe400078e0014 */
[----:B------:R-:W-:-:S05]  /*1ba40*/  IMAD.MOV.U32 R11, RZ, RZ, R21 ;  /* 0x000000ffff0b7224 */ /* 0x000fca00078e0015 */
[----:B------:R-:W1:Y:S08]  /*1ba50*/  LDC R12, c[0x0][0x630] ;  /* 0x00018c00ff0c7b82 */ /* 0x000e700000000800 */
[----:B------:R-:W2:Y:S01]  /*1ba60*/  LDC.64 R18, c[0x0][0x620] ;  /* 0x00018800ff127b82 */ /* 0x000ea20000000a00 */
[----:B0-----:R-:W-:-:S04]  /*1ba70*/  ISETP.NE.U32.AND P0, PT, R16, RZ, PT ;  /* 0x000000ff1000720c */ /* 0x001fc80003f05070 */
[----:B------:R-:W-:-:S13]  /*1ba80*/  ISETP.NE.AND.EX P0, PT, R17, RZ, PT, P0 ;  /* 0x000000ff1100720c */ /* 0x000fda0003f05300 */
[----:B-12---:R-:W-:Y:S05]  /*1ba90*/  @!P0 BRA `(.L_x_86) ;  /* 0x0000000000288947 */ /* 0x006fea0003800000 */
[----:B------:R-:W0:Y:S02]  /*1baa0*/  LDC R0, c[0x0][0x634] ;  /* 0x00018d00ff007b82 */ /* 0x000e240000000800 */
[----:B0-----:R-:W-:-:S05]  /*1bab0*/  IADD3 R5, P0, R20, R0, RZ ;  /* 0x0000000014057210 */ /* 0x001fca0007f1e0ff */
        /* <DEDUP_REMOVED lines=8> */
.L_x_86:
[-CC-:B------:R-:W-:Y:S01]  /*1bb40*/  SHF.R.U64 R16, R10, R12.reuse, R11.reuse ;  /* 0x0000000c0a107219 */ /* 0x180fe2000000120b */
[----:B------:R-:W0:Y:S01]  /*1bb50*/  LDC.64 R22, c[0x0][0x640] ;  /* 0x00019000ff167b82 */ /* 0x000e220000000a00 */
[----:B------:R-:W-:Y:S01]  /*1bb60*/  SHF.R.U32.HI R0, RZ, R12, R11 ;  /* 0x0000000cff007219 */ /* 0x000fe2000001160b */
[----:B------:R-:W-:Y:S01]  /*1bb70*/  IMAD.MOV.U32 R6, RZ, RZ, R21 ;  /* 0x000000ffff067224 */ /* 0x000fe200078e0015 */
[----:B------:R-:W-:-:S05]  /*1bb80*/  IADD3 R5, P0, RZ, -R16, RZ ;  /* 0x80000010ff057210 */ /* 0x000fca0007f1e0ff */
[----:B------:R-:W1:Y:S01]  /*1bb90*/  LDC R8, c[0x0][0x618] ;  /* 0x00018600ff087b82 */ /* 0x000e620000000800 */
[----:B------:R-:W-:-:S04]  /*1bba0*/  IMAD.X R7, RZ, RZ, ~R0, P0 ;  /* 0x000000ffff077224 */ /* 0x000fc800000e0e00 */
[----:B------:R-:W-:Y:S02]  /*1bbb0*/  IMAD R0, R7, R18, RZ ;  /* 0x0000001207007224 */ /* 0x000fe400078e02ff */
[----:B------:R-:W-:Y:S01]  /*1bbc0*/  IMAD.MOV.U32 R7, RZ, RZ, R6 ;  /* 0x000000ffff077224 */ /* 0x000fe200078e0006 */
[----:B------:R-:W2:Y:S01]  /*1bbd0*/  LDC R10, c[0x0][0x608] ;  /* 0x00018200ff0a7b82 */ /* 0x000ea20000000800 */
[----:B------:R-:W-:-:S04]  /*1bbe0*/  IMAD.MOV.U32 R6, RZ, RZ, R20 ;  /* 0x000000ffff067224 */ /* 0x000fc800078e0014 */
[----:B------:R-:W-:-:S03]  /*1bbf0*/  IMAD.WIDE.U32 R6, R5, R18, R6 ;  /* 0x0000001205067225 */ /* 0x000fc600078e0006 */
[----:B------:R-:W3:Y:S01]  /*1bc00*/  LDC R21, c[0x0][0x658] ;  /* 0x00019600ff157b82 */ /* 0x000ee20000000800 */
[----:B------:R-:W-:Y:S01]  /*1bc10*/  IMAD R5, R5, R19, R0 ;  /* 0x0000001305057224 */ /* 0x000fe200078e0200 */
[----:B0-----:R-:W-:-:S03]  /*1bc20*/  ISETP.NE.U32.AND P0, PT, R22, RZ, PT ;  /* 0x000000ff1600720c */ /* 0x001fc60003f05070 */
[----:B------:R-:W-:Y:S01]  /*1bc30*/  IMAD.IADD R5, R7, 0x1, R5 ;  /* 0x0000000107057824 */ /* 0x000fe200078e0205 */
[----:B------:R-:W-:Y:S02]  /*1bc40*/  ISETP.NE.AND.EX P0, PT, R23, RZ, PT, P0 ;  /* 0x000000ff1700720c */ /* 0x000fe40003f05300 */
[----:B------:R-:W0:Y:S02]  /*1bc50*/  LDC R19, c[0x0][0x600] ;  /* 0x00018000ff137b82 */ /* 0x000e240000000800 */
[-CC-:B-1----:R-:W-:Y:S01]  /*1bc60*/  SHF.R.U64 R12, R6, R8.reuse, R5.reuse ;  /* 0x00000008060c7219 */ /* 0x182fe20000001205 */
[----:B------:R-:W-:Y:S01]  /*1bc70*/  IMAD.MOV.U32 R6, RZ, RZ, -0x1 ;  /* 0xffffffffff067424 */ /* 0x000fe200078e00ff */
[----:B------:R-:W-:-:S04]  /*1bc80*/  SHF.R.U32.HI R5, RZ, R8, R5 ;  /* 0x00000008ff057219 */ /* 0x000fc80000011605 */
[----:B------:R-:W1:Y:S01]  /*1bc90*/  LDC R20, c[0x0][0x648] ;  /* 0x00019200ff147b82 */ /* 0x000e620000000800 */
[-CC-:B--2---:R-:W-:Y:S02]  /*1bca0*/  SHF.R.U64 R17, R12, R10.reuse, R5.reuse ;  /* 0x0000000a0c117219 */ /* 0x184fe40000001205 */
[----:B------:R-:W-:-:S05]  /*1bcb0*/  SHF.R.U32.HI R0, RZ, R10, R5 ;  /* 0x0000000aff007219 */ /* 0x000fca0000011605 */
[----:B------:R-:W2:Y:S01]  /*1bcc0*/  LDC R24, c[0x0][0x638] ;  /* 0x00018e00ff187b82 */ /* 0x000ea20000000800 */
[-C--:B---3--:R-:W-:Y:S02]  /*1bcd0*/  SHF.L.U32 R6, R6, R21.reuse, RZ ;  /* 0x0000001506067219 */ /* 0x088fe400000006ff */
[-CC-:B------:R-:W-:Y:S02]  /*1bce0*/  SHF.R.U64 R18, R17, R21.reuse, R0.reuse ;  /* 0x0000001511127219 */ /* 0x180fe40000001200 */
[----:B------:R-:W-:Y:S01]  /*1bcf0*/  SHF.R.U32.HI R7, RZ, R21, R0 ;  /* 0x00000015ff077219 */ /* 0x000fe20000011600 */
[----:B------:R-:W-:Y:S01]  /*1bd00*/  IMAD.MOV.U32 R0, RZ, RZ, 0x1 ;  /* 0x00000001ff007424 */ /* 0x000fe200078e00ff */
[----:B------:R-:W-:Y:S01]  /*1bd10*/  LOP3.LUT R26, RZ, R6, RZ, 0x33, !PT ;  /* 0x00000006ff1a7212 */ /* 0x000fe200078e33ff */
        /* <DEDUP_REMOVED lines=13> */
.L_x_87:
[----:B------:R-:W4:Y:S01]  /*1bdf0*/  LDC R5, c[0x0][0x65c] ;  /* 0x00019700ff057b82 */ /* 0x000f220000000800 */
[----:B-1----:R-:W-:Y:S01]  /*1be00*/  SHF.R.U64 R3, R6, R20, R7 ;  /* 0x0000001406037219 */ /* 0x002fe20000001207 */
[----:B0-----:R-:W-:Y:S01]  /*1be10*/  VIADD R7, R19, 0xffffffff ;  /* 0xffffffff13077836 */ /* 0x001fe20000000000 */
[----:B------:R-:W-:Y:S01]  /*1be20*/  SHF.L.U32 R21, R0, R21, RZ ;  /* 0x0000001500157219 */ /* 0x000fe200000006ff */
[----:B------:R-:W-:Y:S01]  /*1be30*/  IMAD.MOV.U32 R6, RZ, RZ, R16 ;  /* 0x000000ffff067224 */ /* 0x000fe200078e0010 */
[----:B------:R-:W-:Y:S02]  /*1be40*/  LOP3.LUT R0, R17, R26, RZ, 0xc0, !PT ;  /* 0x0000001a11007212 */ /* 0x000fe400078ec0ff */
[----:B------:R-:W-:Y:S02]  /*1be50*/  LOP3.LUT R7, R12, R7, RZ, 0xc0, !PT ;  /* 0x000000070c077212 */ /* 0x000fe400078ec0ff */
[----:B----4-:R-:W-:Y:S01]  /*1be60*/  ISETP.NE.AND P0, PT, R5, 0x1, PT ;  /* 0x000000010500780c */ /* 0x010fe20003f05270 */
[----:B------:R-:W-:-:S02]  /*1be70*/  IMAD.MOV R5, RZ, RZ, -R3 ;  /* 0x000000ffff057224 */ /* 0x000fc400078e0a03 */
[----:B------:R-:W-:Y:S02]  /*1be80*/  IMAD R3, R21, R3, R0 ;  /* 0x0000000315037224 */ /* 0x000fe400078e0200 */
[----:B--2---:R-:W-:-:S04]  /*1be90*/  IMAD R0, R5, R24, R18 ;  /* 0x0000001805007224 */ /* 0x004fc800078e0212 */
[----:B------:R-:W-:-:S04]  /*1bea0*/  IMAD R5, R0, R19, R7 ;  /* 0x0000001300057224 */ /* 0x000fc800078e0207 */
[----:B------:R-:W-:Y:S02]  /*1beb0*/  @P0 IMAD R4, R13, R14, R2 ;  /* 0x0000000e0d040224 */ /* 0x000fe400078e0202 */
[----:B------:R-:W-:Y:S02]  /*1bec0*/  IMAD.MOV.U32 R2, RZ, RZ, 0x1 ;  /* 0x00000001ff027424 */ /* 0x000fe400078e00ff */
[----:B---3--:R-:W-:-:S03]  /*1bed0*/  IMAD R4, R3, R25, R4 ;  /* 0x0000001903047224 */ /* 0x008fc600078e0204 */
[----:B------:R-:W-:Y:S02]  /*1bee0*/  PRMT R0, R2, 0x7610, R0 ;  /* 0x0000761002007816 */ /* 0x000fe40000000000 */
[----:B------:R-:W-:Y:S02]  /*1bef0*/  SEL R7, R5, R4, !P0 ;  /* 0x0000000405077207 */ /* 0x000fe40004000000 */
[----:B------:R-:W-:-:S07]  /*1bf00*/  SEL R5, R4, R5, !P0 ;  /* 0x0000000504057207 */ /* 0x000fce0004000000 */
.L_x_85:
[----:B------:R-:W-:-:S08]  /*1bf10*/  NOP ;  /* 0x0000000000007918 */ /* 0x000fd00000000000 */
[----:B------:R-:W0:-:S00]  /*1bf20*/  USETMAXREG.DEALLOC.CTAPOOL 0x28 ;  /* 0x00000028000079c8 */ /* 0x000e0000080e0500 */
[----:B------:R-:W-:-:S13]  /*1bf30*/  ISETP.NE.AND P0, PT, RZ, UR5, PT ;  /* 0x00000005ff007c0c */ /* 0x000fda000bf05270 */
[----:B------:R-:W-:Y:S05]  /*1bf40*/  @P0 EXIT ;  /* 0x000000000000094d */ /* 0x000fea0003800000 */
[----:B0-----:R-:W-:Y:S01]  /*1bf50*/  LOP3.LUT P0, RZ, R0, 0xff, RZ, 0xc0, !PT ;  /* 0x000000ff00ff7812 */ /* 0x001fe2000780c0ff */
[----:B------:R-:W-:Y:S02]  /*1bf60*/  IMAD.MOV.U32 R10, RZ, RZ, 0x1 ;  /* 0x00000001ff0a7424 */ /* 0x000fe400078e00ff */
[----:B------:R-:W-:-:S10]  /*1bf70*/  IMAD.MOV.U32 R14, RZ, RZ, RZ ;  /* 0x000000ffff0e7224 */ /* 0x000fd400078e00ff */
[----:B------:R-:W-:Y:S05]  /*1bf80*/  @!P0 BRA `(.L_x_88) ;  /* 0x0000000c00588947 */ /* 0x000fea0003800000 */
[----:B------:R-:W0:Y:S01]  /*1bf90*/  LDC R0, c[0x0][0x28c] ;  /* 0x0000a300ff007b82 */ /* 0x000e220000000800 */
[----:B------:R-:W1:Y:S01]  /*1bfa0*/  S2R R8, SR_CgaCtaId ;  /* 0x0000000000087919 */ /* 0x000e620000008800 */
[----:B------:R-:W-:Y:S01]  /*1bfb0*/  ULDC UR6, c[0x0][0x658] ;  /* 0x0001960000067ab9 */ /* 0x000fe20000000800 */
[----:B------:R-:W-:Y:S01]  /*1bfc0*/  UMOV UR7, 0xffffffff ;  /* 0xffffffff00077882 */ /* 0x000fe20000000000 */
[----:B------:R-:W-:Y:S01]  /*1bfd0*/  UMOV UR9, 0x1 ;  /* 0x0000000100097882 */ /* 0x000fe20000000000 */
[----:B------:R-:W-:Y:S01]  /*1bfe0*/  USHF.L.U32 UR10, UR7, UR6, URZ ;  /* 0x00000006070a7299 */ /* 0x000fe2000800063f */
[----:B------:R-:W-:Y:S01]  /*1bff0*/  BSSY B0, `(.L_x_88) ;  /* 0x00000cf000007945 */ /* 0x000fe20003800000 */
[----:B------:R-:W-:Y:S01]  /*1c000*/  ULDC UR8, c[0x0][0xc] ;  /* 0x0000030000087ab9 */ /* 0x000fe20000000800 */
[----:B------:R-:W-:Y:S01]  /*1c010*/  USHF.L.U32 UR6, UR9, UR6, URZ ;  /* 0x0000000609067299 */ /* 0x000fe2000800063f */
[----:B------:R-:W-:Y:S01]  /*1c020*/  IMAD.MOV.U32 R12, RZ, RZ, 0x1 ;  /* 0x00000001ff0c7424 */ /* 0x000fe200078e00ff */
[----:B------:R-:W-:Y:S01]  /*1c030*/  ULDC UR5, c[0x0][0x600] ;  /* 0x0001800000057ab9 */ /* 0x000fe20000000800 */
[----:B------:R-:W-:Y:S01]  /*1c040*/  ULDC UR9, c[0x0][0x10] ;  /* 0x0000040000097ab9 */ /* 0x000fe20000000800 */
[----:B------:R-:W-:Y:S01]  /*1c050*/  ULDC UR7, c[0x0][0x14] ;  /* 0x0000050000077ab9 */ /* 0x000fe20000000800 */
[----:B------:R-:W-:Y:S01]  /*1c060*/  UIMAD.WIDE.U32 UR8, UR8, UR9, URZ ;  /* 0x00000009080872a5 */ /* 0x000fe2000f8e003f */
[----:B------:R-:W-:Y:S01]  /*1c070*/  IMAD.MOV.U32 R10, RZ, RZ, 0x1 ;  /* 0x00000001ff0a7424 */ /* 0x000fe200078e00ff */
[----:B------:R-:W-:Y:S01]  /*1c080*/  ULOP3.LUT UR21, UR4, 0x2, URZ, 0xfc, !UPT ;  /* 0x0000000204157892 */ /* 0x000fe2000f8efc3f */
[----:B------:R-:W-:Y:S01]  /*1c090*/  IMAD.MOV.U32 R14, RZ, RZ, RZ ;  /* 0x000000ffff0e7224 */ /* 0x000fe200078e00ff */
[----:B------:R-:W-:-:S02]  /*1c0a0*/  UIMAD.WIDE.U32 UR22, UR8, UR7, URZ ;  /* 0x00000007081672a5 */ /* 0x000fc4000f8e003f */
[----:B------:R-:W-:Y:S02]  /*1c0b0*/  UIMAD UR13, UR9, UR7, URZ ;  /* 0x00000007090d72a4 */ /* 0x000fe4000f8e023f */
[----:B------:R-:W-:Y:S02]  /*1c0c0*/  UIADD3 UR5, UR5, -0x1, URZ ;  /* 0xffffffff05057890 */ /* 0x000fe4000fffe03f */
[----:B------:R-:W-:Y:S01]  /*1c0d0*/  ULOP3.LUT UR19, URZ, UR10, URZ, 0x33, !UPT ;  /* 0x0000000a3f137292 */ /* 0x000fe2000f8e333f */
[----:B0-----:R-:W-:Y:S01]  /*1c0e0*/  VIADD R0, R0, 0x1f ;  /* 0x0000001f00007836 */ /* 0x001fe20000000000 */
[----:B------:R-:W-:Y:S01]  /*1c0f0*/  UIADD3 UR13, UR23, UR13, URZ ;  /* 0x0000000d170d7290 */ /* 0x000fe2000fffe03f */
[----:B------:R-:W-:-:S03]  /*1c100*/  ULDC.64 UR24, c[0x0][0x198] ;  /* 0x0000660000187ab9 */ /* 0x000fc60000000a00 */
[----:B------:R-:W-:-:S04]  /*1c110*/  SHF.R.S32.HI R3, RZ, 0x1f, R0 ;  /* 0x0000001fff037819 */ /* 0x000fc80000011400 */
[----:B------:R-:W-:Y:S02]  /*1c120*/  LEA.HI R3, R3, R0, RZ, 0x5 ;  /* 0x0000000003037211 */ /* 0x000fe400078f28ff */
[----:B-1----:R-:W-:Y:S02]  /*1c130*/  LOP3.LUT R8, R8, 0x1, RZ, 0xc0, !PT ;  /* 0x0000000108087812 */ /* 0x002fe400078ec0ff */
[----:B------:R-:W-:-:S05]  /*1c140*/  SHF.R.S32.HI R9, RZ, 0x5, R3 ;  /* 0x00000005ff097819 */ /* 0x000fca0000011403 */
[----:B------:R-:W-:-:S07]  /*1c150*/  VIADD R0, R9, 0x1 ;  /* 0x0000000109007836 */ /* 0x000fce0000000000 */
.L_x_99:
[----:B------:R-:W-:-:S03]  /*1c160*/  UMOV UR7, 0xffffffff ;  /* 0xffffffff00077882 */ /* 0x000fc60000000000 */
[----:B------:R-:W-:Y:S05]  /*1c170*/  BRA.DIV UR7, `(.L_x_89) ;  /* 0x0000001207f87947 */ /* 0x000fea000b800000 */
[----:B------:R-:W-:-:S13]  /*1c180*/  ELECT P0, URZ, PT ;  /* 0x00000000003f782f */ /* 0x000fda0003800000 */
.L_x_118:
[----:B------:R-:W0:Y:S01]  /*1c190*/  LDC R2, c[0x0][0x28c] ;  /* 0x0000a300ff027b82 */ /* 0x000e220000000800 */
[----:B------:R-:W-:Y:S01]  /*1c1a0*/  BSSY B1, `(.L_x_90) ;  /* 0x000003b000017945 */ /* 0x000fe20003800000 */
[----:B0-----:R-:W-:-:S13]  /*1c1b0*/  ISETP.LT.OR P0, PT, R2, 0x1, !P0 ;  /* 0x000000010200780c */ /* 0x001fda0004701670 */
[----:B------:R-:W-:Y:S05]  /*1c1c0*/  @P0 BRA `(.L_x_91) ;  /* 0x0000000000e00947 */ /* 0x000fea0003800000 */
[----:B------:R-:W-:Y:S02]  /*1c1d0*/  IMAD R7, R7, 0x2, R8 ;  /* 0x0000000207077824 */ /* 0x000fe400078e0208 */
[----:B------:R-:W-:Y:S02]  /*1c1e0*/  IMAD.SHL.U32 R13, R5, 0x200, RZ ;  /* 0x00000200050d7824 */ /* 0x000fe400078e00ff */
[----:B------:R-:W-:Y:S02]  /*1c1f0*/  IMAD.MOV.U32 R17, RZ, RZ, RZ ;  /* 0x000000ffff117224 */ /* 0x000fe400078e00ff */
[----:B------:R-:W-:Y:S02]  /*1c200*/  IMAD.MOV.U32 R2, RZ, RZ, R0 ;  /* 0x000000ffff027224 */ /* 0x000fe400078e0000 */
[----:B------:R-:W-:Y:S02]  /*1c210*/  IMAD.MOV.U32 R3, RZ, RZ, R10 ;  /* 0x000000ffff037224 */ /* 0x000fe400078e000a */
[----:B------:R-:W-:-:S02]  /*1c220*/  IMAD.MOV.U32 R5, RZ, RZ, R14 ;  /* 0x000000ffff057224 */ /* 0x000fc400078e000e */
[----:B------:R-:W-:-:S07]  /*1c230*/  IMAD R11, R7, 0x28, RZ ;  /* 0x00000028070b7824 */ /* 0x000fce00078e02ff */
.L_x_94:
[----:B------:R-:W0:Y:S01]  /*1c240*/  S2R R7, SR_CgaCtaId ;  /* 0x0000000000077919 */ /* 0x000e220000008800 */
[----:B------:R-:W-:Y:S01]  /*1c250*/  MOV R4, 0x400 ;  /* 0x0000040000047802 */ /* 0x000fe20000000f00 */
[----:B------:R-:W1:Y:S03]  /*1c260*/  S2R R18, SR_TID.X ;  /* 0x0000000000127919 */ /* 0x000e660000002100 */
[----:B0-----:R-:W-:Y:S02]  /*1c270*/  LEA R16, R7, R4, 0x18 ;  /* 0x0000000407107211 */ /* 0x001fe400078ec0ff */
[----:B------:R-:W-:Y:S02]  /*1c280*/  SHF.L.U32 R4, R3, 0x1f, RZ ;  /* 0x0000001f03047819 */ /* 0x000fe400000006ff */
[----:B-1----:R-:W-:Y:S01]  /*1c290*/  LOP3.LUT P1, RZ, R18, 0x7f, RZ, 0xc0, !PT ;  /* 0x0000007f12ff7812 */ /* 0x002fe2000782c0ff */
[----:B------:R-:W-:-:S04]  /*1c2a0*/  IMAD R15, R5, 0x8, R16 ;  /* 0x00000008050f7824 */ /* 0x000fc800078e0210 */
[----:B------:R-:W0:Y:S08]  /*1c2b0*/  SYNCS.PHASECHK.TRANS64.TRYWAIT P0, [R15+URZ+0x60], R4 ;  /* 0x000060040f0075a7 */ /* 0x000e30000800017f */
[----:B------:R-:W1:Y:S01]  /*1c2c0*/  @!P1 LDC R7, c[0x0][0x500] ;  /* 0x00014000ff079b82 */ /* 0x000e620000000800 */
[----:B0-----:R-:W-:Y:S05]  /*1c2d0*/  @!P0 BRA `(.L_x_92) ;  /* 0x0000001000c08947 */ /* 0x001fea0003800000 */
.L_x_119:
[----:B------:R-:W-:Y:S01]  /*1c2e0*/  UPRMT UR7, UR21, 0x9910, URZ ;  /* 0x0000991015077896 */ /* 0x000fe2000800003f */
[----:B-1----:R1:W-:Y:S03]  /*1c2f0*/  @!P1 SYNCS.ARRIVE.TRANS64 RZ, [R15+URZ], R7 ;  /* 0x000000070fff99a7 */ /* 0x0023e6000800003f */
[----:B------:R-:W-:-:S06]  /*1c300*/  UISETP.NE.AND UP0, UPT, UR7, 0x2, UPT ;  /* 0x000000020700788c */ /* 0x000fcc000bf05270 */
[----:B------:R-:W-:-:S13]  /*1c310*/  PLOP3.LUT P0, PT, PT, PT, UP0, 0x80, 0x0 ;  /* 0x000000000000781c */ /* 0x000fda0003f0f008 */
[----:B-1----:R-:W-:Y:S05]  /*1c320*/  @P0 BRA `(.L_x_93) ;  /* 0x0000000000040947 */ /* 0x002fea0003800000 */
[----:B------:R-:W-:Y:S01]  /*1c330*/  BPT.TRAP 0x1 ;  /* 0x000000040000795c */ /* 0x000fe20000300000 */
.L_x_93:
[----:B0-----:R-:W-:Y:S01]  /*1c340*/  IMAD R4, R5, 0x2, R8 ;  /* 0x0000000205047824 */ /* 0x001fe200078e0208 */
[----:B------:R-:W-:Y:S01]  /*1c350*/  R2UR UR9, R15 ;  /* 0x000000000f0972ca */ /* 0x000fe200000e0000 */
[--C-:B------:R-:W-:Y:S01]  /*1c360*/  IMAD R7, R5, 0x4000, R16.reuse ;  /* 0x0000400005077824 */ /* 0x100fe200078e0210 */
[----:B------:R-:W-:Y:S01]  /*1c370*/  UIADD3 UR14, UP0, UR24, 0xf0, URZ ;  /* 0x000000f0180e7890 */ /* 0x000fe2000ff1e03f */
[----:B------:R-:W-:Y:S01]  /*1c380*/  IMAD R4, R4, 0x500, R16 ;  /* 0x0000050004047824 */ /* 0x000fe200078e0210 */
[----:B------:R-:W-:Y:S01]  /*1c390*/  R2UR UR11, R13 ;  /* 0x000000000d0b72ca */ /* 0x000fe200000e0000 */
[----:B------:R-:W-:Y:S01]  /*1c3a0*/  VIADD R2, R2, 0xffffffff ;  /* 0xffffffff02027836 */ /* 0x000fe20000000000 */
[----:B------:R-:W-:Y:S01]  /*1c3b0*/  R2UR UR7, R7 ;  /* 0x00000000070772ca */ /* 0x000fe200000e0000 */
[----:B------:R-:W-:Y:S01]  /*1c3c0*/  UIADD3 UR26, UP1, UR24, 0x1f0, URZ ;  /* 0x000001f0181a7890 */ /* 0x000fe2000ff3e03f */
[----:B------:R-:W-:Y:S01]  /*1c3d0*/  R2UR UR8, R4 ;  /* 0x00000000040872ca */ /* 0x000fe200000e0000 */
[----:B------:R-:W-:Y:S01]  /*1c3e0*/  UIADD3.X UR15, URZ, UR25, URZ, UP0, !UPT ;  /* 0x000000193f0f7290 */ /* 0x000fe200087fe43f */
[----:B------:R-:W-:Y:S01]  /*1c3f0*/  R2UR UR10, R17 ;  /* 0x00000000110a72ca */ /* 0x000fe200000e0000 */
[----:B------:R-:W-:Y:S01]  /*1c400*/  VIADD R5, R5, 0x1 ;  /* 0x0000000105057836 */ /* 0x000fe20000000000 */
[----:B------:R-:W-:Y:S01]  /*1c410*/  R2UR UR12, R6 ;  /* 0x00000000060c72ca */ /* 0x000fe200000e0000 */
[----:B------:R-:W-:Y:S01]  /*1c420*/  UIADD3.X UR27, URZ, UR25, URZ, UP1, !UPT ;  /* 0x000000193f1b7290 */ /* 0x000fe20008ffe43f */
[----:B------:R-:W-:Y:S01]  /*1c430*/  R2UR UR20, R11 ;  /* 0x000000000b1472ca */ /* 0x000fe200000e0000 */
[----:B------:R-:W-:Y:S01]  /*1c440*/  UMOV UR16, 0x0 ;  /* 0x0000000000107882 */ /* 0x000fe20000000000 */
[----:B------:R-:W-:Y:S01]  /*1c450*/  ISETP.GT.AND P1, PT, R2, 0x1, PT ;  /* 0x000000010200780c */ /* 0x000fe20003f24270 */
[----:B------:R-:W-:Y:S01]  /*1c460*/  UMOV UR17, 0x10000000 ;  /* 0x1000000000117882 */ /* 0x000fe20000000000 */
[----:B------:R-:W-:Y:S01]  /*1c470*/  ISETP.NE.AND P0, PT, R5, 0xc, PT ;  /* 0x0000000c0500780c */ /* 0x000fe20003f05270 */
[----:B------:R-:W-:Y:S01]  /*1c480*/  UIADD3 UR7, UR7, 0x180, URZ ;  /* 0x0000018007077890 */ /* 0x000fe2000fffe03f */
[----:B------:R-:W-:Y:S01]  /*1c490*/  VIADD R17, R17, 0x20 ;  /* 0x0000002011117836 */ /* 0x000fe20000000000 */
[----:B------:R-:W-:Y:S01]  /*1c4a0*/  UIADD3 UR18, UR8, 0x30180, URZ ;  /* 0x0003018008127890 */ /* 0x000fe2000fffe03f */
[----:B------:R-:W-:Y:S01]  /*1c4b0*/  SEL R4, RZ, 0x1, P0 ;  /* 0x00000001ff047807 */ /* 0x000fe20000000000 */
[----:B------:R-:W-:Y:S01]  /*1c4c0*/  UMOV UR28, 0x30000 ;  /* 0x00030000001c7882 */ /* 0x000fe20000000000 */
[----:B------:R-:W-:-:S02]  /*1c4d0*/  SEL R5, R5, RZ, P0 ;  /* 0x000000ff05057207 */ /* 0x000fc40000000000 */
[----:B------:R-:W-:Y:S01]  /*1c4e0*/  UMOV UR8, UR7 ;  /* 0x0000000700087c82 */ /* 0x000fe20008000000 */
[----:B------:R-:W-:Y:S01]  /*1c4f0*/  LOP3.LUT R3, R3, R4, RZ, 0x3c, !PT ;  /* 0x0000000403037212 */ /* 0x000fe200078e3cff */
[----:B------:R0:W-:Y:S02]  /*1c500*/  UTMALDG.3D [UR8], [UR14], desc[UR16] ;  /* 0x000010080e0075b4 */ /* 0x0001e40008011000 */
[----:B0-----:R-:W-:Y:S01]  /*1c510*/  UMOV UR8, UR18 ;  /* 0x0000001200087c82 */ /* 0x001fe20008000000 */
[----:B------:R-:W-:Y:S02]  /*1c520*/  UMOV UR11, UR20 ;  /* 0x00000014000b7c82 */ /* 0x000fe40008000000 */
[----:B------:R0:W-:Y:S02]  /*1c530*/  UTMALDG.3D.MULTICAST [UR8], [UR26], UR28, desc[UR16] ;  /* 0x000010081a0073b4 */ /* 0x0001e4000801181c */
[----:B0-----:R-:W-:Y:S05]  /*1c540*/  @P1 BRA `(.L_x_94) ;  /* 0xfffffffc003c1947 */ /* 0x001fea000383ffff */
.L_x_91:
[----:B------:R-:W-:Y:S05]  /*1c550*/  BSYNC B1 ;  /* 0x0000000000017941 */ /* 0x000fea0003800000 */
.L_x_90:
[----:B------:R-:W2:Y:S01]  /*1c560*/  LDL.LU R18, [R1+0x188] ;  /* 0x0001880001127983 */ /* 0x000ea20000300800 */
[----:B------:R-:W-:Y:S01]  /*1c570*/  LOP3.LUT P1, RZ, R12, 0xff, RZ, 0xc0, !PT ;  /* 0x000000ff0cff7812 */ /* 0x000fe2000782c0ff */
[C---:B------:R-:W-:Y:S01]  /*1c580*/  IMAD.IADD R14, R9.reuse, 0x1, R14 ;  /* 0x00000001090e7824 */ /* 0x040fe200078e020e */
[----:B------:R-:W-:Y:S01]  /*1c590*/  ULDC.64 UR8, c[0x0][0x650] ;  /* 0x0001940000087ab9 */ /* 0x000fe20000000a00 */
[----:B------:R-:W3:Y:S01]  /*1c5a0*/  LDL.LU R16, [R1+0x194] ;  /* 0x0001940001107983 */ /* 0x000ee20000300800 */
[C---:B------:R-:W-:Y:S01]  /*1c5b0*/  ISETP.GE.U32.AND P2, PT, R9.reuse, 0xc, PT ;  /* 0x0000000c0900780c */ /* 0x040fe20003f46070 */
[----:B------:R-:W-:Y:S01]  /*1c5c0*/  BSSY B1, `(.L_x_95) ;  /* 0x000006f000017945 */ /* 0x000fe20003800000 */
[----:B------:R-:W-:Y:S01]  /*1c5d0*/  ISETP.GT.U32.AND P0, PT, R14, 0xb, PT ;  /* 0x0000000b0e00780c */ /* 0x000fe20003f04070 */
[----:B------:R-:W-:Y:S01]  /*1c5e0*/  IMAD.MOV.U32 R7, RZ, RZ, -0x1 ;  /* 0xffffffffff077424 */ /* 0x000fe200078e00ff */
[----:B------:R-:W-:Y:S01]  /*1c5f0*/  PRMT R12, RZ, 0x7610, R12 ;  /* 0x00007610ff0c7816 */ /* 0x000fe2000000000c */
[----:B------:R-:W-:Y:S01]  /*1c600*/  IMAD.MOV.U32 R6, RZ, RZ, -0x1 ;  /* 0xffffffffff067424 */ /* 0x000fe200078e00ff */
[----:B------:R-:W-:-:S03]  /*1c610*/  ISETP.LT.U32.AND P0, PT, R9, 0xc, P0 ;  /* 0x0000000c0900780c */ /* 0x000fc60000701070 */
[----:B------:R-:W0:Y:S01]  /*1c620*/  @P1 S2R R3, SR_CgaCtaId ;  /* 0x0000000000031919 */ /* 0x000e220000008800 */
[----:B------:R-:W-:-:S04]  /*1c630*/  @P1 MOV R2, 0x400 ;  /* 0x0000040000021802 */ /* 0x000fc80000000f00 */
[----:B0-----:R-:W-:Y:S01]  /*1c640*/  @P1 LEA R4, R3, R2, 0x18 ;  /* 0x0000000203041211 */ /* 0x001fe200078ec0ff */
[----:B------:R-:W-:-:S03]  /*1c650*/  IMAD.WIDE.U32 R2, R14, -0x55555555, RZ ;  /* 0xaaaaaaab0e027825 */ /* 0x000fc600078e00ff */
[----:B------:R0:W-:Y:S02]  /*1c660*/  @P1 SYNCS.ARRIVE.TRANS64.A1T0 RZ, [R4+URZ+0xd8], RZ ;  /* 0x0000d8ff04ff19a7 */ /* 0x0001e4000810003f */
[----:B------:R-:W-:Y:S02]  /*1c670*/  SHF.R.U32.HI R5, RZ, 0x3, R3 ;  /* 0x00000003ff057819 */ /* 0x000fe40000011603 */
[----:B------:R-:W-:Y:S02]  /*1c680*/  SEL R3, RZ, 0x1, !P0 ;  /* 0x00000001ff037807 */ /* 0x000fe40004000000 */
[----:B------:R-:W-:Y:S01]  /*1c690*/  PRMT R2, RZ, 0x7610, R2 ;  /* 0x00007610ff027816 */ /* 0x000fe20000000002 */
[----:B------:R-:W-:Y:S01]  /*1c6a0*/  IMAD R14, R5, -0xc, R14 ;  /* 0xfffffff4050e7824 */ /* 0x000fe200078e020e */
[----:B------:R-:W-:-:S04]  /*1c6b0*/  LOP3.LUT R10, R10, R3, RZ, 0x3c, !PT ;  /* 0x000000030a0a7212 */ /* 0x000fc800078e3cff */
[----:B------:R-:W-:Y:S01]  /*1c6c0*/  @P2 LOP3.LUT R10, R10, 0x1, R5, 0x78, !PT ;  /* 0x000000010a0a2812 */ /* 0x000fe200078e7805 */
[----:B------:R-:W-:Y:S01]  /*1c6d0*/  IMAD.MOV.U32 R5, RZ, RZ, -0x1 ;  /* 0xffffffffff057424 */ /* 0x000fe200078e00ff */
[----:B---3--:R-:W-:-:S04]  /*1c6e0*/  IADD3 R16, P1, R16, UR22, RZ ;  /* 0x0000001610107c10 */ /* 0x008fc8000ff3e0ff */
[----:B--2---:R-:W-:Y:S01]  /*1c6f0*/  IADD3.X R18, R18, UR13, RZ, P1, !PT ;  /* 0x0000000d12127c10 */ /* 0x004fe20008ffe4ff */
[----:B------:R0:W-:Y:S01]  /*1c700*/  STL [R1+0x194], R16 ;  /* 0x0001941001007387 */ /* 0x0001e20000100800 */
[----:B------:R-:W-:-:S03]  /*1c710*/  ISETP.GE.U32.AND P0, PT, R16, UR8, PT ;  /* 0x0000000810007c0c */ /* 0x000fc6000bf06070 */
[----:B------:R0:W-:Y:S01]  /*1c720*/  STL [R1+0x188], R18 ;  /* 0x0001881201007387 */ /* 0x0001e20000100800 */
[----:B------:R-:W-:-:S13]  /*1c730*/  ISETP.GE.U32.AND.EX P0, PT, R18, UR9, PT, P0 ;  /* 0x0000000912007c0c */ /* 0x000fda000bf06100 */
[----:B0-----:R-:W-:Y:S05]  /*1c740*/  @P0 BRA `(.L_x_96) ;  /* 0x0000000400580947 */ /* 0x001fea0003800000 */
[----:B------:R-:W-:Y:S01]  /*1c750*/  ULDC.64 UR8, c[0x0][0x628] ;  /* 0x00018a0000087ab9 */ /* 0x000fe20000000a00 */
[----:B------:R-:W0:Y:S01]  /*1c760*/  S2R R13, SR_CTAID.X ;  /* 0x00000000000d7919 */ /* 0x000e220000002500 */
[----:B------:R-:W-:Y:S01]  /*1c770*/  ISETP.NE.U32.AND P0, PT, RZ, UR8, PT ;  /* 0x00000008ff007c0c */ /* 0x000fe2000bf05070 */
[----:B------:R-:W-:Y:S01]  /*1c780*/  ULDC UR10, c[0x0][0x630] ;  /* 0x00018c00000a7ab9 */ /* 0x000fe20000000800 */
[----:B------:R-:W-:Y:S01]  /*1c790*/  IMAD.MOV.U32 R2, RZ, RZ, R16 ;  /* 0x000000ffff027224 */ /* 0x000fe200078e0010 */
[----:B------:R-:W1:Y:S01]  /*1c7a0*/  S2R R11, SR_CTAID.Y ;  /* 0x00000000000b7919 */ /* 0x000e620000002600 */
[----:B------:R-:W-:Y:S01]  /*1c7b0*/  ISETP.NE.AND.EX P0, PT, RZ, UR9, PT, P0 ;  /* 0x00000009ff007c0c */ /* 0x000fe2000bf05300 */
[----:B------:R-:W-:-:S12]  /*1c7c0*/  IMAD.MOV.U32 R3, RZ, RZ, R18 ;  /* 0x000000ffff037224 */ /* 0x000fd800078e0012 */
[----:B------:R-:W-:Y:S05]  /*1c7d0*/  @!P0 BRA `(.L_x_97) ;  /* 0x0000000000288947 */ /* 0x000fea0003800000 */
[----:B------:R-:W-:Y:S02]  /*1c7e0*/  ULDC UR7, c[0x0][0x634] ;  /* 0x00018d0000077ab9 */ /* 0x000fe40000000800 */
[----:B------:R-:W-:-:S05]  /*1c7f0*/  IADD3 R7, P0, R16, UR7, RZ ;  /* 0x0000000710077c10 */ /* 0x000fca000ff1e0ff */
[----:B------:R-:W-:-:S04]  /*1c800*/  IMAD.X R15, RZ, RZ, R18, P0 ;  /* 0x000000ffff0f7224 */ /* 0x000fc800000e0612 */
[----:B------:R-:W-:-:S04]  /*1c810*/  IMAD.WIDE.U32 R4, R15, UR8, RZ ;  /* 0x000000080f047c25 */ /* 0x000fc8000f8e00ff */
[----:B------:R-:W-:-:S04]  /*1c820*/  IMAD.WIDE.U32 R4, P0, R7, UR9, R4 ;  /* 0x0000000907047c25 */ /* 0x000fc8000f800004 */
[----:B------:R-:W-:-:S04]  /*1c830*/  IMAD.WIDE.U32 R6, R7, UR8, RZ ;  /* 0x0000000807067c25 */ /* 0x000fc8000f8e00ff */
[----:B------:R-:W-:Y:S01]  /*1c840*/  IMAD.X R3, RZ, RZ, RZ, P0 ;  /* 0x000000ffff037224 */ /* 0x000fe200000e06ff */
[----:B------:R-:W-:Y:S01]  /*1c850*/  IADD3 RZ, P0, R7, R4, RZ ;  /* 0x0000000407ff7210 */ /* 0x000fe20007f1e0ff */
[----:B------:R-:W-:-:S04]  /*1c860*/  IMAD.MOV.U32 R2, RZ, RZ, R5 ;  /* 0x000000ffff027224 */ /* 0x000fc800078e0005 */
[----:B------:R-:W-:-:S08]  /*1c870*/  IMAD.WIDE.U32.X R2, R15, UR9, R2, P0 ;  /* 0x000000090f027c25 */ /* 0x000fd000080e0402 */
.L_x_97:
[--C-:B------:R-:W-:Y:S01]  /*1c880*/  SHF.R.U64 R6, R2, UR10, R3.reuse ;  /* 0x0000000a02067c19 */ /* 0x100fe20008001203 */
[----:B------:R-:W-:Y:S01]  /*1c890*/  ULDC.64 UR8, c[0x0][0x620] ;  /* 0x0001880000087ab9 */ /* 0x000fe20000000a00 */
[----:B------:R-:W-:Y:S01]  /*1c8a0*/  SHF.R.U32.HI R2, RZ, UR10, R3 ;  /* 0x0000000aff027c19 */ /* 0x000fe20008011603 */
[----:B------:R-:W-:Y:S01]  /*1c8b0*/  IMAD.MOV.U32 R3, RZ, RZ, R18 ;  /* 0x000000ffff037224 */ /* 0x000fe200078e0012 */
[----:B------:R-:W-:Y:S01]  /*1c8c0*/  IADD3 R5, P0, RZ, -R6, RZ ;  /* 0x80000006ff057210 */ /* 0x000fe20007f1e0ff */
[----:B------:R-:W-:Y:S01]  /*1c8d0*/  ULDC UR7, c[0x0][0x150] ;  /* 0x0000540000077ab9 */ /* 0x000fe20000000800 */
[----:B0-----:R-:W-:Y:S01]  /*1c8e0*/  I2FP.F32.U32 R7, R13 ;  /* 0x0000000d00077245 */ /* 0x001fe20000201000 */
[----:B------:R-:W0:Y:S01]  /*1c8f0*/  LDC R20, c[0x0][0x144] ;  /* 0x00005100ff147b82 */ /* 0x000e220000000800 */
[----:B------:R-:W-:Y:S01]  /*1c900*/  ULDC.64 UR10, c[0x0][0x640] ;  /* 0x00019000000a7ab9 */ /* 0x000fe20000000a00 */
[----:B------:R-:W-:Y:S01]  /*1c910*/  IMAD.X R2, RZ, RZ, ~R2, P0 ;  /* 0x000000ffff027224 */ /* 0x000fe200000e0e02 */
[----:B------:R-:W-:-:S03]  /*1c920*/  ISETP.NE.U32.AND P0, PT, RZ, UR10, PT ;  /* 0x0000000aff007c0c */ /* 0x000fc6000bf05070 */
[----:B------:R-:W-:Y:S01]  /*1c930*/  IMAD R4, R2, UR8, RZ ;  /* 0x0000000802047c24 */ /* 0x000fe2000f8e02ff */
[----:B------:R-:W-:Y:S01]  /*1c940*/  ISETP.NE.AND.EX P0, PT, RZ, UR11, PT, P0 ;  /* 0x0000000bff007c0c */ /* 0x000fe2000bf05300 */
[----:B------:R-:W-:Y:S02]  /*1c950*/  IMAD.MOV.U32 R2, RZ, RZ, R16 ;  /* 0x000000ffff027224 */ /* 0x000fe400078e0010 */
[----:B------:R-:W2:Y:S02]  /*1c960*/  LDC R16, c[0x0][0x148] ;  /* 0x00005200ff107b82 */ /* 0x000ea40000000800 */
[----:B------:R-:W-:Y:S01]  /*1c970*/  IMAD.WIDE.U32 R2, R5, UR8, R2 ;  /* 0x0000000805027c25 */ /* 0x000fe2000f8e0002 */
[----:B------:R-:W-:-:S03]  /*1c980*/  ULDC UR8, c[0x0][0x154] ;  /* 0x0000550000087ab9 */ /* 0x000fc60000000800 */
[----:B------:R-:W-:Y:S02]  /*1c990*/  IMAD R5, R5, UR9, R4 ;  /* 0x0000000905057c24 */ /* 0x000fe4000f8e0204 */
[----:B------:R-:W-:Y:S01]  /*1c9a0*/  FMUL R4, R7, UR7 ;  /* 0x0000000707047c20 */ /* 0x000fe20008400000 */
[----:B------:R-:W-:Y:S01]  /*1c9b0*/  ULDC UR7, c[0x0][0x618] ;  /* 0x0001860000077ab9 */ /* 0x000fe20000000800 */
[----:B------:R-:W-:Y:S01]  /*1c9c0*/  ULDC UR9, c[0x0][0x608] ;  /* 0x0001820000097ab9 */ /* 0x000fe20000000800 */
[----:B------:R-:W-:-:S03]  /*1c9d0*/  IMAD.IADD R3, R3, 0x1, R5 ;  /* 0x0000000103037824 */ /* 0x000fc600078e0205 */
[----:B------:R-:W3:Y:S02]  /*1c9e0*/  F2I.U32.TRUNC.NTZ R4, R4 ;  /* 0x0000000400047305 */ /* 0x000ee4000020f000 */
[----:B------:R-:W-:Y:S02]  /*1c9f0*/  SHF.R.U64 R7, R2, UR7, R3 ;  /* 0x0000000702077c19 */ /* 0x000fe40008001203 */
[----:B-1----:R-:W-:-:S05]  /*1ca00*/  I2FP.F32.U32 R2, R11 ;  /* 0x0000000b00027245 */ /* 0x002fca0000201000 */
[----:B------:R-:W-:Y:S01]  /*1ca10*/  FMUL R18, R2, UR8 ;  /* 0x0000000802127c20 */ /* 0x000fe20008400000 */
[----:B------:R-:W-:Y:S01]  /*1ca20*/  SHF.R.U32.HI R2, RZ, UR7, R3 ;  /* 0x00000007ff027c19 */ /* 0x000fe20008011603 */
[----:B------:R-:W-:-:S03]  /*1ca30*/  ULDC UR7, c[0x0][0x658] ;  /* 0x0001960000077ab9 */ /* 0x000fc60000000800 */
[--C-:B------:R-:W-:Y:S01]  /*1ca40*/  SHF.R.U64 R17, R7, UR9, R2.reuse ;  /* 0x0000000907117c19 */ /* 0x100fe20008001202 */
[----:B------:R-:W1:Y:S01]  /*1ca50*/  F2I.U32.TRUNC.NTZ R18, R18 ;  /* 0x0000001200127305 */ /* 0x000e62000020f000 */
[----:B------:R-:W-:Y:S01]  /*1ca60*/  SHF.R.U32.HI R2, RZ, UR9, R2 ;  /* 0x00000009ff027c19 */ /* 0x000fe20008011602 */
[----:B---3--:R-:W-:-:S03]  /*1ca70*/  IMAD.MOV R4, RZ, RZ, -R4 ;  /* 0x000000ffff047224 */ /* 0x008fc600078e0a04 */
[--C-:B------:R-:W-:Y:S01]  /*1ca80*/  SHF.R.U64 R15, R17, UR7, R2.reuse ;  /* 0x00000007110f7c19 */ /* 0x100fe20008001202 */
[----:B0-----:R-:W-:Y:S01]  /*1ca90*/  IMAD R13, R20, R4, R13 ;  /* 0x00000004140d7224 */ /* 0x001fe200078e020d */
[----:B------:R-:W-:-:S03]  /*1caa0*/  SHF.R.U32.HI R19, RZ, UR7, R2 ;  /* 0x00000007ff137c19 */ /* 0x000fc60008011602 */
[----:B------:R-:W-:Y:S02]  /*1cab0*/  IMAD.MOV.U32 R2, RZ, RZ, R15 ;  /* 0x000000ffff027224 */ /* 0x000fe400078e000f */
[----:B------:R-:W-:Y:S01]  /*1cac0*/  IMAD.MOV.U32 R3, RZ, RZ, R19 ;  /* 0x000000ffff037224 */ /* 0x000fe200078e0013 */
[----:B-1----:R-:W-:Y:S06]  /*1cad0*/  @!P0 BRA `(.L_x_98) ;  /* 0x0000000000288947 */ /* 0x002fec0003800000 */
[----:B------:R-:W-:Y:S02]  /*1cae0*/  ULDC UR7, c[0x0][0x64c] ;  /* 0x0001930000077ab9 */ /* 0x000fe40000000800 */
[----:B------:R-:W-:-:S05]  /*1caf0*/  IADD3 R3, P0, R15, UR7, RZ ;  /* 0x000000070f037c10 */ /* 0x000fca000ff1e0ff */
[----:B------:R-:W-:-:S04]  /*1cb00*/  IMAD.X R19, RZ, RZ, R19, P0 ;  /* 0x000000ffff137224 */ /* 0x000fc800000e0613 */
[----:B------:R-:W-:-:S04]  /*1cb10*/  IMAD.WIDE.U32 R4, R19, UR10, RZ ;  /* 0x0000000a13047c25 */ /* 0x000fc8000f8e00ff */
[----:B------:R-:W-:-:S04]  /*1cb20*/  IMAD.WIDE.U32 R4, P0, R3, UR11, R4 ;  /* 0x0000000b03047c25 */ /* 0x000fc8000f800004 */
[----:B------:R-:W-:-:S04]  /*1cb30*/  IMAD.WIDE.U32 R2, R3, UR10, RZ ;  /* 0x0000000a03027c25 */ /* 0x000fc8000f8e00ff */
[----:B------:R-:W-:Y:S01]  /*1cb40*/  IMAD.MOV.U32 R2, RZ, RZ, R5 ;  /* 0x000000ffff027224 */ /* 0x000fe200078e0005 */
[----:B------:R-:W-:Y:S01]  /*1cb50*/  IADD3 RZ, P1, R3, R4, RZ ;  /* 0x0000000403ff7210 */ /* 0x000fe20007f3e0ff */
[----:B------:R-:W-:-:S04]  /*1cb60*/  IMAD.X R3, RZ, RZ, RZ, P0 ;  /* 0x000000ffff037224 */ /* 0x000fc800000e06ff */
[----:B------:R-:W-:-:S08]  /*1cb70*/  IMAD.WIDE.U32.X R2, R19, UR11, R2, P1 ;  /* 0x0000000b13027c25 */ /* 0x000fd000088e0402 */
.L_x_98:
[----:B------:R-:W0:Y:S01]  /*1cb80*/  LDC R4, c[0x0][0x65c] ;  /* 0x00019700ff047b82 */ /* 0x000e220000000800 */
[----:B------:R-:W-:Y:S01]  /*1cb90*/  ULDC UR7, c[0x0][0x648] ;  /* 0x0001920000077ab9 */ /* 0x000fe20000000800 */
[----:B------:R-:W-:Y:S01]  /*1cba0*/  IMAD.MOV R18, RZ, RZ, -R18 ;  /* 0x000000ffff127224 */ /* 0x000fe200078e0a12 */
[----:B------:R-:W-:Y:S01]  /*1cbb0*/  SHF.R.U64 R2, R2, UR7, R3 ;  /* 0x0000000702027c19 */ /* 0x000fe20008001203 */
[----:B------:R-:W-:Y:S01]  /*1cbc0*/  ULDC UR7, c[0x0][0x638] ;  /* 0x00018e0000077ab9 */ /* 0x000fe20000000800 */
[----:B------:R-:W-:Y:S01]  /*1cbd0*/  LOP3.LUT R17, R17, UR19, RZ, 0xc0, !PT ;  /* 0x0000001311117c12 */ /* 0x000fe2000f8ec0ff */
[----:B------:R-:W-:Y:S01]  /*1cbe0*/  ULDC UR8, c[0x0][0x610] ;  /* 0x0001840000087ab9 */ /* 0x000fe20000000800 */
[----:B0-----:R-:W-:Y:S01]  /*1cbf0*/  ISETP.NE.AND P0, PT, R4, 0x1, PT ;  /* 0x000000010400780c */ /* 0x001fe20003f05270 */
[----:B------:R-:W-:Y:S02]  /*1cc00*/  IMAD.MOV R4, RZ, RZ, -R2 ;  /* 0x000000ffff047224 */ /* 0x000fe400078e0a02 */
[----:B------:R-:W-:-:S02]  /*1cc10*/  IMAD R2, R2, UR6, R17 ;  /* 0x0000000602027c24 */ /* 0x000fc4000f8e0211 */
[----:B------:R-:W-:Y:S01]  /*1cc20*/  IMAD R15, R4, UR7, R15 ;  /* 0x00000007040f7c24 */ /* 0x000fe2000f8e020f */
[----:B------:R-:W-:-:S07]  /*1cc30*/  ULDC UR7, c[0x0][0x600] ;  /* 0x0001800000077ab9 */ /* 0x000fce0000000800 */
[----:B--2---:R-:W-:Y:S01]  /*1cc40*/  @P0 IMAD R13, R16, R18, R11 ;  /* 0x00000012100d0224 */ /* 0x004fe200078e020b */
[----:B------:R-:W-:-:S03]  /*1cc50*/  LOP3.LUT R16, R7, UR5, RZ, 0xc0, !PT ;  /* 0x0000000507107c12 */ /* 0x000fc6000f8ec0ff */
[----:B------:R-:W-:Y:S02]  /*1cc60*/  IMAD R13, R2, UR8, R13 ;  /* 0x00000008020d7c24 */ /* 0x000fe4000f8e020d */
[----:B------:R-:W-:Y:S02]  /*1cc70*/  IMAD R4, R15, UR7, R16 ;  /* 0x000000070f047c24 */ /* 0x000fe4000f8e0210 */
[----:B------:R-:W-:-:S03]  /*1cc80*/  IMAD.MOV.U32 R2, RZ, RZ, 0x1 ;  /* 0x00000001ff027424 */ /* 0x000fc600078e00ff */
[----:B------:R-:W-:Y:S02]  /*1cc90*/  SEL R7, R4, R13, !P0 ;  /* 0x0000000d04077207 */ /* 0x000fe40004000000 */
[----:B------:R-:W-:-:S07]  /*1cca0*/  SEL R5, R13, R4, !P0 ;  /* 0x000000040d057207 */ /* 0x000fce0004000000 */
.L_x_96:
[----:B------:R-:W-:Y:S05]  /*1ccb0*/  BSYNC B1 ;  /* 0x0000000000017941 */ /* 0x000fea0003800000 */
.L_x_95:
[----:B------:R-:W-:-:S13]  /*1ccc0*/  LOP3.LUT P0, RZ, R2, 0xff, RZ, 0xc0, !PT ;  /* 0x000000ff02ff7812 */ /* 0x000fda000780c0ff */
[----:B------:R-:W-:Y:S05]  /*1ccd0*/  @P0 BRA `(.L_x_99) ;  /* 0xfffffff400200947 */ /* 0x000fea000383ffff */
[----:B------:R-:W-:Y:S05]  /*1cce0*/  BSYNC B0 ;  /* 0x0000000000007941 */ /* 0x000fea0003800000 */
.L_x_88:
[----:B------:R-:W-:-:S03]  /*1ccf0*/  UMOV UR7, 0xffffffff ;  /* 0xffffffff00077882 */ /* 0x000fc60000000000 */
[----:B------:R-:W-:Y:S05]  /*1cd00*/  BRA.DIV UR7, `(.L_x_100) ;  /* 0x0000000a07487947 */ /* 0x000fea000b800000 */
[----:B------:R-:W-:-:S13]  /*1cd10*/  ELECT P0, URZ, PT ;  /* 0x00000000003f782f */ /* 0x000fda0003800000 */
.L_x_122:
[----:B------:R-:W-:Y:S04]  /*1cd20*/  BSSY B0, `(.L_x_101) ;  /* 0x0000074000007945 */ /* 0x000fe80003800000 */
[----:B------:R-:W-:Y:S05]  /*1cd30*/  @!P0 BRA `(.L_x_102) ;  /* 0x0000000400c88947 */ /* 0x000fea0003800000 */
[----:B------:R-:W-:-:S04]  /*1cd40*/  ULOP3.LUT UR7, UR4, 0x2, URZ, 0xfc, !UPT ;  /* 0x0000000204077892 */ /* 0x000fc8000f8efc3f */
[----:B------:R-:W-:-:S06]  /*1cd50*/  UISETP.NE.AND UP0, UPT, UR7, 0x3, UPT ;  /* 0x000000030700788c */ /* 0x000fcc000bf05270 */
[----:B------:R-:W-:-:S13]  /*1cd60*/  PLOP3.LUT P0, PT, PT, PT, UP0, 0x80, 0x0 ;  /* 0x000000000000781c */ /* 0x000fda0003f0f008 */
[----:B------:R-:W-:Y:S05]  /*1cd70*/  @!P0 BRA `(.L_x_103) ;  /* 0x0000000000048947 */ /* 0x000fea0003800000 */
[----:B------:R-:W-:Y:S01]  /*1cd80*/  BPT.TRAP 0x1 ;  /* 0x000000040000795c */ /* 0x000fe20000300000 */
.L_x_103:
[----:B------:R-:W0:Y:S01]  /*1cd90*/  S2R R3, SR_CgaCtaId ;  /* 0x0000000000037919 */ /* 0x000e220000008800 */
[----:B------:R-:W-:-:S04]  /*1cda0*/  MOV R0, 0x400 ;  /* 0x0000040000007802 */ /* 0x000fc80000000f00 */
[----:B0-----:R-:W-:Y:S02]  /*1cdb0*/  LEA R3, R3, R0, 0x18 ;  /* 0x0000000003037211 */ /* 0x001fe400078ec0ff */
[----:B------:R-:W-:-:S03]  /*1cdc0*/  SHF.L.U32 R0, R10, 0x1f, RZ ;  /* 0x0000001f0a007819 */ /* 0x000fc600000006ff */
[----:B------:R-:W-:-:S04]  /*1cdd0*/  VIADD R3, R3, 0x60 ;  /* 0x0000006003037836 */ /* 0x000fc80000000000 */
[C---:B------:R-:W-:Y:S02]  /*1cde0*/  IMAD R7, R14.reuse, 0x8, R3 ;  /* 0x000000080e077824 */ /* 0x040fe400078e0203 */
[----:B------:R-:W-:Y:S02]  /*1cdf0*/  VIADD R14, R14, 0x1 ;  /* 0x000000010e0e7836 */ /* 0x000fe40000000000 */
[----:B------:R-:W0:Y:S03]  /*1ce00*/  SYNCS.PHASECHK.TRANS64.TRYWAIT P0, [R7+URZ], R0 ;  /* 0x00000000070075a7 */ /* 0x000e26000800017f */
[----:B------:R-:W-:-:S04]  /*1ce10*/  ISETP.NE.AND P1, PT, R14, 0xc, PT ;  /* 0x0000000c0e00780c */ /* 0x000fc80003f25270 */
[----:B------:R-:W-:Y:S02]  /*1ce20*/  SEL R5, RZ, 0x1, P1 ;  /* 0x00000001ff057807 */ /* 0x000fe40000800000 */
[----:B------:R-:W-:Y:S02]  /*1ce30*/  SEL R14, R14, RZ, P1 ;  /* 0x000000ff0e0e7207 */ /* 0x000fe40000800000 */
[----:B------:R-:W-:-:S03]  /*1ce40*/  LOP3.LUT R5, R10, R5, RZ, 0x3c, !PT ;  /* 0x000000050a057212 */ /* 0x000fc600078e3cff */
[----:B------:R-:W-:Y:S01]  /*1ce50*/  IMAD R9, R14, 0x8, R3 ;  /* 0x000000080e097824 */ /* 0x000fe200078e0203 */
[----:B------:R-:W-:Y:S01]  /*1ce60*/  SHF.L.U32 R4, R5, 0x1f, RZ ;  /* 0x0000001f05047819 */ /* 0x000fe200000006ff */
[----:B0-----:R-:W-:Y:S06]  /*1ce70*/  @!P0 BRA `(.L_x_104) ;  /* 0x00000008000c8947 */ /* 0x001fec0003800000 */
.L_x_123:
[----:B------:R-:W1:Y:S01]  /*1ce80*/  SYNCS.PHASECHK.TRANS64.TRYWAIT P0, [R9+URZ], R4 ;  /* 0x00000004090075a7 */ /* 0x000e62000800017f */
[----:B0-----:R-:W-:-:S05]  /*1ce90*/  VIADD R0, R14, 0x1 ;  /* 0x000000010e007836 */ /* 0x001fca0000000000 */
[----:B------:R-:W-:-:S04]  /*1cea0*/  ISETP.NE.AND P1, PT, R0, 0xc, PT ;  /* 0x0000000c0000780c */ /* 0x000fc80003f25270 */
[----:B------:R-:W-:Y:S02]  /*1ceb0*/  SEL R2, RZ, 0x1, P1 ;  /* 0x00000001ff027807 */ /* 0x000fe40000800000 */
[----:B------:R-:W-:Y:S02]  /*1cec0*/  SEL R0, R0, RZ, P1 ;  /* 0x000000ff00007207 */ /* 0x000fe40000800000 */
[----:B------:R-:W-:-:S03]  /*1ced0*/  LOP3.LUT R7, R5, R2, RZ, 0x3c, !PT ;  /* 0x0000000205077212 */ /* 0x000fc600078e3cff */
[----:B------:R-:W-:Y:S01]  /*1cee0*/  IMAD R6, R0, 0x8, R3 ;  /* 0x0000000800067824 */ /* 0x000fe200078e0203 */
[----:B------:R-:W-:Y:S01]  /*1cef0*/  SHF.L.U32 R5, R7, 0x1f, RZ ;  /* 0x0000001f07057819 */ /* 0x000fe200000006ff */
[----:B-1----:R-:W-:Y:S06]  /*1cf00*/  @!P0 BRA `(.L_x_105) ;  /* 0x0000000400fc8947 */ /* 0x002fec0003800000 */
.L_x_124:
[----:B------:R-:W1:Y:S01]  /*1cf10*/  SYNCS.PHASECHK.TRANS64.TRYWAIT P0, [R6+URZ], R5 ;  /* 0x00000005060075a7 */ /* 0x000e62000800017f */
[----:B------:R-:W-:-:S05]  /*1cf20*/  VIADD R0, R0, 0x1 ;  /* 0x0000000100007836 */ /* 0x000fca0000000000 */
[----:B------:R-:W-:-:S04]  /*1cf30*/  ISETP.NE.AND P1, PT, R0, 0xc, PT ;  /* 0x0000000c0000780c */ /* 0x000fc80003f25270 */
[----:B------:R-:W-:Y:S02]  /*1cf40*/  SEL R2, RZ, 0x1, P1 ;  /* 0x00000001ff027807 */ /* 0x000fe40000800000 */
[----:B------:R-:W-:Y:S02]  /*1cf50*/  SEL R0, R0, RZ, P1 ;  /* 0x000000ff00007207 */ /* 0x000fe40000800000 */
[----:B------:R-:W-:-:S03]  /*1cf60*/  LOP3.LUT R7, R7, R2, RZ, 0x3c, !PT ;  /* 0x0000000207077212 */ /* 0x000fc600078e3cff */
[----:B0-----:R-:W-:Y:S01]  /*1cf70*/  IMAD R9, R0, 0x8, R3 ;  /* 0x0000000800097824 */ /* 0x001fe200078e0203 */
[----:B------:R-:W-:Y:S01]  /*1cf80*/  SHF.L.U32 R4, R7, 0x1f, RZ ;  /* 0x0000001f07047819 */ /* 0x000fe200000006ff */
[----:B-1----:R-:W-:Y:S06]  /*1cf90*/  @!P0 BRA `(.L_x_106) ;  /* 0x0000000400ec8947 */ /* 0x002fec0003800000 */
.L_x_125:
        /* <DEDUP_REMOVED lines=9> */
.L_x_126:
        /* <DEDUP_REMOVED lines=9> */
.L_x_127:
        /* <DEDUP_REMOVED lines=9> */
.L_x_128:
        /* <DEDUP_REMOVED lines=9> */
.L_x_129:
        /* <DEDUP_REMOVED lines=9> */
.L_x_130:
        /* <DEDUP_REMOVED lines=9> */
.L_x_131:
        /* <DEDUP_REMOVED lines=9> */
.L_x_132:
[----:B------:R-:W1:Y:S01]  /*1d390*/  SYNCS.PHASECHK.TRANS64.TRYWAIT P0, [R6+URZ], R5 ;  /* 0x00000005060075a7 */ /* 0x000e62000800017f */
[----:B------:R-:W-:-:S05]  /*1d3a0*/  VIADD R0, R0, 0x1 ;  /* 0x0000000100007836 */ /* 0x000fca0000000000 */
[----:B------:R-:W-:-:S04]  /*1d3b0*/  ISETP.NE.AND P1, PT, R0, 0xc, PT ;  /* 0x0000000c0000780c */ /* 0x000fc80003f25270 */
[----:B------:R-:W-:Y:S02]  /*1d3c0*/  SEL R2, RZ, 0x1, P1 ;  /* 0x00000001ff027807 */ /* 0x000fe40000800000 */
[----:B------:R-:W-:Y:S02]  /*1d3d0*/  SEL R0, R0, RZ, P1 ;  /* 0x000000ff00007207 */ /* 0x000fe40000800000 */
[----:B------:R-:W-:Y:S01]  /*1d3e0*/  LOP3.LUT R2, R7, R2, RZ, 0x3c, !PT ;  /* 0x0000000207027212 */ /* 0x000fe200078e3cff */
[----:B-1----:R-:W-:Y:S06]  /*1d3f0*/  @!P0 BRA `(.L_x_114) ;  /* 0x0000000400748947 */ /* 0x002fec0003800000 */
.L_x_133:
[----:B------:R-:W-:Y:S01]  /*1d400*/  IMAD R3, R0, 0x8, R3 ;  /* 0x0000000800037824 */ /* 0x000fe200078e0203 */
[----:B------:R-:W-:-:S07]  /*1d410*/  SHF.L.U32 R0, R2, 0x1f, RZ ;  /* 0x0000001f02007819 */ /* 0x000fce00000006ff */
.L_x_115:
[----:B--2---:R2:W3:Y:S02]  /*1d420*/  SYNCS.PHASECHK.TRANS64.TRYWAIT P0, [R3+URZ], R0 ;  /* 0x00000000030075a7 */ /* 0x0044e4000800017f */
[----:B---3--:R-:W-:Y:S05]  /*1d430*/  @!P0 NANOSLEEP.SYNCS 0x989680 ;  /* 0x009896800000895d */ /* 0x008fea0003900000 */
[----:B------:R-:W3:Y:S02]  /*1d440*/  @!P0 SYNCS.PHASECHK.TRANS64 P0, [R3+URZ], R0 ;  /* 0x00000000030085a7 */ /* 0x000ee4000800007f */
[----:B---3--:R-:W-:Y:S05]  /*1d450*/  @!P0 BRA `(.L_x_115) ;  /* 0xfffffffc00f08947 */ /* 0x008fea000383ffff */
.L_x_102:
[----:B------:R-:W-:Y:S05]  /*1d460*/  BSYNC B0 ;  /* 0x0000000000007941 */ /* 0x000fea0003800000 */
.L_x_101:
[----:B------:R-:W-:Y:S05]  /*1d470*/  EXIT ;  /* 0x000000000000794d */ /* 0x000fea0003800000 */
.L_x_22:
[----:B--2---:R-:W-:-:S04]  /*1d480*/  IMAD.U32 R3, RZ, RZ, UR12 ;  /* 0x0000000cff037e24 */ /* 0x004fc8000f8e00ff */
[----:B------:R2:W4:Y:S03]  /*1d490*/  SYNCS.PHASECHK.TRANS64.TRYWAIT P0, [R3+URZ], R2 ;  /* 0x00000002030075a7 */ /* 0x000526000800017f */
[----:B----4-:R-:W-:Y:S05]  /*1d4a0*/  @!P0 NANOSLEEP.SYNCS 0x989680 ;  /* 0x009896800000895d */ /* 0x010fea0003900000 */
[----:B------:R-:W4:Y:S02]  /*1d4b0*/  @!P0 SYNCS.PHASECHK.TRANS64 P0, [R3+URZ], R2 ;  /* 0x00000002030085a7 */ /* 0x000f24000800007f */
[----:B----4-:R-:W-:Y:S05]  /*1d4c0*/  @!P0 BRA `(.L_x_22) ;  /* 0xfffffffc00ec8947 */ /* 0x010fea000383ffff */
[----:B------:R-:W-:Y:S05]  /*1d4d0*/  BRA `(.L_x_21) ;  /* 0xfffffe4c00d07947 */ /* 0x000fea000383ffff */
.L_x_28:
[----:B-----5:R2:W-:Y:S02]  /*1d4e0*/  STL [R1+0x198], R0 ;  /* 0x0001980001007387 */ /* 0x0205e40000100800 */
[----:B--2---:R-:W-:-:S04]  /*1d4f0*/  IMAD.U32 R0, RZ, RZ, UR14 ;  /* 0x0000000eff007e24 */ /* 0x004fc8000f8e00ff */
[----:B------:R2:W0:Y:S03]  /*1d500*/  SYNCS.PHASECHK.TRANS64.TRYWAIT P0, [R0+URZ], R228 ;  /* 0x000000e4000075a7 */ /* 0x000426000800017f */
[----:B0-----:R-:W-:Y:S05]  /*1d510*/  @!P0 NANOSLEEP.SYNCS 0x989680 ;  /* 0x009896800000895d */ /* 0x001fea0003900000 */
[----:B------:R2:W0:Y:S02]  /*1d520*/  @!P0 SYNCS.PHASECHK.TRANS64 P0, [R0+URZ], R228 ;  /* 0x000000e4000085a7 */ /* 0x000424000800007f */
[----:B--2---:R2:W5:Y:S02]  /*1d530*/  LDL.LU R0, [R1+0x198] ;  /* 0x0001980001007983 */ /* 0x0045640000300800 */
[----:B0-2---:R-:W-:Y:S05]  /*1d540*/  @!P0 BRA `(.L_x_28) ;  /* 0xfffffffc00e48947 */ /* 0x005fea000383ffff */
[----:B------:R-:W-:Y:S05]  /*1d550*/  BRA `(.L_x_27) ;  /* 0xfffffe6c00847947 */ /* 0x000fea000383ffff */
.L_x_89:
[----:B------:R-:W-:Y:S01]  /*1d560*/  BSSY B1, `(.L_x_116) ;  /* 0x0000006000017945 */ /* 0x000fe20003800000 */
[----:B------:R-:W-:-:S07]  /*1d570*/  IMAD.MOV.U32 R2, RZ, RZ, -0x1 ;  /* 0xffffffffff027424 */ /* 0x000fce00078e00ff */
[----:B------:R-:W-:Y:S05]  /*1d580*/  WARPSYNC.COLLECTIVE R2, `(.L_x_117) ;  /* 0x00000000020c7348 */ /* 0x000fea0003c00000 */
[----:B------:R-:W-:Y:S02]  /*1d590*/  ELECT P0, UR62, PT ;  /* 0x00000000003e782f */ /* 0x000fe40003800000 */
[----:B------:R-:W-:Y:S01]  /*1d5a0*/  MOV R2, UR62 ;  /* 0x0000003e00027c02 */ /* 0x000fe20008000f00 */
[----:B------:R-:W-:Y:S10]  /*1d5b0*/  ENDCOLLECTIVE ;  /* 0x000000000000791b */ /* 0x000ff40003800000 */
.L_x_117:
[----:B------:R-:W-:Y:S05]  /*1d5c0*/  BSYNC B1 ;  /* 0x0000000000017941 */ /* 0x000fea0003800000 */
.L_x_116:
[----:B------:R-:W-:Y:S05]  /*1d5d0*/  BRA `(.L_x_118) ;  /* 0xffffffe800ec7947 */ /* 0x000fea000383ffff */
.L_x_92:
[----:B0-----:R0:W2:Y:S02]  /*1d5e0*/  SYNCS.PHASECHK.TRANS64.TRYWAIT P0, [R15+URZ+0x60], R4 ;  /* 0x000060040f0075a7 */ /* 0x0010a4000800017f */
[----:B--2---:R-:W-:Y:S05]  /*1d5f0*/  @!P0 NANOSLEEP.SYNCS 0x989680 ;  /* 0x009896800000895d */ /* 0x004fea0003900000 */
[----:B------:R-:W2:Y:S02]  /*1d600*/  @!P0 SYNCS.PHASECHK.TRANS64 P0, [R15+URZ+0x60], R4 ;  /* 0x000060040f0085a7 */ /* 0x000ea4000800007f */
[----:B--2---:R-:W-:Y:S05]  /*1d610*/  @!P0 BRA `(.L_x_92) ;  /* 0xfffffffc00f08947 */ /* 0x004fea000383ffff */
[----:B------:R-:W-:Y:S05]  /*1d620*/  BRA `(.L_x_119) ;  /* 0xffffffec002c7947 */ /* 0x000fea000383ffff */
.L_x_100:
[----:B------:R-:W-:Y:S01]  /*1d630*/  BSSY B0, `(.L_x_120) ;  /* 0x0000006000007945 */ /* 0x000fe20003800000 */
[----:B------:R-:W-:-:S07]  /*1d640*/  IMAD.MOV.U32 R2, RZ, RZ, -0x1 ;  /* 0xffffffffff027424 */ /* 0x000fce00078e00ff */
[----:B------:R-:W-:Y:S05]  /*1d650*/  WARPSYNC.COLLECTIVE R2, `(.L_x_121) ;  /* 0x00000000020c7348 */ /* 0x000fea0003c00000 */
[----:B------:R-:W-:Y:S02]  /*1d660*/  ELECT P0, UR62, PT ;  /* 0x00000000003e782f */ /* 0x000fe40003800000 */
[----:B------:R-:W-:Y:S01]  /*1d670*/  MOV R2, UR62 ;  /* 0x0000003e00027c02 */ /* 0x000fe20008000f00 */
[----:B------:R-:W-:Y:S10]  /*1d680*/  ENDCOLLECTIVE ;  /* 0x000000000000791b */ /* 0x000ff40003800000 */
.L_x_121:
[----:B------:R-:W-:Y:S05]  /*1d690*/  BSYNC B0 ;  /* 0x0000000000007941 */ /* 0x000fea0003800000 */
.L_x_120:
[----:B------:R-:W-:Y:S05]  /*1d6a0*/  BRA `(.L_x_122) ;  /* 0xfffffff4009c7947 */ /* 0x000fea000383ffff */
.L_x_104:
[----:B0-----:R0:W1:Y:S02]  /*1d6b0*/  SYNCS.PHASECHK.TRANS64.TRYWAIT P0, [R7+URZ], R0 ;  /* 0x00000000070075a7 */ /* 0x001064000800017f */
[----:B-1----:R-:W-:Y:S05]  /*1d6c0*/  @!P0 NANOSLEEP.SYNCS 0x989680 ;  /* 0x009896800000895d */ /* 0x002fea0003900000 */
[----:B------:R-:W1:Y:S02]  /*1d6d0*/  @!P0 SYNCS.PHASECHK.TRANS64 P0, [R7+URZ], R0 ;  /* 0x00000000070085a7 */ /* 0x000e64000800007f */
[----:B-1----:R-:W-:Y:S05]  /*1d6e0*/  @!P0 BRA `(.L_x_104) ;  /* 0xfffffffc00f08947 */ /* 0x002fea000383ffff */
[----:B------:R-:W-:Y:S05]  /*1d6f0*/  BRA `(.L_x_123) ;  /* 0xfffffff400e07947 */ /* 0x000fea000383ffff */
.L_x_105:
[----:B0-----:R0:W1:Y:S02]  /*1d700*/  SYNCS.PHASECHK.TRANS64.TRYWAIT P0, [R9+URZ], R4 ;  /* 0x00000004090075a7 */ /* 0x001064000800017f */
[----:B-1----:R-:W-:Y:S05]  /*1d710*/  @!P0 NANOSLEEP.SYNCS 0x989680 ;  /* 0x009896800000895d */ /* 0x002fea0003900000 */
[----:B------:R-:W1:Y:S02]  /*1d720*/  @!P0 SYNCS.PHASECHK.TRANS64 P0, [R9+URZ], R4 ;  /* 0x00000004090085a7 */ /* 0x000e64000800007f */
[----:B-1----:R-:W-:Y:S05]  /*1d730*/  @!P0 BRA `(.L_x_105) ;  /* 0xfffffffc00f08947 */ /* 0x002fea000383ffff */
[----:B------:R-:W-:Y:S05]  /*1d740*/  BRA `(.L_x_124) ;  /* 0xfffffff400f07947 */ /* 0x000fea000383ffff */
.L_x_106:
[----:B0-----:R0:W1:Y:S02]  /*1d750*/  SYNCS.PHASECHK.TRANS64.TRYWAIT P0, [R6+URZ], R5 ;  /* 0x00000005060075a7 */ /* 0x001064000800017f */
[----:B-1----:R-:W-:Y:S05]  /*1d760*/  @!P0 NANOSLEEP.SYNCS 0x989680 ;  /* 0x009896800000895d */ /* 0x002fea0003900000 */
[----:B------:R-:W1:Y:S02]  /*1d770*/  @!P0 SYNCS.PHASECHK.TRANS64 P0, [R6+URZ], R5 ;  /* 0x00000005060085a7 */ /* 0x000e64000800007f */
[----:B-1----:R-:W-:Y:S05]  /*1d780*/  @!P0 BRA `(.L_x_106) ;  /* 0xfffffffc00f08947 */ /* 0x002fea000383ffff */
[----:B------:R-:W-:Y:S05]  /*1d790*/  BRA `(.L_x_125) ;  /* 0xfffffff800007947 */ /* 0x000fea000383ffff */
.L_x_107:
[----:B0-----:R0:W1:Y:S02]  /*1d7a0*/  SYNCS.PHASECHK.TRANS64.TRYWAIT P0, [R9+URZ], R4 ;  /* 0x00000004090075a7 */ /* 0x001064000800017f */
[----:B-1----:R-:W-:Y:S05]  /*1d7b0*/  @!P0 NANOSLEEP.SYNCS 0x989680 ;  /* 0x009896800000895d */ /* 0x002fea0003900000 */
[----:B------:R-:W1:Y:S02]  /*1d7c0*/  @!P0 SYNCS.PHASECHK.TRANS64 P0, [R9+URZ], R4 ;  /* 0x00000004090085a7 */ /* 0x000e64000800007f */
[----:B-1----:R-:W-:Y:S05]  /*1d7d0*/  @!P0 BRA `(.L_x_107) ;  /* 0xfffffffc00f08947 */ /* 0x002fea000383ffff */
[----:B------:R-:W-:Y:S05]  /*1d7e0*/  BRA `(.L_x_126) ;  /* 0xfffffff800107947 */ /* 0x000fea000383ffff */
.L_x_108:
[----:B0-----:R0:W1:Y:S02]  /*1d7f0*/  SYNCS.PHASECHK.TRANS64.TRYWAIT P0, [R6+URZ], R5 ;  /* 0x00000005060075a7 */ /* 0x001064000800017f */
[----:B-1----:R-:W-:Y:S05]  /*1d800*/  @!P0 NANOSLEEP.SYNCS 0x989680 ;  /* 0x009896800000895d */ /* 0x002fea0003900000 */
[----:B------:R-:W1:Y:S02]  /*1d810*/  @!P0 SYNCS.PHASECHK.TRANS64 P0, [R6+URZ], R5 ;  /* 0x00000005060085a7 */ /* 0x000e64000800007f */
[----:B-1----:R-:W-:Y:S05]  /*1d820*/  @!P0 BRA `(.L_x_108) ;  /* 0xfffffffc00f08947 */ /* 0x002fea000383ffff */
[----:B------:R-:W-:Y:S05]  /*1d830*/  BRA `(.L_x_127) ;  /* 0xfffffff800207947 */ /* 0x000fea000383ffff */
.L_x_109:
[----:B0-----:R0:W1:Y:S02]  /*1d840*/  SYNCS.PHASECHK.TRANS64.TRYWAIT P0, [R9+URZ], R4 ;  /* 0x00000004090075a7 */ /* 0x001064000800017f */
[----:B-1----:R-:W-:Y:S05]  /*1d850*/  @!P0 NANOSLEEP.SYNCS 0x989680 ;  /* 0x009896800000895d */ /* 0x002fea0003900000 */
[----:B------:R-:W1:Y:S02]  /*1d860*/  @!P0 SYNCS.PHASECHK.TRANS64 P0, [R9+URZ], R4 ;  /* 0x00000004090085a7 */ /* 0x000e64000800007f */
[----:B-1----:R-:W-:Y:S05]  /*1d870*/  @!P0 BRA `(.L_x_109) ;  /* 0xfffffffc00f08947 */ /* 0x002fea000383ffff */
[----:B------:R-:W-:Y:S05]  /*1d880*/  BRA `(.L_x_128) ;  /* 0xfffffff800307947 */ /* 0x000fea000383ffff */
.L_x_110:
[----:B0-----:R0:W1:Y:S02]  /*1d890*/  SYNCS.PHASECHK.TRANS64.TRYWAIT P0, [R6+URZ], R5 ;  /* 0x00000005060075a7 */ /* 0x001064000800017f */
[----:B-1----:R-:W-:Y:S05]  /*1d8a0*/  @!P0 NANOSLEEP.SYNCS 0x989680 ;  /* 0x009896800000895d */ /* 0x002fea0003900000 */
[----:B------:R-:W1:Y:S02]  /*1d8b0*/  @!P0 SYNCS.PHASECHK.TRANS64 P0, [R6+URZ], R5 ;  /* 0x00000005060085a7 */ /* 0x000e64000800007f */
[----:B-1----:R-:W-:Y:S05]  /*1d8c0*/  @!P0 BRA `(.L_x_110) ;  /* 0xfffffffc00f08947 */ /* 0x002fea000383ffff */
[----:B------:R-:W-:Y:S05]  /*1d8d0*/  BRA `(.L_x_129) ;  /* 0xfffffff800407947 */ /* 0x000fea000383ffff */
.L_x_111:
[----:B0-----:R0:W1:Y:S02]  /*1d8e0*/  SYNCS.PHASECHK.TRANS64.TRYWAIT P0, [R9+URZ], R4 ;  /* 0x00000004090075a7 */ /* 0x001064000800017f */
[----:B-1----:R-:W-:Y:S05]  /*1d8f0*/  @!P0 NANOSLEEP.SYNCS 0x989680 ;  /* 0x009896800000895d */ /* 0x002fea0003900000 */
[----:B------:R-:W1:Y:S02]  /*1d900*/  @!P0 SYNCS.PHASECHK.TRANS64 P0, [R9+URZ], R4 ;  /* 0x00000004090085a7 */ /* 0x000e64000800007f */
[----:B-1----:R-:W-:Y:S05]  /*1d910*/  @!P0 BRA `(.L_x_111) ;  /* 0xfffffffc00f08947 */ /* 0x002fea000383ffff */
[----:B------:R-:W-:Y:S05]  /*1d920*/  BRA `(.L_x_130) ;  /* 0xfffffff800507947 */ /* 0x000fea000383ffff */
.L_x_112:
[----:B0-----:R0:W1:Y:S02]  /*1d930*/  SYNCS.PHASECHK.TRANS64.TRYWAIT P0, [R6+URZ], R5 ;  /* 0x00000005060075a7 */ /* 0x001064000800017f */
[----:B-1----:R-:W-:Y:S05]  /*1d940*/  @!P0 NANOSLEEP.SYNCS 0x989680 ;  /* 0x009896800000895d */ /* 0x002fea0003900000 */
[----:B------:R-:W1:Y:S02]  /*1d950*/  @!P0 SYNCS.PHASECHK.TRANS64 P0, [R6+URZ], R5 ;  /* 0x00000005060085a7 */ /* 0x000e64000800007f */
[----:B-1----:R-:W-:Y:S05]  /*1d960*/  @!P0 BRA `(.L_x_112) ;  /* 0xfffffffc00f08947 */ /* 0x002fea000383ffff */
[----:B------:R-:W-:Y:S05]  /*1d970*/  BRA `(.L_x_131) ;  /* 0xfffffff800607947 */ /* 0x000fea000383ffff */
.L_x_113:
[----:B0-----:R0:W1:Y:S02]  /*1d980*/  SYNCS.PHASECHK.TRANS64.TRYWAIT P0, [R9+URZ], R4 ;  /* 0x00000004090075a7 */ /* 0x001064000800017f */
[----:B-1----:R-:W-:Y:S05]  /*1d990*/  @!P0 NANOSLEEP.SYNCS 0x989680 ;  /* 0x009896800000895d */ /* 0x002fea0003900000 */
[----:B------:R-:W1:Y:S02]  /*1d9a0*/  @!P0 SYNCS.PHASECHK.TRANS64 P0, [R9+URZ], R4 ;  /* 0x00000004090085a7 */ /* 0x000e64000800007f */
[----:B-1----:R-:W-:Y:S05]  /*1d9b0*/  @!P0 BRA `(.L_x_113) ;  /* 0xfffffffc00f08947 */ /* 0x002fea000383ffff */
[----:B------:R-:W-:Y:S05]  /*1d9c0*/  BRA `(.L_x_132) ;  /* 0xfffffff800707947 */ /* 0x000fea000383ffff */
.L_x_114:
[----:B-1----:R1:W2:Y:S02]  /*1d9d0*/  SYNCS.PHASECHK.TRANS64.TRYWAIT P0, [R6+URZ], R5 ;  /* 0x00000005060075a7 */ /* 0x0022a4000800017f */
[----:B--2---:R-:W-:Y:S05]  /*1d9e0*/  @!P0 NANOSLEEP.SYNCS 0x989680 ;  /* 0x009896800000895d */ /* 0x004fea0003900000 */
[----:B------:R-:W2:Y:S02]  /*1d9f0*/  @!P0 SYNCS.PHASECHK.TRANS64 P0, [R6+URZ], R5 ;  /* 0x00000005060085a7 */ /* 0x000ea4000800007f */
[----:B--2---:R-:W-:Y:S05]  /*1da00*/  @!P0 BRA `(.L_x_114) ;  /* 0xfffffffc00f08947 */ /* 0x004fea000383ffff */
[----:B------:R-:W-:Y:S05]  /*1da10*/  BRA `(.L_x_133) ;  /* 0xfffffff800787947 */ /* 0x000fea000383ffff */
.L_x_134:
[----:B------:R-:W-:-:S00]  /*1da20*/  BRA `(.L_x_134) ;  /* 0xfffffffc00fc7947 */ /* 0x000fc0000383ffff */
[----:B------:R-:W-:-:S00]  /*1da30*/  NOP ;  /* 0x0000000000007918 */ /* 0x000fc00000000000 */
        /* <DEDUP_REMOVED lines=12> */
.L_x_135:


//--------------------- .nv.shared._ZN7cutlass13device_kernelINS_4gemm6kernel13GemmUniversalIN4cute5tupleIJiiiiEEENS1_10collective13CollectiveMmaINS1_37MainloopSm90TmaGmmaWarpSpecializedFP8ILi12ENS5_IJNS4_1CILi2EEENSA_ILi1EEESC_EEENS1_35KernelTmaWarpSpecializedCooperativeEEENS5_IJNSA_ILi512EEENSA_ILi80EEENSA_ILi32EEEEEENS_12float_e4m3_tENS5_IJlSC_lEEESK_SL_NS4_8TiledMMAINS4_8MMA_AtomIJNS4_4SM904GMMA30MMA_64x16x32_F32E4M3E4M3_SS_TNILNSP_7ScaleInE1ELSR_1EEEEEENS4_6LayoutISD_NS5_IJSC_NSA_ILi0EEESV_EEEEENS5_IJNS4_10UnderscoreESY_SY_EEEEENS4_13SM90_TMA_LOADENS4_14ComposedLayoutINS4_7SwizzleILi1ELi4ELi3EEENS4_18smem_ptr_flag_bitsILi8EEENSU_INS5_IJNSA_ILi8EEESI_EEENS5_IJSI_SC_EEEEEEEvNS4_8identityENS4_23SM90_TMA_LOAD_MULTICASTES1B_vS1C_EENS_8epilogue10collective6detail29Sm90TmaWarpSpecializedAdapterINS1G_15DefaultEpilogueISK_SL_SL_NS1F_6thread17LinearCombinationISK_Li1EffLNS1K_9ScaleType4KindE0ELNS_15FloatRoundStyleE2ESK_EENS1_15EpilogueDefaultEEEEEvvEEEEvNT_6ParamsE --------------------------
	.section	.nv.shared._ZN7cutlass13device_kernelINS_4gemm6kernel13GemmUniversalIN4cute5tupleIJiiiiEEENS1_10collective13CollectiveMmaINS1_37MainloopSm90TmaGmmaWarpSpecializedFP8ILi12ENS5_IJNS4_1CILi2EEENSA_ILi1EEESC_EEENS1_35KernelTmaWarpSpecializedCooperativeEEENS5_IJNSA_ILi512EEENSA_ILi80EEENSA_ILi32EEEEEENS_12float_e4m3_tENS5_IJlSC_lEEESK_SL_NS4_8TiledMMAINS4_8MMA_AtomIJNS4_4SM904GMMA30MMA_64x16x32_F32E4M3E4M3_SS_TNILNSP_7ScaleInE1ELSR_1EEEEEENS4_6LayoutISD_NS5_IJSC_NSA_ILi0EEESV_EEEEENS5_IJNS4_10UnderscoreESY_SY_EEEEENS4_13SM90_TMA_LOADENS4_14ComposedLayoutINS4_7SwizzleILi1ELi4ELi3EEENS4_18smem_ptr_flag_bitsILi8EEENSU_INS5_IJNSA_ILi8EEESI_EEENS5_IJSI_SC_EEEEEEEvNS4_8identityENS4_23SM90_TMA_LOAD_MULTICASTES1B_vS1C_EENS_8epilogue10collective6detail29Sm90TmaWarpSpecializedAdapterINS1G_15DefaultEpilogueISK_SL_SL_NS1F_6thread17LinearCombinationISK_Li1EffLNS1K_9ScaleType4KindE0ELNS_15FloatRoundStyleE2ESK_EENS1_15EpilogueDefaultEEEEEvvEEEEvNT_6ParamsE,"aw",@nobits
	.sectionflags	@""
	.align	16
	.zero		1024


//--------------------- .nv.shared.reserved.0     --------------------------
	.section	.nv.shared.reserved.0,"aw",@nobits
	.weak		__nv_reservedSMEM_offset_0_alias
	.size		__nv_reservedSMEM_offset_0_alias, 0, 0
	.other		__nv_reservedSMEM_offset_0_alias,@"STO_CUDA_RESERVED_SHARED STV_DEFAULT"
__nv_reservedSMEM_offset_0_alias:
	.zero		0


//--------------------- .nv.global                --------------------------
	.section	.nv.global,"aw",@nobits
.nv.global:
	.type		_ZN40_INTERNAL_d543c03f_4_k_cu_b5a181ad_170934cute1_E,@object
	.size		_ZN40_INTERNAL_d543c03f_4_k_cu_b5a181ad_170934cute1_E,(_ZN40_INTERNAL_d543c03f_4_k_cu_b5a181ad_170934cuda3std3__45__cpo6cbeginE - _ZN40_INTERNAL_d543c03f_4_k_cu_b5a181ad_170934cute1_E)
_ZN40_INTERNAL_d543c03f_4_k_cu_b5a181ad_170934cute1_E:
	.zero		1
	.type		_ZN40_INTERNAL_d543c03f_4_k_cu_b5a181ad_170934cuda3std3__45__cpo6cbeginE,@object
	.size		_ZN40_INTERNAL_d543c03f_4_k_cu_b5a181ad_170934cuda3std3__45__cpo6cbeginE,(_ZN40_INTERNAL_d543c03f_4_k_cu_b5a181ad_170934cuda3std3__48in_placeE - _ZN40_INTERNAL_d543c03f_4_k_cu_b5a181ad_170934cuda3std3__45__cpo6cbeginE)
_ZN40_INTERNAL_d543c03f_4_k_cu_b5a181ad_170934cuda3std3__45__cpo6cbeginE:
	.zero		1
	.type		_ZN40_INTERNAL_d543c03f_4_k_cu_b5a181ad_170934cuda3std3__48in_placeE,@object
	.size		_ZN40_INTERNAL_d543c03f_4_k_cu_b5a181ad_170934cuda3std3__48in_placeE,(_ZN40_INTERNAL_d543c03f_4_k_cu_b5a181ad_170934cuda3std6ranges3__45__cpo9iter_moveE - _ZN40_INTERNAL_d543c03f_4_k_cu_b5a181ad_170934cuda3std3__48in_placeE)
_ZN40_INTERNAL_d543c03f_4_k_cu_b5a181ad_170934cuda3std3__48in_placeE:
	.zero		1
	.type		_ZN40_INTERNAL_d543c03f_4_k_cu_b5a181ad_170934cuda3std6ranges3__45__cpo9iter_moveE,@object
	.size		_ZN40_INTERNAL_d543c03f_4_k_cu_b5a181ad_170934cuda3std6ranges3__45__cpo9iter_moveE,(_ZN40_INTERNAL_d543c03f_4_k_cu_b5a181ad_170934cuda3std3__45__cpo5beginE - _ZN40_INTERNAL_d543c03f_4_k_cu_b5a181ad_170934cuda3std6ranges3__45__cpo9iter_moveE)
_ZN40_INTERNAL_d543c03f_4_k_cu_b5a181ad_170934cuda3std6ranges3__45__cpo9iter_moveE:
	.zero		1
	.type		_ZN40_INTERNAL_d543c03f_4_k_cu_b5a181ad_170934cuda3std3__45__cpo5beginE,@object
	.size		_ZN40_INTERNAL_d543c03f_4_k_cu_b5a181ad_170934cuda3std3__45__cpo5beginE,(_ZN40_INTERNAL_d543c03f_4_k_cu_b5a181ad_170934cuda3std3__442_GLOBAL__N__d543c03f_4_k_cu_b5a181ad_170936ignoreE - _ZN40_INTERNAL_d543c03f_4_k_cu_b5a181ad_170934cuda3std3__45__cpo5beginE)
_ZN40_INTERNAL_d543c03f_4_k_cu_b5a181ad_170934cuda3std3__45__cpo5beginE:
	.zero		1
	.type		_ZN40_INTERNAL_d543c03f_4_k_cu_b5a181ad_170934cuda3std3__442_GLOBAL__N__d543c03f_4_k_cu_b5a181ad_170936ignoreE,@object
	.size		_ZN40_INTERNAL_d543c03f_4_k_cu_b5a181ad_170934cuda3std3__442_GLOBAL__N__d543c03f_4_k_cu_b5a181ad_170936ignoreE,(_ZN40_INTERNAL_d543c03f_4_k_cu_b5a181ad_170934cute7productE - _ZN40_INTERNAL_d543c03f_4_k_cu_b5a181ad_170934cuda3std3__442_GLOBAL__N__d543c03f_4_k_cu_b5a181ad_170936ignoreE)
_ZN40_INTERNAL_d543c03f_4_k_cu_b5a181ad_170934cuda3std3__442_GLOBAL__N__d543c03f_4_k_cu_b5a181ad_170936ignoreE:
	.zero		1
	.type		_ZN40_INTERNAL_d543c03f_4_k_cu_b5a181ad_170934cute7productE,@object
	.size		_ZN40_INTERNAL_d543c03f_4_k_cu_b5a181ad_170934cute7productE,(_ZN40_INTERNAL_d543c03f_4_k_cu_b5a181ad_170934cuda3std3__45__cpo3endE - _ZN40_INTERNAL_d543c03f_4_k_cu_b5a181ad_170934cute7productE)
_ZN40_INTERNAL_d543c03f_4_k_cu_b5a181ad_170934cute7productE:
	.zero		1
	.type		_ZN40_INTERNAL_d543c03f_4_k_cu_b5a181ad_170934cuda3std3__45__cpo3endE,@object
	.size		_ZN40_INTERNAL_d543c03f_4_k_cu_b5a181ad_170934cuda3std3__45__cpo3endE,(_ZN40_INTERNAL_d543c03f_4_k_cu_b5a181ad_170934cuda3std3__419piecewise_constructE - _ZN40_INTERNAL_d543c03f_4_k_cu_b5a181ad_170934cuda3std3__45__cpo3endE)
_ZN40_INTERNAL_d543c03f_4_k_cu_b5a181ad_170934cuda3std3__45__cpo3endE:
	.zero		1
	.type		_ZN40_INTERNAL_d543c03f_4_k_cu_b5a181ad_170934cuda3std3__419piecewise_constructE,@object
	.size		_ZN40_INTERNAL_d543c03f_4_k_cu_b5a181ad_170934cuda3std3__419piecewise_constructE,(_ZN40_INTERNAL_d543c03f_4_k_cu_b5a181ad_170934cuda3std3__45__cpo4cendE - _ZN40_INTERNAL_d543c03f_4_k_cu_b5a181ad_170934cuda3std3__419piecewise_constructE)
_ZN40_INTERNAL_d543c03f_4_k_cu_b5a181ad_170934cuda3std3__419piecewise_constructE:
	.zero		1
	.type		_ZN40_INTERNAL_d543c03f_4_k_cu_b5a181ad_170934cuda3std3__45__cpo4cendE,@object
	.size		_ZN40_INTERNAL_d543c03f_4_k_cu_b5a181ad_170934cuda3std3__45__cpo4cendE,(_ZN40_INTERNAL_d543c03f_4_k_cu_b5a181ad_170934cuda3std6ranges3__45__cpo4swapE - _ZN40_INTERNAL_d543c03f_4_k_cu_b5a181ad_170934cuda3std3__45__cpo4cendE)
_ZN40_INTERNAL_d543c03f_4_k_cu_b5a181ad_170934cuda3std3__45__cpo4cendE:
	.zero		1
	.type		_ZN40_INTERNAL_d543c03f_4_k_cu_b5a181ad_170934cuda3std6ranges3__45__cpo4swapE,@object
	.size		_ZN40_INTERNAL_d543c03f_4_k_cu_b5a181ad_170934cuda3std6ranges3__45__cpo4swapE,(.L_7 - _ZN40_INTERNAL_d543c03f_4_k_cu_b5a181ad_170934cuda3std6ranges3__45__cpo4swapE)
_ZN40_INTERNAL_d543c03f_4_k_cu_b5a181ad_170934cuda3std6ranges3__45__cpo4swapE:
	.zero		1
.L_7:


//--------------------- .nv.constant0._ZN7cutlass13device_kernelINS_4gemm6kernel13GemmUniversalIN4cute5tupleIJiiiiEEENS1_10collective13CollectiveMmaINS1_37MainloopSm90TmaGmmaWarpSpecializedFP8ILi12ENS5_IJNS4_1CILi2EEENSA_ILi1EEESC_EEENS1_35KernelTmaWarpSpecializedCooperativeEEENS5_IJNSA_ILi512EEENSA_ILi80EEENSA_ILi32EEEEEENS_12float_e4m3_tENS5_IJlSC_lEEESK_SL_NS4_8TiledMMAINS4_8MMA_AtomIJNS4_4SM904GMMA30MMA_64x16x32_F32E4M3E4M3_SS_TNILNSP_7ScaleInE1ELSR_1EEEEEENS4_6LayoutISD_NS5_IJSC_NSA_ILi0EEESV_EEEEENS5_IJNS4_10UnderscoreESY_SY_EEEEENS4_13SM90_TMA_LOADENS4_14ComposedLayoutINS4_7SwizzleILi1ELi4ELi3EEENS4_18smem_ptr_flag_bitsILi8EEENSU_INS5_IJNSA_ILi8EEESI_EEENS5_IJSI_SC_EEEEEEEvNS4_8identityENS4_23SM90_TMA_LOAD_MULTICASTES1B_vS1C_EENS_8epilogue10collective6detail29Sm90TmaWarpSpecializedAdapterINS1G_15DefaultEpilogueISK_SL_SL_NS1F_6thread17LinearCombinationISK_Li1EffLNS1K_9ScaleType4KindE0ELNS_15FloatRoundStyleE2ESK_EENS1_15EpilogueDefaultEEEEEvvEEEEvNT_6ParamsE --------------------------
	.section	.nv.constant0._ZN7cutlass13device_kernelINS_4gemm6kernel13GemmUniversalIN4cute5tupleIJiiiiEEENS1_10collective13CollectiveMmaINS1_37MainloopSm90TmaGmmaWarpSpecializedFP8ILi12ENS5_IJNS4_1CILi2EEENSA_ILi1EEESC_EEENS1_35KernelTmaWarpSpecializedCooperativeEEENS5_IJNSA_ILi512EEENSA_ILi80EEENSA_ILi32EEEEEENS_12float_e4m3_tENS5_IJlSC_lEEESK_SL_NS4_8TiledMMAINS4_8MMA_AtomIJNS4_4SM904GMMA30MMA_64x16x32_F32E4M3E4M3_SS_TNILNSP_7ScaleInE1ELSR_1EEEEEENS4_6LayoutISD_NS5_IJSC_NSA_ILi0EEESV_EEEEENS5_IJNS4_10UnderscoreESY_SY_EEEEENS4_13SM90_TMA_LOADENS4_14ComposedLayoutINS4_7SwizzleILi1ELi4ELi3EEENS4_18smem_ptr_flag_bitsILi8EEENSU_INS5_IJNSA_ILi8EEESI_EEENS5_IJSI_SC_EEEEEEEvNS4_8identityENS4_23SM90_TMA_LOAD_MULTICASTES1B_vS1C_EENS_8epilogue10collective6detail29Sm90TmaWarpSpecializedAdapterINS1G_15DefaultEpilogueISK_SL_SL_NS1F_6thread17LinearCombinationISK_Li1EffLNS1K_9ScaleType4KindE0ELNS_15FloatRoundStyleE2ESK_EENS1_15EpilogueDefaultEEEEEvvEEEEvNT_6ParamsE,"a",@progbits
	.sectionflags	@""
	.align	4
.nv.constant0._ZN7cutlass13device_kernelINS_4gemm6kernel13GemmUniversalIN4cute5tupleIJiiiiEEENS1_10collective13CollectiveMmaINS1_37MainloopSm90TmaGmmaWarpSpecializedFP8ILi12ENS5_IJNS4_1CILi2EEENSA_ILi1EEESC_EEENS1_35KernelTmaWarpSpecializedCooperativeEEENS5_IJNSA_ILi512EEENSA_ILi80EEENSA_ILi32EEEEEENS_12float_e4m3_tENS5_IJlSC_lEEESK_SL_NS4_8TiledMMAINS4_8MMA_AtomIJNS4_4SM904GMMA30MMA_64x16x32_F32E4M3E4M3_SS_TNILNSP_7ScaleInE1ELSR_1EEEEEENS4_6LayoutISD_NS5_IJSC_NSA_ILi0EEESV_EEEEENS5_IJNS4_10UnderscoreESY_SY_EEEEENS4_13SM90_TMA_LOADENS4_14ComposedLayoutINS4_7SwizzleILi1ELi4ELi3EEENS4_18smem_ptr_flag_bitsILi8EEENSU_INS5_IJNSA_ILi8EEESI_EEENS5_IJSI_SC_EEEEEEEvNS4_8identityENS4_23SM90_TMA_LOAD_MULTICASTES1B_vS1C_EENS_8epilogue10collective6detail29Sm90TmaWarpSpecializedAdapterINS1G_15DefaultEpilogueISK_SL_SL_NS1F_6thread17LinearCombinationISK_Li1EffLNS1K_9ScaleType4KindE0ELNS_15FloatRoundStyleE2ESK_EENS1_15EpilogueDefaultEEEEEvvEEEEvNT_6ParamsE:
	.zero		1664


//--------------------- SYMBOLS --------------------------

	.type		.nv.reservedSmem.offset0,@object
	.size		.nv.reservedSmem.offset0,0x4
